	.target	sm_90a

	.elftype	@"ET_EXEC"


//--------------------- .note.nv.tkinfo           --------------------------
	.section	.note.nv.tkinfo,"",@"SHT_NOTE"
	.sectionflags	@"SHF_NOTE_NV_TKINFO"
	.tkinfo
        /*0018*/ 	.word	0x00000002
        /*0030*/ 	.string	""
        /*0030*/ 	.string	"ptxas"
        /*0030*/ 	.string	"Cuda compilation tools, release 13.0, V13.0.88"
        /*0030*/ 	.string	"Build cuda_13.0.r13.0/compiler.36424714_0"
        /*0030*/ 	.string	"-arch sm_90a -m 64 "



//--------------------- .note.nv.cuinfo           --------------------------
	.section	.note.nv.cuinfo,"",@"SHT_NOTE"
	.sectionflags	@"SHF_NOTE_NV_CUINFO"
        /*0018*/ 	.short	0x0002
        /*001a*/ 	.short	0x005a
        /*001c*/ 	.short	0x0082
	.zero		2


//--------------------- .nv.info                  --------------------------
	.section	.nv.info,"",@"SHT_CUDA_INFO"
	.align	4


	//----- nvinfo : EIATTR_REGCOUNT
	.align		4
        /*0000*/ 	.byte	0x04, 0x2f
        /*0002*/ 	.short	(.L_16 - .L_15)
	.align		4
.L_15:
        /*0004*/ 	.word	index@(_ZN7cutlass13device_kernelINS_4fmha6kernel13FmhaKernelTmaINS1_10collective15FmhaMainloopTmaINS_6half_tEfN4cute5tupleIJNS7_1CILi64EEENS9_ILi256EEENS9_ILi112EEEEEENS4_12CausalFusionEJEEENS4_15FmhaFwdEpilogueIS6_fNS8_IJSA_SC_SB_EEEEEJEEEEEvNT_6ParamsE)
        /*0008*/ 	.word	0x000000e8


	//----- nvinfo : EIATTR_FRAME_SIZE
	.align		4
.L_16:
        /*000c*/ 	.byte	0x04, 0x11
        /*000e*/ 	.short	(.L_18 - .L_17)
	.align		4
.L_17:
        /*0010*/ 	.word	index@($__internal_0_$__cuda_sm20_rcp_rn_f32_slowpath)
        /*0014*/ 	.word	0x00000000


	//----- nvinfo : EIATTR_FRAME_SIZE
	.align		4
.L_18:
        /*0018*/ 	.byte	0x04, 0x11
        /*001a*/ 	.short	(.L_20 - .L_19)
	.align		4
.L_19:
        /*001c*/ 	.word	index@(_ZN7cutlass13device_kernelINS_4fmha6kernel13FmhaKernelTmaINS1_10collective15FmhaMainloopTmaINS_6half_tEfN4cute5tupleIJNS7_1CILi64EEENS9_ILi256EEENS9_ILi112EEEEEENS4_12CausalFusionEJEEENS4_15FmhaFwdEpilogueIS6_fNS8_IJSA_SC_SB_EEEEEJEEEEEvNT_6ParamsE)
        /*0020*/ 	.word	0x00000000


	//----- nvinfo : EIATTR_MIN_STACK_SIZE
	.align		4
.L_20:
        /*0024*/ 	.byte	0x04, 0x12
        /*0026*/ 	.short	(.L_22 - .L_21)
	.align		4
.L_21:
        /*0028*/ 	.word	index@(_ZN7cutlass13device_kernelINS_4fmha6kernel13FmhaKernelTmaINS1_10collective15FmhaMainloopTmaINS_6half_tEfN4cute5tupleIJNS7_1CILi64EEENS9_ILi256EEENS9_ILi112EEEEEENS4_12CausalFusionEJEEENS4_15FmhaFwdEpilogueIS6_fNS8_IJSA_SC_SB_EEEEEJEEEEEvNT_6ParamsE)
        /*002c*/ 	.word	0x00000000
.L_22:


//--------------------- .nv.compat                --------------------------
	.section	.nv.compat,"",@"SHT_CUDA_COMPAT_INFO"
	.align	4
        /*0000*/ 	.byte	0x02, 0x09, 0x01, 0x00, 0x02, 0x02, 0x04, 0x00, 0x02, 0x05, 0x05, 0x00, 0x03, 0x07, 0x01, 0x01
        /*0010*/ 	.byte	0x02, 0x03, 0x01, 0x00, 0x02, 0x06, 0x01, 0x00, 0x04, 0x0b, 0x08, 0x00, 0x00, 0x00, 0x00, 0x00
        /*0020*/ 	.byte	0x00, 0x00, 0x00, 0x00


//--------------------- .nv.info._ZN7cutlass13device_kernelINS_4fmha6kernel13FmhaKernelTmaINS1_10collective15FmhaMainloopTmaINS_6half_tEfN4cute5tupleIJNS7_1CILi64EEENS9_ILi256EEENS9_ILi112EEEEEENS4_12CausalFusionEJEEENS4_15FmhaFwdEpilogueIS6_fNS8_IJSA_SC_SB_EEEEEJEEEEEvNT_6ParamsE --------------------------
	.section	.nv.info._ZN7cutlass13device_kernelINS_4fmha6kernel13FmhaKernelTmaINS1_10collective15FmhaMainloopTmaINS_6half_tEfN4cute5tupleIJNS7_1CILi64EEENS9_ILi256EEENS9_ILi112EEEEEENS4_12CausalFusionEJEEENS4_15FmhaFwdEpilogueIS6_fNS8_IJSA_SC_SB_EEEEEJEEEEEvNT_6ParamsE,"",@"SHT_CUDA_INFO"
	.sectionflags	@""
	.align	4


	//----- nvinfo : EIATTR_CUDA_API_VERSION
	.align		4
        /*0000*/ 	.byte	0x04, 0x37
        /*0002*/ 	.short	(.L_24 - .L_23)
.L_23:
        /*0004*/ 	.word	0x00000082


	//----- nvinfo : EIATTR_KPARAM_INFO
	.align		4
.L_24:
        /*0008*/ 	.byte	0x04, 0x17
        /*000a*/ 	.short	(.L_26 - .L_25)
.L_25:
        /*000c*/ 	.word	0x00000000
        /*0010*/ 	.short	0x0000
        /*0012*/ 	.short	0x0070
        /*0014*/ 	.byte	0x00, 0xf0, 0x01, 0x20


	//----- nvinfo : EIATTR_SPARSE_MMA_MASK
	.align		4
.L_26:
        /*0018*/ 	.byte	0x03, 0x50
        /*001a*/ 	.short	0x0000


	//----- nvinfo : EIATTR_MAXREG_COUNT
	.align		4
        /*001c*/ 	.byte	0x03, 0x1b
        /*001e*/ 	.short	0x00ff


	//----- nvinfo : EIATTR_NUM_BARRIERS
	.align		4
        /*0020*/ 	.byte	0x02, 0x4c
        /*0022*/ 	.byte	0x02
	.zero		1


	//----- nvinfo : EIATTR_EXTERNS
	.align		4
        /*0024*/ 	.byte	0x04, 0x0f
        /*0026*/ 	.short	(.L_28 - .L_27)


	//   ....[0]....
	.align		4
.L_27:
        /*0028*/ 	.word	index@(__assertfail)


	//----- nvinfo : EIATTR_MERCURY_ISA_VERSION
	.align		4
.L_28:
        /*002c*/ 	.byte	0x03, 0x5f
        /*002e*/ 	.short	0x0101


	//----- nvinfo : EIATTR_COOP_GROUP_MASK_REGIDS
	.align		4
        /*0030*/ 	.byte	0x04, 0x29
        /*0032*/ 	.short	(.L_30 - .L_29)


	//   ....[0]....
.L_29:
        /*0034*/ 	.word	0xffffffff


	//   ....[1]....
        /*0038*/ 	.word	0xffffffff


	//   ....[2]....
        /*003c*/ 	.word	0xffffffff


	//   ....[3]....
        /*0040*/ 	.word	0xffffffff


	//   ....[4]....
        /*0044*/ 	.word	0xffffffff


	//   ....[5]....
        /*0048*/ 	.word	0xffffffff


	//   ....[6]....
        /*004c*/ 	.word	0xffffffff


	//   ....[7]....
        /*0050*/ 	.word	0xffffffff


	//   ....[8]....
        /*0054*/ 	.word	0xffffffff


	//   ....[9]....
        /*0058*/ 	.word	0xffffffff


	//   ....[10]....
        /*005c*/ 	.word	0xffffffff


	//   ....[11]....
        /*0060*/ 	.word	0xffffffff


	//   ....[12]....
        /*0064*/ 	.word	0xffffffff


	//   ....[13]....
        /*0068*/ 	.word	0xffffffff


	//   ....[14]....
        /*006c*/ 	.word	0xffffffff


	//   ....[15]....
        /*0070*/ 	.word	0xffffffff


	//   ....[16]....
        /*0074*/ 	.word	0xffffffff


	//   ....[17]....
        /*0078*/ 	.word	0xffffffff


	//   ....[18]....
        /*007c*/ 	.word	0xffffffff


	//   ....[19]....
        /*0080*/ 	.word	0xffffffff


	//   ....[20]....
        /*0084*/ 	.word	0xffffffff


	//----- nvinfo : EIATTR_COOP_GROUP_INSTR_OFFSETS
	.align		4
.L_30:
        /*0088*/ 	.byte	0x04, 0x28
        /*008a*/ 	.short	(.L_32 - .L_31)


	//   ....[0]....
.L_31:
        /*008c*/ 	.word	0x00000050


	//   ....[1]....
        /*0090*/ 	.word	0x00000140


	//   ....[2]....
        /*0094*/ 	.word	0x00000270


	//   ....[3]....
        /*0098*/ 	.word	0x00000410


	//   ....[4]....
        /*009c*/ 	.word	0x000005c0


	//   ....[5]....
        /*00a0*/ 	.word	0x00003c60


	//   ....[6]....
        /*00a4*/ 	.word	0x00003d80


	//   ....[7]....
        /*00a8*/ 	.word	0x00003df0


	//   ....[8]....
        /*00ac*/ 	.word	0x00003ec0


	//   ....[9]....
        /*00b0*/ 	.word	0x0000b280


	//   ....[10]....
        /*00b4*/ 	.word	0x0000b290


	//   ....[11]....
        /*00b8*/ 	.word	0x0000b2c0


	//   ....[12]....
        /*00bc*/ 	.word	0x0000b2d0


	//   ....[13]....
        /*00c0*/ 	.word	0x00013f10


	//   ....[14]....
        /*00c4*/ 	.word	0x00013f20


	//   ....[15]....
        /*00c8*/ 	.word	0x00013f50


	//   ....[16]....
        /*00cc*/ 	.word	0x00013f60


	//   ....[17]....
        /*00d0*/ 	.word	0x0001b630


	//   ....[18]....
        /*00d4*/ 	.word	0x0001b670


	//   ....[19]....
        /*00d8*/ 	.word	0x0001b6b0


	//   ....[20]....
        /*00dc*/ 	.word	0x0001b6d0


	//----- nvinfo : EIATTR_SYSCALL_OFFSETS
	.align		4
.L_32:
        /*00e0*/ 	.byte	0x04, 0x46
        /*00e2*/ 	.short	(.L_34 - .L_33)


	//   ....[0]....
.L_33:
        /*00e4*/ 	.word	0x0001c170


	//   ....[1]....
        /*00e8*/ 	.word	0x0001c290


	//----- nvinfo : EIATTR_MBARRIER_INSTR_OFFSETS
	.align		4
.L_34:
        /*00ec*/ 	.byte	0x04, 0x39
        /*00ee*/ 	.short	(.L_36 - .L_35)


	//   ....[0]....
.L_35:
        /*00f0*/ 	.word	0x00000240
        /*00f4*/ 	.word	0x000000ff
        /*00f8*/ 	.word	0x0003b840
        /*00fc*/ 	.short	0x0100
        /*00fe*/ 	.byte	0x08
	.zero		1


	//   ....[1]....
        /*0100*/ 	.word	0x00000250
        /*0104*/ 	.word	0x000000ff
        /*0108*/ 	.word	0x0003b848
        /*010c*/ 	.short	0x0100
        /*010e*/ 	.byte	0x08
	.zero		1


	//   ....[2]....
        /*0110*/ 	.word	0x00000380
        /*0114*/ 	.word	0x000000ff
        /*0118*/ 	.word	0x0003b800
        /*011c*/ 	.short	0x0100
        /*011e*/ 	.byte	0x08
	.zero		1


	//   ....[3]....
        /*0120*/ 	.word	0x00000390
        /*0124*/ 	.word	0x000000ff
        /*0128*/ 	.word	0x0003b820
        /*012c*/ 	.short	0x0100
        /*012e*/ 	.byte	0x08
	.zero		1


	//   ....[4]....
        /*0130*/ 	.word	0x000003a0
        /*0134*/ 	.word	0x000000ff
        /*0138*/ 	.word	0x0003b808
        /*013c*/ 	.short	0x0100
        /*013e*/ 	.byte	0x08
	.zero		1


	//   ....[5]....
        /*0140*/ 	.word	0x000003b0
        /*0144*/ 	.word	0x000000ff
        /*0148*/ 	.word	0x0003b828
        /*014c*/ 	.short	0x0100
        /*014e*/ 	.byte	0x08
	.zero		1


	//   ....[6]....
        /*0150*/ 	.word	0x000003c0
        /*0154*/ 	.word	0x000000ff
        /*0158*/ 	.word	0x0003b810
        /*015c*/ 	.short	0x0100
        /*015e*/ 	.byte	0x08
	.zero		1


	//   ....[7]....
        /*0160*/ 	.word	0x000003d0
        /*0164*/ 	.word	0x000000ff
        /*0168*/ 	.word	0x0003b830
        /*016c*/ 	.short	0x0100
        /*016e*/ 	.byte	0x08
	.zero		1


	//   ....[8]....
        /*0170*/ 	.word	0x000003e0
        /*0174*/ 	.word	0x000000ff
        /*0178*/ 	.word	0x0003b818
        /*017c*/ 	.short	0x0100
        /*017e*/ 	.byte	0x08
	.zero		1


	//   ....[9]....
        /*0180*/ 	.word	0x000003f0
        /*0184*/ 	.word	0x000000ff
        /*0188*/ 	.word	0x0003b838
        /*018c*/ 	.short	0x0100
        /*018e*/ 	.byte	0x08
	.zero		1


	//   ....[10]....
        /*0190*/ 	.word	0x00000520
        /*0194*/ 	.word	0x000000ff
        /*0198*/ 	.word	0x0003b850
        /*019c*/ 	.short	0x0100
        /*019e*/ 	.byte	0x08
	.zero		1


	//   ....[11]....
        /*01a0*/ 	.word	0x00000530
        /*01a4*/ 	.word	0x000000ff
        /*01a8*/ 	.word	0x0003b870
        /*01ac*/ 	.short	0x0100
        /*01ae*/ 	.byte	0x08
	.zero		1


	//   ....[12]....
        /*01b0*/ 	.word	0x00000540
        /*01b4*/ 	.word	0x000000ff
        /*01b8*/ 	.word	0x0003b858
        /*01bc*/ 	.short	0x0100
        /*01be*/ 	.byte	0x08
	.zero		1


	//   ....[13]....
        /*01c0*/ 	.word	0x00000550
        /*01c4*/ 	.word	0x000000ff
        /*01c8*/ 	.word	0x0003b878
        /*01cc*/ 	.short	0x0100
        /*01ce*/ 	.byte	0x08
	.zero		1


	//   ....[14]....
        /*01d0*/ 	.word	0x00000560
        /*01d4*/ 	.word	0x000000ff
        /*01d8*/ 	.word	0x0003b860
        /*01dc*/ 	.short	0x0100
        /*01de*/ 	.byte	0x08
	.zero		1


	//   ....[15]....
        /*01e0*/ 	.word	0x00000570
        /*01e4*/ 	.word	0x000000ff
        /*01e8*/ 	.word	0x0003b880
        /*01ec*/ 	.short	0x0100
        /*01ee*/ 	.byte	0x08
	.zero		1


	//   ....[16]....
        /*01f0*/ 	.word	0x00000580
        /*01f4*/ 	.word	0x000000ff
        /*01f8*/ 	.word	0x0003b868
        /*01fc*/ 	.short	0x0100
        /*01fe*/ 	.byte	0x08
	.zero		1


	//   ....[17]....
        /*0200*/ 	.word	0x00000590
        /*0204*/ 	.word	0x000000ff
        /*0208*/ 	.word	0x0003b888
        /*020c*/ 	.short	0x0100
        /*020e*/ 	.byte	0x08
	.zero		1


	//   ....[18]....
        /*0210*/ 	.word	0x000007a0
        /*0214*/ 	.word	0x00000004
        /*0218*/ 	.word	0x0003b848
        /*021c*/ 	.short	0x010a
        /*021e*/ 	.byte	0x3f
	.zero		1


	//   ....[19]....
        /*0220*/ 	.word	0x00000c70
        /*0224*/ 	.word	0x00000004
        /*0228*/ 	.word	0x0003b820
        /*022c*/ 	.short	0x010a
        /*022e*/ 	.byte	0x3f
	.zero		1


	//   ....[20]....
        /*0230*/ 	.word	0x00001070
        /*0234*/ 	.word	0x00000003
        /*0238*/ 	.word	0x0003b820
        /*023c*/ 	.short	0x010a
        /*023e*/ 	.byte	0x3f
	.zero		1


	//   ....[21]....
        /*0240*/ 	.word	0x00001500
        /*0244*/ 	.word	0x00000003
        /*0248*/ 	.word	0x0003b820
        /*024c*/ 	.short	0x010a
        /*024e*/ 	.byte	0x3f
	.zero		1


	//   ....[22]....
        /*0250*/ 	.word	0x00001960
        /*0254*/ 	.word	0x00000008
        /*0258*/ 	.word	0x0003b820
        /*025c*/ 	.short	0x010a
        /*025e*/ 	.byte	0x3f
	.zero		1


	//   ....[23]....
        /*0260*/ 	.word	0x00001e40
        /*0264*/ 	.word	0x00000002
        /*0268*/ 	.word	0x0003b840
        /*026c*/ 	.short	0x010a
        /*026e*/ 	.byte	0x3f
	.zero		1


	//   ....[24]....
        /*0270*/ 	.word	0x00001f20
        /*0274*/ 	.word	0x00000002
        /*0278*/ 	.word	0x0003b800
        /*027c*/ 	.short	0x010a
        /*027e*/ 	.byte	0x3f
	.zero		1


	//   ....[25]....
        /*0280*/ 	.word	0x00007a30
        /*0284*/ 	.word	0x00000002
        /*0288*/ 	.word	0x0003b808
        /*028c*/ 	.short	0x010a
        /*028e*/ 	.byte	0x3f
	.zero		1


	//   ....[26]....
        /*0290*/ 	.word	0x0000a0c0
        /*0294*/ 	.word	0x00000018
        /*0298*/ 	.word	0x00000000
        /*029c*/ 	.short	0x0101
        /*029e*/ 	.byte	0x3f
	.zero		1


	//   ....[27]....
        /*02a0*/ 	.word	0x0000a170
        /*02a4*/ 	.word	0x00000019
        /*02a8*/ 	.word	0x0003b800
        /*02ac*/ 	.short	0x010a
        /*02ae*/ 	.byte	0x3f
	.zero		1


	//   ....[28]....
        /*02b0*/ 	.word	0x0000a5b0
        /*02b4*/ 	.word	0x000000d4
        /*02b8*/ 	.word	0x0003b820
        /*02bc*/ 	.short	0x010a
        /*02be*/ 	.byte	0x3f
	.zero		1


	//   ....[29]....
        /*02c0*/ 	.word	0x0000b3c0
        /*02c4*/ 	.word	0x000000db
        /*02c8*/ 	.word	0x00000000
        /*02cc*/ 	.short	0x0101
        /*02ce*/ 	.byte	0x3f
	.zero		1


	//   ....[30]....
        /*02d0*/ 	.word	0x0000b7e0
        /*02d4*/ 	.word	0x000000e0
        /*02d8*/ 	.word	0x0003b800
        /*02dc*/ 	.short	0x010a
        /*02de*/ 	.byte	0x3f
	.zero		1


	//   ....[31]....
        /*02e0*/ 	.word	0x000113d0
        /*02e4*/ 	.word	0x0000000d
        /*02e8*/ 	.word	0x00000000
        /*02ec*/ 	.short	0x0101
        /*02ee*/ 	.byte	0x3f
	.zero		1


	//   ....[32]....
        /*02f0*/ 	.word	0x00011480
        /*02f4*/ 	.word	0x00000018
        /*02f8*/ 	.word	0x0003b820
        /*02fc*/ 	.short	0x010a
        /*02fe*/ 	.byte	0x3f
	.zero		1


	//   ....[33]....
        /*0300*/ 	.word	0x000119a0
        /*0304*/ 	.word	0x00000019
        /*0308*/ 	.word	0x0003b800
        /*030c*/ 	.short	0x010a
        /*030e*/ 	.byte	0x3f
	.zero		1


	//   ....[34]....
        /*0310*/ 	.word	0x00011e80
        /*0314*/ 	.word	0x000000d8
        /*0318*/ 	.word	0x0003b820
        /*031c*/ 	.short	0x010a
        /*031e*/ 	.byte	0x3f
	.zero		1


	//   ....[35]....
        /*0320*/ 	.word	0x00014090
        /*0324*/ 	.word	0x000000da
        /*0328*/ 	.word	0x00000000
        /*032c*/ 	.short	0x0101
        /*032e*/ 	.byte	0x3f
	.zero		1


	//   ....[36]....
        /*0330*/ 	.word	0x000144c0
        /*0334*/ 	.word	0x000000da
        /*0338*/ 	.word	0x0003b800
        /*033c*/ 	.short	0x010a
        /*033e*/ 	.byte	0x3f
	.zero		1


	//   ....[37]....
        /*0340*/ 	.word	0x0001b050
        /*0344*/ 	.word	0x00000007
        /*0348*/ 	.word	0x00000000
        /*034c*/ 	.short	0x0101
        /*034e*/ 	.byte	0x3f
	.zero		1


	//   ....[38]....
        /*0350*/ 	.word	0x0001b0d0
        /*0354*/ 	.word	0x00000007
        /*0358*/ 	.word	0x0003b820
        /*035c*/ 	.short	0x010a
        /*035e*/ 	.byte	0x3f
	.zero		1


	//----- nvinfo : EIATTR_NUM_MBARRIERS
	.align		4
.L_36:
        /*0360*/ 	.byte	0x03, 0x38
        /*0362*/ 	.short	0x0012


	//----- nvinfo : EIATTR_EXIT_INSTR_OFFSETS
	.align		4
        /*0364*/ 	.byte	0x04, 0x1c
        /*0366*/ 	.short	(.L_38 - .L_37)


	//   ....[0]....
.L_37:
        /*0368*/ 	.word	0x0001d360


	//----- nvinfo : EIATTR_MAX_THREADS
	.align		4
.L_38:
        /*036c*/ 	.byte	0x04, 0x05
        /*036e*/ 	.short	(.L_40 - .L_39)
.L_39:
        /*0370*/ 	.word	0x00000080
        /*0374*/ 	.word	0x00000001
        /*0378*/ 	.word	0x00000001


	//----- nvinfo : EIATTR_CRS_STACK_SIZE
	.align		4
.L_40:
        /*037c*/ 	.byte	0x04, 0x1e
        /*037e*/ 	.short	(.L_42 - .L_41)
.L_41:
        /*0380*/ 	.word	0x00000000


	//----- nvinfo : EIATTR_CBANK_PARAM_SIZE
	.align		4
.L_42:
        /*0384*/ 	.byte	0x03, 0x19
        /*0386*/ 	.short	0x0870


	//----- nvinfo : EIATTR_PARAM_CBANK
	.align		4
        /*0388*/ 	.byte	0x04, 0x0a
        /*038a*/ 	.short	(.L_44 - .L_43)
	.align		4
.L_43:
        /*038c*/ 	.word	index@(.nv.constant0._ZN7cutlass13device_kernelINS_4fmha6kernel13FmhaKernelTmaINS1_10collective15FmhaMainloopTmaINS_6half_tEfN4cute5tupleIJNS7_1CILi64EEENS9_ILi256EEENS9_ILi112EEEEEENS4_12CausalFusionEJEEENS4_15FmhaFwdEpilogueIS6_fNS8_IJSA_SC_SB_EEEEEJEEEEEvNT_6ParamsE)
        /*0390*/ 	.short	0x0210
        /*0392*/ 	.short	0x0870


	//----- nvinfo : EIATTR_SW_WAR
	.align		4
.L_44:
        /*0394*/ 	.byte	0x04, 0x36
        /*0396*/ 	.short	(.L_46 - .L_45)
.L_45:
        /*0398*/ 	.word	0x00000008
.L_46:


//--------------------- .nv.callgraph             --------------------------
	.section	.nv.callgraph,"",@"SHT_CUDA_CALLGRAPH"
	.align	4
	.sectionentsize	8
	.align		4
        /*0000*/ 	.word	0x00000000
	.align		4
        /*0004*/ 	.word	0xffffffff
	.align		4
        /*0008*/ 	.word	index@(_ZN7cutlass13device_kernelINS_4fmha6kernel13FmhaKernelTmaINS1_10collective15FmhaMainloopTmaINS_6half_tEfN4cute5tupleIJNS7_1CILi64EEENS9_ILi256EEENS9_ILi112EEEEEENS4_12CausalFusionEJEEENS4_15FmhaFwdEpilogueIS6_fNS8_IJSA_SC_SB_EEEEEJEEEEEvNT_6ParamsE)
	.align		4
        /*000c*/ 	.word	index@(__assertfail)
	.align		4
        /*0010*/ 	.word	0x00000000
	.align		4
        /*0014*/ 	.word	0xfffffffe
	.align		4
        /*0018*/ 	.word	0x00000000
	.align		4
        /*001c*/ 	.word	0xfffffffd
	.align		4
        /*0020*/ 	.word	0x00000000
	.align		4
        /*0024*/ 	.word	0xfffffffc


//--------------------- .nv.constant4             --------------------------
	.section	.nv.constant4,"a",@progbits
	.align	8
	.align		8
.nv.constant4:
        /*0000*/ 	.dword	__assertfail
	.align		8
        /*0008*/ 	.dword	__unnamed_1
	.align		8
        /*0010*/ 	.dword	__unnamed_2
	.align		8
        /*0018*/ 	.dword	_ZN39_INTERNAL_485fd4cc_4_k_cu_23d7a397_30164cuda3std3__45__cpo5beginE
	.align		8
        /*0020*/ 	.dword	_ZN39_INTERNAL_485fd4cc_4_k_cu_23d7a397_30164cuda3std3__45__cpo3endE
	.align		8
        /*0028*/ 	.dword	_ZN39_INTERNAL_485fd4cc_4_k_cu_23d7a397_30164cuda3std3__45__cpo6cbeginE
	.align		8
        /*0030*/ 	.dword	_ZN39_INTERNAL_485fd4cc_4_k_cu_23d7a397_30164cuda3std3__45__cpo4cendE
	.align		8
        /*0038*/ 	.dword	_ZN39_INTERNAL_485fd4cc_4_k_cu_23d7a397_30164cuda3std3__441_GLOBAL__N__485fd4cc_4_k_cu_23d7a397_30166ignoreE
	.align		8
        /*0040*/ 	.dword	_ZN39_INTERNAL_485fd4cc_4_k_cu_23d7a397_30164cuda3std3__419piecewise_constructE
	.align		8
        /*0048*/ 	.dword	_ZN39_INTERNAL_485fd4cc_4_k_cu_23d7a397_30164cuda3std3__48in_placeE
	.align		8
        /*0050*/ 	.dword	_ZN39_INTERNAL_485fd4cc_4_k_cu_23d7a397_30164cuda3std6ranges3__45__cpo4swapE
	.align		8
        /*0058*/ 	.dword	_ZN39_INTERNAL_485fd4cc_4_k_cu_23d7a397_30164cuda3std6ranges3__45__cpo9iter_moveE
	.align		8
        /*0060*/ 	.dword	_ZN39_INTERNAL_485fd4cc_4_k_cu_23d7a397_30164cute7productE
	.align		8
        /*0068*/ 	.dword	_ZN39_INTERNAL_485fd4cc_4_k_cu_23d7a397_30164cute1_E
	.align		8
        /*0070*/ 	.dword	$str$23
	.align		8
        /*0078*/ 	.dword	$str$24


//--------------------- .text._ZN7cutlass13device_kernelINS_4fmha6kernel13FmhaKernelTmaINS1_10collective15FmhaMainloopTmaINS_6half_tEfN4cute5tupleIJNS7_1CILi64EEENS9_ILi256EEENS9_ILi112EEEEEENS4_12CausalFusionEJEEENS4_15FmhaFwdEpilogueIS6_fNS8_IJSA_SC_SB_EEEEEJEEEEEvNT_6ParamsE --------------------------
	.section	.text._ZN7cutlass13device_kernelINS_4fmha6kernel13FmhaKernelTmaINS1_10collective15FmhaMainloopTmaINS_6half_tEfN4cute5tupleIJNS7_1CILi64EEENS9_ILi256EEENS9_ILi112EEEEEENS4_12CausalFusionEJEEENS4_15FmhaFwdEpilogueIS6_fNS8_IJSA_SC_SB_EEEEEJEEEEEvNT_6ParamsE,"ax",@progbits
	.align	128
.text._ZN7cutlass13device_kernelINS_4fmha6kernel13FmhaKernelTmaINS1_10collective15FmhaMainloopTmaINS_6half_tEfN4cute5tupleIJNS7_1CILi64EEENS9_ILi256EEENS9_ILi112EEEEEENS4_12CausalFusionEJEEENS4_15FmhaFwdEpilogueIS6_fNS8_IJSA_SC_SB_EEEEEJEEEEEvNT_6ParamsE:
        .type           _ZN7cutlass13device_kernelINS_4fmha6kernel13FmhaKernelTmaINS1_10collective15FmhaMainloopTmaINS_6half_tEfN4cute5tupleIJNS7_1CILi64EEENS9_ILi256EEENS9_ILi112EEEEEENS4_12CausalFusionEJEEENS4_15FmhaFwdEpilogueIS6_fNS8_IJSA_SC_SB_EEEEEJEEEEEvNT_6ParamsE,@function
        .size           _ZN7cutlass13device_kernelINS_4fmha6kernel13FmhaKernelTmaINS1_10collective15FmhaMainloopTmaINS_6half_tEfN4cute5tupleIJNS7_1CILi64EEENS9_ILi256EEENS9_ILi112EEEEEENS4_12CausalFusionEJEEENS4_15FmhaFwdEpilogueIS6_fNS8_IJSA_SC_SB_EEEEEJEEEEEvNT_6ParamsE,(.L_x_88 - _ZN7cutlass13device_kernelINS_4fmha6kernel13FmhaKernelTmaINS1_10collective15FmhaMainloopTmaINS_6half_tEfN4cute5tupleIJNS7_1CILi64EEENS9_ILi256EEENS9_ILi112EEEEEENS4_12CausalFusionEJEEENS4_15FmhaFwdEpilogueIS6_fNS8_IJSA_SC_SB_EEEEEJEEEEEvNT_6ParamsE)
        .other          _ZN7cutlass13device_kernelINS_4fmha6kernel13FmhaKernelTmaINS1_10collective15FmhaMainloopTmaINS_6half_tEfN4cute5tupleIJNS7_1CILi64EEENS9_ILi256EEENS9_ILi112EEEEEENS4_12CausalFusionEJEEENS4_15FmhaFwdEpilogueIS6_fNS8_IJSA_SC_SB_EEEEEJEEEEEvNT_6ParamsE,@"STO_CUDA_ENTRY STV_DEFAULT"
_ZN7cutlass13device_kernelINS_4fmha6kernel13FmhaKernelTmaINS1_10collective15FmhaMainloopTmaINS_6half_tEfN4cute5tupleIJNS7_1CILi64EEENS9_ILi256EEENS9_ILi112EEEEEENS4_12CausalFusionEJEEENS4_15FmhaFwdEpilogueIS6_fNS8_IJSA_SC_SB_EEEEEJEEEEEvNT_6ParamsE:
[----:B------:R-:W1:Y:S01]  /*0000*/  LDC R1, c[0x0][0x28] ;  /* 0x00000a00ff017b82 */ /* 0x000e620000000800 */
[----:B------:R-:W2:Y:S01]  /*0010*/  S2R R16, SR_TID.X ;  /* 0x0000000000107919 */ /* 0x000ea20000002100 */
[----:B------:R-:W-:Y:S01]  /*0020*/  ELECT P0, URZ, PT ;  /* 0x00000000003f782f */ /* 0x000fe20003800000 */
[----:B------:R-:W-:Y:S01]  /*0030*/  BSSY B0, `(.L_x_0) ;  /* 0x0000010000007945 */ /* 0x000fe20003800000 */
[----:B--2---:R-:W-:-:S05]  /*0040*/  SHF.R.U32.HI R10, RZ, 0x5, R16 ;  /* 0x00000005ff0a7819 */ /* 0x004fca0000011610 */
[----:B------:R-:W2:Y:S02]  /*0050*/  SHFL.IDX PT, R0, R10, RZ, 0x1f ;  /* 0x00001fff0a007589 */ /* 0x000ea400000e0000 */
[----:B--2---:R-:W-:-:S13]  /*0060*/  ISETP.NE.OR P0, PT, R0, RZ, !P0 ;  /* 0x000000ff0000720c */ /* 0x004fda0004705670 */
[----:B-1----:R-:W-:Y:S05]  /*0070*/  @P0 BRA `(.L_x_1) ;  /* 0x00000000002c0947 */ /* 0x002fea0003800000 */
[----:B------:R-:W-:Y:S02]  /*0080*/  ULDC.64 UR4, c[0x0][0x198] ;  /* 0x0000660000047ab9 */ /* 0x000fe40000000a00 */
[----:B------:R-:W-:Y:S02]  /*0090*/  UIADD3 UR6, UP0, UR4, 0xf0, URZ ;  /* 0x000000f004067890 */ /* 0x000fe4000ff1e03f */
[----:B------:R-:W-:Y:S02]  /*00a0*/  UIADD3 UR8, UP1, UR4, 0x1f0, URZ ;  /* 0x000001f004087890 */ /* 0x000fe4000ff3e03f */
[----:B------:R-:W-:Y:S02]  /*00b0*/  UIADD3 UR4, UP2, UR4, 0x2f0, URZ ;  /* 0x000002f004047890 */ /* 0x000fe4000ff5e03f */
[----:B------:R-:W-:Y:S02]  /*00c0*/  UIADD3.X UR7, URZ, UR5, URZ, UP0, !UPT ;  /* 0x000000053f077290 */ /* 0x000fe400087fe43f */
[----:B------:R-:W-:-:S02]  /*00d0*/  UIADD3.X UR9, URZ, UR5, URZ, UP1, !UPT ;  /* 0x000000053f097290 */ /* 0x000fc40008ffe43f */
[----:B------:R-:W-:-:S05]  /*00e0*/  UIADD3.X UR5, URZ, UR5, URZ, UP2, !UPT ;  /* 0x000000053f057290 */ /* 0x000fca00097fe43f */
[----:B------:R1:W-:Y:S02]  /*00f0*/  UTMACCTL.PF [UR6] ;  /* 0x00000000060079b9 */ /* 0x0003e40008040000 */
[----:B------:R1:W-:Y:S02]  /*0100*/  UTMACCTL.PF [UR8] ;  /* 0x00000000080079b9 */ /* 0x0003e40008040000 */
[----:B------:R1:W-:Y:S02]  /*0110*/  UTMACCTL.PF [UR4] ;  /* 0x00000000040079b9 */ /* 0x0003e40008040000 */
[----:B-1----:R-:W-:Y:S01]  /*0120*/  NOP ;  /* 0x0000000000007918 */ /* 0x002fe20000000000 */
.L_x_1:
[----:B------:R-:W-:Y:S05]  /*0130*/  BSYNC B0 ;  /* 0x0000000000007941 */ /* 0x000fea0003800000 */
.L_x_0:
[----:B------:R-:W1:Y:S02]  /*0140*/  SHFL.IDX PT, R0, R10, RZ, 0x1f ;  /* 0x00001fff0a007589 */ /* 0x000e6400000e0000 */
[----:B-1----:R-:W-:-:S13]  /*0150*/  ISETP.NE.AND P0, PT, R0, RZ, PT ;  /* 0x000000ff0000720c */ /* 0x002fda0003f05270 */
[----:B------:R-:W-:Y:S05]  /*0160*/  @P0 BRA `(.L_x_2) ;  /* 0x0000000000400947 */ /* 0x000fea0003800000 */
[----:B------:R-:W1:Y:S01]  /*0170*/  S2UR UR8, SR_CgaCtaId ;  /* 0x00000000000879c3 */ /* 0x000e620000008800 */
[----:B------:R-:W-:Y:S01]  /*0180*/  UMOV UR4, 0x400 ;  /* 0x0000040000047882 */ /* 0x000fe20000000000 */
[----:B------:R-:W-:Y:S01]  /*0190*/  UMOV UR5, 0x1 ;  /* 0x0000000100057882 */ /* 0x000fe20000000000 */
[----:B------:R-:W-:Y:S01]  /*01a0*/  UMOV UR6, 0x80 ;  /* 0x0000008000067882 */ /* 0x000fe20000000000 */
[----:B------:R-:W-:Y:S01]  /*01b0*/  ELECT P0, URZ, PT ;  /* 0x00000000003f782f */ /* 0x000fe20003800000 */
[----:B------:R-:W-:-:S04]  /*01c0*/  UIADD3 UR6, -UR6, 0x100000, URZ ;  /* 0x0010000006067890 */ /* 0x000fc8000fffe13f */
[----:B------:R-:W-:Y:S02]  /*01d0*/  USHF.L.U32 UR7, UR6, 0xb, URZ ;  /* 0x0000000b06077899 */ /* 0x000fe4000800063f */
[----:B------:R-:W-:Y:S02]  /*01e0*/  USHF.L.U32 UR6, UR6, 0x1, URZ ;  /* 0x0000000106067899 */ /* 0x000fe4000800063f */
[----:B-1----:R-:W-:Y:S02]  /*01f0*/  ULEA UR8, UR8, UR4, 0x18 ;  /* 0x0000000408087291 */ /* 0x002fe4000f8ec03f */
[----:B------:R-:W-:-:S04]  /*0200*/  UIADD3 UR4, -UR5, 0x100000, URZ ;  /* 0x0010000005047890 */ /* 0x000fc8000fffe13f */
[----:B------:R-:W-:Y:S02]  /*0210*/  USHF.L.U32 UR5, UR4, 0xb, URZ ;  /* 0x0000000b04057899 */ /* 0x000fe4000800063f */
[----:B------:R-:W-:Y:S01]  /*0220*/  USHF.L.U32 UR4, UR4, 0x1, URZ ;  /* 0x0000000104047899 */ /* 0x000fe2000800063f */
[----:B------:R-:W1:Y:S11]  /*0230*/  FENCE.VIEW.ASYNC.S ;  /* 0x00000000000073c6 */ /* 0x000e760000000000 */
[----:B-1----:R1:W2:Y:S01]  /*0240*/  SYNCS.EXCH.64 URZ, [UR8+0x3b840], UR4 ;  /* 0x03b84004083f75b2 */ /* 0x0022a20008000100 */
[----:B------:R1:W3:Y:S01]  /*0250*/  SYNCS.EXCH.64 URZ, [UR8+0x3b848], UR6 ;  /* 0x03b84806083f75b2 */ /* 0x0002e20008000100 */
[----:B------:R-:W-:Y:S01]  /*0260*/  NOP ;  /* 0x0000000000007918 */ /* 0x000fe20000000000 */
.L_x_2:
[----:B------:R-:W4:Y:S01]  /*0270*/  SHFL.IDX PT, R0, R10, RZ, 0x1f ;  /* 0x00001fff0a007589 */ /* 0x000f2200000e0000 */
[----:B------:R-:W-:Y:S01]  /*0280*/  NOP ;  /* 0x0000000000007918 */ /* 0x000fe20000000000 */
[----:B----4-:R-:W-:-:S13]  /*0290*/  ISETP.NE.AND P0, PT, R0, RZ, PT ;  /* 0x000000ff0000720c */ /* 0x010fda0003f05270 */
[----:B------:R-:W-:Y:S05]  /*02a0*/  @P0 BRA `(.L_x_3) ;  /* 0x0000000000580947 */ /* 0x000fea0003800000 */
[----:B-1----:R-:W1:Y:S01]  /*02b0*/  S2UR UR5, SR_CgaCtaId ;  /* 0x00000000000579c3 */ /* 0x002e620000008800 */
[----:B------:R-:W-:Y:S01]  /*02c0*/  UMOV UR4, 0x400 ;  /* 0x0000040000047882 */ /* 0x000fe20000000000 */
[----:B------:R-:W-:Y:S01]  /*02d0*/  UMOV UR6, 0x1 ;  /* 0x0000000100067882 */ /* 0x000fe20000000000 */
[----:B------:R-:W-:Y:S01]  /*02e0*/  UMOV UR7, 0x80 ;  /* 0x0000008000077882 */ /* 0x000fe20000000000 */
[----:B------:R-:W-:Y:S01]  /*02f0*/  ELECT P0, URZ, PT ;  /* 0x00000000003f782f */ /* 0x000fe20003800000 */
[----:B-1----:R-:W-:Y:S02]  /*0300*/  ULEA UR8, UR5, UR4, 0x18 ;  /* 0x0000000405087291 */ /* 0x002fe4000f8ec03f */
[----:B------:R-:W-:-:S04]  /*0310*/  UIADD3 UR4, -UR6, 0x100000, URZ ;  /* 0x0010000006047890 */ /* 0x000fc8000fffe13f */
[----:B------:R-:W-:Y:S02]  /*0320*/  USHF.L.U32 UR5, UR4, 0xb, URZ ;  /* 0x0000000b04057899 */ /* 0x000fe4000800063f */
[----:B------:R-:W-:Y:S02]  /*0330*/  USHF.L.U32 UR4, UR4, 0x1, URZ ;  /* 0x0000000104047899 */ /* 0x000fe4000800063f */
[----:B------:R-:W-:-:S04]  /*0340*/  UIADD3 UR6, -UR7, 0x100000, URZ ;  /* 0x0010000007067890 */ /* 0x000fc8000fffe13f */
[----:B------:R-:W-:Y:S02]  /*0350*/  USHF.L.U32 UR7, UR6, 0xb, URZ ;  /* 0x0000000b06077899 */ /* 0x000fe4000800063f */
[----:B------:R-:W-:Y:S01]  /*0360*/  USHF.L.U32 UR6, UR6, 0x1, URZ ;  /* 0x0000000106067899 */ /* 0x000fe2000800063f */
[----:B------:R-:W1:Y:S03]  /*0370*/  FENCE.VIEW.ASYNC.S ;  /* 0x00000000000073c6 */ /* 0x000e660000000000 */
[----:B-1----:R4:W1:Y:S08]  /*0380*/  SYNCS.EXCH.64 URZ, [UR8+0x3b800], UR4 ;  /* 0x03b80004083f75b2 */ /* 0x0028700008000100 */
[----:B------:R4:W1:Y:S01]  /*0390*/  SYNCS.EXCH.64 URZ, [UR8+0x3b820], UR6 ;  /* 0x03b82006083f75b2 */ /* 0x0008620008000100 */
[----:B------:R4:W1:Y:S01]  /*03a0*/  SYNCS.EXCH.64 URZ, [UR8+0x3b808], UR4 ;  /* 0x03b80804083f75b2 */ /* 0x0008620008000100 */
[----:B------:R4:W1:Y:S01]  /*03b0*/  SYNCS.EXCH.64 URZ, [UR8+0x3b828], UR6 ;  /* 0x03b82806083f75b2 */ /* 0x0008620008000100 */
[----:B------:R4:W1:Y:S01]  /*03c0*/  SYNCS.EXCH.64 URZ, [UR8+0x3b810], UR4 ;  /* 0x03b81004083f75b2 */ /* 0x0008620008000100 */
[----:B------:R4:W1:Y:S01]  /*03d0*/  SYNCS.EXCH.64 URZ, [UR8+0x3b830], UR6 ;  /* 0x03b83006083f75b2 */ /* 0x0008620008000100 */
[----:B------:R4:W1:Y:S01]  /*03e0*/  SYNCS.EXCH.64 URZ, [UR8+0x3b818], UR4 ;  /* 0x03b81804083f75b2 */ /* 0x0008620008000100 */
[----:B------:R4:W1:Y:S02]  /*03f0*/  SYNCS.EXCH.64 URZ, [UR8+0x3b838], UR6 ;  /* 0x03b83806083f75b2 */ /* 0x0008640008000100 */
[----:B----4-:R-:W-:Y:S01]  /*0400*/  NOP ;  /* 0x0000000000007918 */ /* 0x010fe20000000000 */
.L_x_3:
        /* <DEDUP_REMOVED lines=26> */
.L_x_4:
[----:B------:R-:W4:Y:S01]  /*05b0*/  S2UR UR43, SR_CTAID.X ;  /* 0x00000000002b79c3 */ /* 0x000f220000002500 */
[----:B------:R-:W5:Y:S01]  /*05c0*/  SHFL.IDX PT, R10, R10, RZ, 0x1f ;  /* 0x00001fff0a0a7589 */ /* 0x000f6200000e0000 */
[----:B-1----:R-:W-:Y:S01]  /*05d0*/  ULDC UR4, c[0x0][0x28c] ;  /* 0x0000a30000047ab9 */ /* 0x002fe20000000800 */
[----:B------:R-:W-:Y:S02]  /*05e0*/  ELECT P0, URZ, PT ;  /* 0x00000000003f782f */ /* 0x000fe40003800000 */
[----:B------:R-:W-:Y:S01]  /*05f0*/  SHF.R.S32.HI R3, RZ, 0x1f, R16 ;  /* 0x0000001fff037819 */ /* 0x000fe20000011410 */
[----:B------:R-:W-:Y:S01]  /*0600*/  UIADD3 UR4, UR4, 0xff, URZ ;  /* 0x000000ff04047890 */ /* 0x000fe2000fffe03f */
[----:B------:R-:W-:Y:S01]  /*0610*/  NOP ;  /* 0x0000000000007918 */ /* 0x000fe20000000000 */
[----:B------:R-:W-:Y:S01]  /*0620*/  BSSY B0, `(.L_x_5) ;  /* 0x0000052000007945 */ /* 0x000fe20003800000 */
[----:B------:R-:W-:Y:S01]  /*0630*/  LEA.HI R3, R3, R16, RZ, 0x7 ;  /* 0x0000001003037211 */ /* 0x000fe200078f38ff */
[----:B------:R-:W-:Y:S01]  /*0640*/  USHF.R.S32.HI UR5, URZ, 0x1f, UR4 ;  /* 0x0000001f3f057899 */ /* 0x000fe20008011404 */
[----:B------:R-:W1:Y:S01]  /*0650*/  S2UR UR60, SR_CTAID.Y ;  /* 0x00000000003c79c3 */ /* 0x000e620000002600 */
[----:B------:R-:W-:Y:S01]  /*0660*/  IMAD.MOV.U32 R9, RZ, RZ, RZ ;  /* 0x000000ffff097224 */ /* 0x000fe200078e00ff */
[----:B------:R-:W-:Y:S01]  /*0670*/  LOP3.LUT R3, R3, 0xffffff80, RZ, 0xc0, !PT ;  /* 0xffffff8003037812 */ /* 0x000fe200078ec0ff */
[----:B------:R-:W-:-:S04]  /*0680*/  ULEA.HI UR5, UR5, UR4, URZ, 0x8 ;  /* 0x0000000405057291 */ /* 0x000fc8000f8f403f */
[----:B------:R-:W-:Y:S01]  /*0690*/  USHF.R.S32.HI UR5, URZ, 0x8, UR5 ;  /* 0x000000083f057899 */ /* 0x000fe20008011405 */
[----:B------:R-:W1:Y:S01]  /*06a0*/  S2UR UR61, SR_CTAID.Z ;  /* 0x00000000003d79c3 */ /* 0x000e620000002700 */
[----:B----4-:R-:W-:-:S07]  /*06b0*/  USHF.L.U32 UR43, UR43, 0x6, URZ ;  /* 0x000000062b2b7899 */ /* 0x010fce000800063f */
[----:B--23--:R-:W-:Y:S01]  /*06c0*/  BAR.SYNC.DEFER_BLOCKING 0x0 ;  /* 0x0000000000007b1d */ /* 0x00cfe20000010000 */
[----:B-----5:R-:W-:Y:S01]  /*06d0*/  ISETP.EQ.AND P1, PT, R10, RZ, P0 ;  /* 0x000000ff0a00720c */ /* 0x020fe20000722270 */
[----:B------:R-:W-:-:S04]  /*06e0*/  IMAD.U32 R0, RZ, RZ, UR43 ;  /* 0x0000002bff007e24 */ /* 0x000fc8000f8e00ff */
[----:B------:R-:W-:-:S05]  /*06f0*/  VIADD R0, R0, 0x13f ;  /* 0x0000013f00007836 */ /* 0x000fca0000000000 */
[----:B------:R-:W-:Y:S02]  /*0700*/  SHF.R.U32.HI R215, RZ, 0x8, R0 ;  /* 0x00000008ffd77819 */ /* 0x000fe40000011600 */
[----:B------:R-:W-:Y:S02]  /*0710*/  IADD3 R0, R16, -R3, RZ ;  /* 0x8000000310007210 */ /* 0x000fe40007ffe0ff */
[----:B------:R-:W-:Y:S01]  /*0720*/  VIMNMX R2, R215, UR5, PT ;  /* 0x00000005d7027c48 */ /* 0x000fe2000bfe0100 */
[----:B-1----:R-:W-:Y:S06]  /*0730*/  @!P1 BRA `(.L_x_6) ;  /* 0x0000000400009947 */ /* 0x002fec0003800000 */
[----:B------:R-:W1:Y:S01]  /*0740*/  S2R R4, SR_CgaCtaId ;  /* 0x0000000000047919 */ /* 0x000e620000008800 */
[----:B------:R-:W-:Y:S01]  /*0750*/  MOV R3, 0x400 ;  /* 0x0000040000037802 */ /* 0x000fe20000000f00 */
[----:B------:R-:W-:Y:S01]  /*0760*/  IMAD.MOV.U32 R5, RZ, RZ, 0x1 ;  /* 0x00000001ff057424 */ /* 0x000fe200078e00ff */
[----:B------:R-:W-:Y:S02]  /*0770*/  ISETP.NE.AND P3, PT, R0, RZ, PT ;  /* 0x000000ff0000720c */ /* 0x000fe40003f65270 */
[----:B-1----:R-:W-:Y:S02]  /*0780*/  LEA R4, R4, R3, 0x18 ;  /* 0x0000000304047211 */ /* 0x002fe400078ec0ff */
[----:B------:R-:W-:-:S09]  /*0790*/  SHF.L.U32 R3, R5, 0x1f, RZ ;  /* 0x0000001f05037819 */ /* 0x000fd200000006ff */
.L_x_7:
[----:B-1----:R1:W2:Y:S02]  /*07a0*/  SYNCS.PHASECHK.TRANS64.TRYWAIT P2, [R4+URZ+0x3b848], R3 ;  /* 0x03b84803040075a7 */ /* 0x0022a4000804017f */
[----:B--2---:R-:W-:Y:S05]  /*07b0*/  @!P2 NANOSLEEP.SYNCS 0x989680 ;  /* 0x009896800000a95d */ /* 0x004fea0003900000 */
[----:B------:R-:W2:Y:S02]  /*07c0*/  @!P2 SYNCS.PHASECHK.TRANS64 P2, [R4+URZ+0x3b848], R3 ;  /* 0x03b848030400a5a7 */ /* 0x000ea4000804007f */
[----:B--2---:R-:W-:Y:S05]  /*07d0*/  @!P2 BRA `(.L_x_7) ;  /* 0xfffffffc00f0a947 */ /* 0x004fea000383ffff */
[----:B------:R-:W-:Y:S05]  /*07e0*/  @P3 BRA `(.L_x_8) ;  /* 0x0000000000143947 */ /* 0x000fea0003800000 */
[----:B------:R-:W-:Y:S01]  /*07f0*/  LOP3.LUT P2, RZ, R16, 0x1f, RZ, 0xc0, !PT ;  /* 0x0000001f10ff7812 */ /* 0x000fe2000784c0ff */
[----:B-1----:R-:W-:-:S04]  /*0800*/  IMAD.MOV.U32 R3, RZ, RZ, 0x3800 ;  /* 0x00003800ff037424 */ /* 0x002fc800078e00ff */
[----:B------:R2:W-:Y:S08]  /*0810*/  SYNCS.ARRIVE.TRANS64 RZ, [R4+URZ+0x3b840], R3 ;  /* 0x03b8400304ff79a7 */ /* 0x0005f0000800003f */
[----:B------:R-:W-:Y:S05]  /*0820*/  @!P2 BRA `(.L_x_8) ;  /* 0x000000000004a947 */ /* 0x000fea0003800000 */
[----:B------:R-:W-:Y:S01]  /*0830*/  BPT.TRAP 0x1 ;  /* 0x000000040000795c */ /* 0x000fe20000300000 */
.L_x_8:
[----:B------:R-:W-:Y:S01]  /*0840*/  R2UR UR40, R4 ;  /* 0x00000000042872ca */ /* 0x000fe200000e0000 */
[----:B------:R-:W-:Y:S01]  /*0850*/  ULDC.64 UR4, c[0x0][0x198] ;  /* 0x0000660000047ab9 */ /* 0x000fe20000000a00 */
[----:B------:R-:W-:Y:S01]  /*0860*/  UMOV UR6, 0x0 ;  /* 0x0000000000067882 */ /* 0x000fe20000000000 */
[----:B------:R-:W-:Y:S01]  /*0870*/  UIADD3 UR4, UP0, UR4, 0xf0, URZ ;  /* 0x000000f004047890 */ /* 0x000fe2000ff1e03f */
[----:B------:R-:W-:Y:S01]  /*0880*/  UMOV UR7, 0x10000000 ;  /* 0x1000000000077882 */ /* 0x000fe20000000000 */
[----:B------:R-:W-:Y:S02]  /*0890*/  UMOV UR42, URZ ;  /* 0x0000003f002a7c82 */ /* 0x000fe40008000000 */
[----:B------:R-:W-:Y:S01]  /*08a0*/  UIADD3.X UR5, URZ, UR5, URZ, UP0, !UPT ;  /* 0x000000053f057290 */ /* 0x000fe200087fe43f */
[----:B------:R-:W-:Y:S01]  /*08b0*/  UMOV UR44, UR60 ;  /* 0x0000003c002c7c82 */ /* 0x000fe20008000000 */
[----:B------:R-:W-:Y:S01]  /*08c0*/  UMOV UR45, UR61 ;  /* 0x0000003d002d7c82 */ /* 0x000fe20008000000 */
[----:B------:R-:W-:Y:S01]  /*08d0*/  UMOV UR34, 0x10 ;  /* 0x0000001000227882 */ /* 0x000fe20000000000 */
[----:B------:R-:W-:-:S02]  /*08e0*/  UMOV UR35, UR43 ;  /* 0x0000002b00237c82 */ /* 0x000fc40008000000 */
[----:B------:R-:W-:Y:S02]  /*08f0*/  UIADD3 UR41, UR40, 0x3b840, URZ ;  /* 0x0003b84028297890 */ /* 0x000fe4000fffe03f */
[----:B------:R-:W-:Y:S02]  /*0900*/  UIADD3 UR32, UR40, 0x800, URZ ;  /* 0x0000080028207890 */ /* 0x000fe4000fffe03f */
[----:B------:R-:W-:Y:S02]  /*0910*/  UIADD3 UR24, UR40, 0x1000, URZ ;  /* 0x0000100028187890 */ /* 0x000fe4000fffe03f */
[----:B------:R-:W-:Y:S02]  /*0920*/  UIADD3 UR16, UR40, 0x1800, URZ ;  /* 0x0000180028107890 */ /* 0x000fe4000fffe03f */
[----:B------:R-:W-:Y:S02]  /*0930*/  UIADD3 UR8, UR40, 0x2000, URZ ;  /* 0x0000200028087890 */ /* 0x000fe4000fffe03f */
[----:B------:R3:W-:Y:S01]  /*0940*/  UTMALDG.4D [UR40], [UR4], desc[UR6] ;  /* 0x00000628040075b4 */ /* 0x0007e20008019000 */
[----:B------:R-:W-:Y:S01]  /*0950*/  UIADD3 UR56, UR40, 0x2800, URZ ;  /* 0x0000280028387890 */ /* 0x000fe2000fffe03f */
[----:B------:R-:W-:Y:S01]  /*0960*/  UMOV UR36, UR60 ;  /* 0x0000003c00247c82 */ /* 0x000fe20008000000 */
[----:B------:R-:W-:Y:S01]  /*0970*/  UMOV UR37, UR61 ;  /* 0x0000003d00257c82 */ /* 0x000fe20008000000 */
[----:B------:R-:W-:Y:S01]  /*0980*/  UMOV UR33, UR41 ;  /* 0x0000002900217c82 */ /* 0x000fe20008000000 */
[----:B------:R-:W-:Y:S01]  /*0990*/  UMOV UR26, 0x20 ;  /* 0x00000020001a7882 */ /* 0x000fe20000000000 */
[----:B------:R-:W-:Y:S01]  /*09a0*/  UMOV UR27, UR43 ;  /* 0x0000002b001b7c82 */ /* 0x000fe20008000000 */
[----:B------:R-:W-:Y:S01]  /*09b0*/  UMOV UR28, UR60 ;  /* 0x0000003c001c7c82 */ /* 0x000fe20008000000 */
[----:B------:R-:W-:Y:S01]  /*09c0*/  UMOV UR29, UR61 ;  /* 0x0000003d001d7c82 */ /* 0x000fe20008000000 */
[----:B------:R-:W-:Y:S01]  /*09d0*/  UMOV UR25, UR41 ;  /* 0x0000002900197c82 */ /* 0x000fe20008000000 */
[----:B------:R-:W-:Y:S01]  /*09e0*/  UMOV UR18, 0x30 ;  /* 0x0000003000127882 */ /* 0x000fe20000000000 */
[----:B------:R-:W-:Y:S01]  /*09f0*/  UMOV UR19, UR43 ;  /* 0x0000002b00137c82 */ /* 0x000fe20008000000 */
[----:B------:R-:W-:Y:S01]  /*0a00*/  UMOV UR20, UR60 ;  /* 0x0000003c00147c82 */ /* 0x000fe20008000000 */
[----:B------:R-:W-:Y:S01]  /*0a10*/  UMOV UR21, UR61 ;  /* 0x0000003d00157c82 */ /* 0x000fe20008000000 */
[----:B------:R4:W-:Y:S01]  /*0a20*/  UTMALDG.4D [UR32], [UR4], desc[UR6] ;  /* 0x00000620040075b4 */ /* 0x0009e20008019000 */
[----:B------:R-:W-:Y:S01]  /*0a30*/  UMOV UR17, UR41 ;  /* 0x0000002900117c82 */ /* 0x000fe20008000000 */
[----:B------:R-:W-:Y:S01]  /*0a40*/  UMOV UR10, 0x40 ;  /* 0x00000040000a7882 */ /* 0x000fe20000000000 */
[----:B------:R-:W-:Y:S01]  /*0a50*/  UMOV UR11, UR43 ;  /* 0x0000002b000b7c82 */ /* 0x000fe20008000000 */
[----:B------:R-:W-:Y:S01]  /*0a60*/  UMOV UR12, UR60 ;  /* 0x0000003c000c7c82 */ /* 0x000fe20008000000 */
[----:B------:R-:W-:Y:S01]  /*0a70*/  UMOV UR13, UR61 ;  /* 0x0000003d000d7c82 */ /* 0x000fe20008000000 */
[----:B------:R-:W-:Y:S01]  /*0a80*/  UMOV UR9, UR41 ;  /* 0x0000002900097c82 */ /* 0x000fe20008000000 */
[----:B------:R-:W-:Y:S01]  /*0a90*/  UMOV UR58, 0x50 ;  /* 0x00000050003a7882 */ /* 0x000fe20000000000 */
[----:B------:R4:W-:Y:S01]  /*0aa0*/  UTMALDG.4D [UR24], [UR4], desc[UR6] ;  /* 0x00000618040075b4 */ /* 0x0009e20008019000 */
[----:B------:R-:W-:Y:S01]  /*0ab0*/  UMOV UR59, UR43 ;  /* 0x0000002b003b7c82 */ /* 0x000fe20008000000 */
[----:B------:R-:W-:Y:S01]  /*0ac0*/  UMOV UR57, UR41 ;  /* 0x0000002900397c82 */ /* 0x000fe20008000000 */
[----:B---3--:R-:W-:Y:S01]  /*0ad0*/  UIADD3 UR40, UR40, 0x3000, URZ ;  /* 0x0000300028287890 */ /* 0x008fe2000fffe03f */
[----:B------:R-:W-:Y:S01]  /*0ae0*/  UMOV UR42, 0x60 ;  /* 0x00000060002a7882 */ /* 0x000fe20000000000 */
[----:B------:R4:W-:Y:S01]  /*0af0*/  UTMALDG.4D [UR16], [UR4], desc[UR6] ;  /* 0x00000610040075b4 */ /* 0x0009e20008019000 */
[----:B------:R4:W-:Y:S01]  /*0b00*/  UTMALDG.4D [UR8], [UR4], desc[UR6] ;  /* 0x00000608040075b4 */ /* 0x0009e20008019000 */
[----:B------:R4:W-:Y:S05]  /*0b10*/  UTMALDG.4D [UR56], [UR4], desc[UR6] ;  /* 0x00000638040075b4 */ /* 0x0009ea0008019000 */
[----:B------:R4:W-:Y:S02]  /*0b20*/  UTMALDG.4D [UR40], [UR4], desc[UR6] ;  /* 0x00000628040075b4 */ /* 0x0009e40008019000 */
[----:B----4-:R-:W-:Y:S01]  /*0b30*/  NOP ;  /* 0x0000000000007918 */ /* 0x010fe20000000000 */
.L_x_6:
[----:B------:R-:W-:Y:S05]  /*0b40*/  BSYNC B0 ;  /* 0x0000000000007941 */ /* 0x000fea0003800000 */
.L_x_5:
[----:B------:R-:W-:Y:S01]  /*0b50*/  BSSY B0, `(.L_x_9) ;  /* 0x0000129000007945 */ /* 0x000fe20003800000 */
[----:B------:R-:W-:Y:S01]  /*0b60*/  IMAD.SHL.U32 R8, R2, 0x2, RZ ;  /* 0x0000000202087824 */ /* 0x000fe200078e00ff */
[----:B------:R-:W-:Y:S01]  /*0b70*/  MOV R7, 0x1 ;  /* 0x0000000100077802 */ /* 0x000fe20000000f00 */
[----:B------:R-:W-:Y:S02]  /*0b80*/  IMAD.MOV.U32 R6, RZ, RZ, 0x1 ;  /* 0x00000001ff067424 */ /* 0x000fe400078e00ff */
[----:B------:R-:W-:Y:S01]  /*0b90*/  IMAD.MOV.U32 R5, RZ, RZ, RZ ;  /* 0x000000ffff057224 */ /* 0x000fe200078e00ff */
[----:B------:R-:W-:Y:S06]  /*0ba0*/  @!P1 BRA `(.L_x_10) ;  /* 0x00000010008c9947 */ /* 0x000fec0003800000 */
[----:B------:R-:W-:Y:S01]  /*0bb0*/  ISETP.GE.AND P1, PT, R2, 0x1, PT ;  /* 0x000000010200780c */ /* 0x000fe20003f26270 */
[----:B------:R-:W-:Y:S01]  /*0bc0*/  IMAD.MOV.U32 R9, RZ, RZ, RZ ;  /* 0x000000ffff097224 */ /* 0x000fe200078e00ff */
[----:B------:R-:W-:Y:S02]  /*0bd0*/  LOP3.LUT R11, R16, 0x1f, RZ, 0xc0, !PT ;  /* 0x0000001f100b7812 */ /* 0x000fe400078ec0ff */
[----:B------:R-:W-:-:S09]  /*0be0*/  MOV R5, RZ ;  /* 0x000000ff00057202 */ /* 0x000fd20000000f00 */
[----:B------:R-:W-:Y:S05]  /*0bf0*/  @!P1 BRA `(.L_x_11) ;  /* 0x0000000800189947 */ /* 0x000fea0003800000 */
[----:B-12---:R-:W1:Y:S01]  /*0c00*/  S2R R4, SR_CgaCtaId ;  /* 0x0000000000047919 */ /* 0x006e620000008800 */
[----:B------:R-:W-:Y:S01]  /*0c10*/  MOV R3, 0x400 ;  /* 0x0000040000037802 */ /* 0x000fe20000000f00 */
[----:B------:R-:W-:Y:S01]  /*0c20*/  IMAD.MOV.U32 R6, RZ, RZ, 0x1 ;  /* 0x00000001ff067424 */ /* 0x000fe200078e00ff */
[----:B------:R-:W-:Y:S01]  /*0c30*/  ISETP.NE.AND P2, PT, R0, RZ, PT ;  /* 0x000000ff0000720c */ /* 0x000fe20003f45270 */
[----:B------:R-:W-:Y:S01]  /*0c40*/  IMAD.MOV.U32 R5, RZ, RZ, 0x1 ;  /* 0x00000001ff057424 */ /* 0x000fe200078e00ff */
[----:B-1----:R-:W-:Y:S02]  /*0c50*/  LEA R4, R4, R3, 0x18 ;  /* 0x0000000304047211 */ /* 0x002fe400078ec0ff */
[----:B------:R-:W-:-:S09]  /*0c60*/  SHF.L.U32 R3, R6, 0x1f, RZ ;  /* 0x0000001f06037819 */ /* 0x000fd200000006ff */
.L_x_12:
[----:B-1----:R1:W2:Y:S02]  /*0c70*/  SYNCS.PHASECHK.TRANS64.TRYWAIT P1, [R4+URZ+0x3b820], R3 ;  /* 0x03b82003040075a7 */ /* 0x0022a4000802017f */
[----:B--2---:R-:W-:Y:S05]  /*0c80*/  @!P1 NANOSLEEP.SYNCS 0x989680 ;  /* 0x009896800000995d */ /* 0x004fea0003900000 */
[----:B------:R-:W2:Y:S02]  /*0c90*/  @!P1 SYNCS.PHASECHK.TRANS64 P1, [R4+URZ+0x3b820], R3 ;  /* 0x03b82003040095a7 */ /* 0x000ea4000802007f */
[----:B--2---:R-:W-:Y:S05]  /*0ca0*/  @!P1 BRA `(.L_x_12) ;  /* 0xfffffffc00f09947 */ /* 0x004fea000383ffff */
[----:B------:R-:W-:Y:S05]  /*0cb0*/  @P2 BRA `(.L_x_13) ;  /* 0x0000000000142947 */ /* 0x000fea0003800000 */
[----:B------:R-:W-:Y:S01]  /*0cc0*/  ISETP.NE.AND P1, PT, R11, RZ, PT ;  /* 0x000000ff0b00720c */ /* 0x000fe20003f25270 */
[----:B-1----:R-:W-:-:S04]  /*0cd0*/  IMAD.MOV.U32 R3, RZ, RZ, 0xe000 ;  /* 0x0000e000ff037424 */ /* 0x002fc800078e00ff */
[----:B------:R2:W-:Y:S08]  /*0ce0*/  SYNCS.ARRIVE.TRANS64 RZ, [R4+URZ+0x3b800], R3 ;  /* 0x03b8000304ff79a7 */ /* 0x0005f0000800003f */
[----:B------:R-:W-:Y:S05]  /*0cf0*/  @!P1 BRA `(.L_x_13) ;  /* 0x0000000000049947 */ /* 0x000fea0003800000 */
[----:B------:R-:W-:Y:S01]  /*0d00*/  BPT.TRAP 0x1 ;  /* 0x000000040000795c */ /* 0x000fe20000300000 */
.L_x_13:
[----:B------:R-:W-:Y:S01]  /*0d10*/  R2UR UR14, R4 ;  /* 0x00000000040e72ca */ /* 0x000fe200000e0000 */
[----:B------:R-:W-:Y:S01]  /*0d20*/  ULDC.64 UR4, c[0x0][0x198] ;  /* 0x0000660000047ab9 */ /* 0x000fe20000000a00 */
[----:B-12---:R-:W1:Y:S01]  /*0d30*/  S2R R4, SR_CgaCtaId ;  /* 0x0000000000047919 */ /* 0x006e620000008800 */
[----:B------:R-:W-:Y:S01]  /*0d40*/  UIADD3 UR4, UP0, UR4, 0x1f0, URZ ;  /* 0x000001f004047890 */ /* 0x000fe2000ff1e03f */
[----:B------:R-:W-:Y:S01]  /*0d50*/  MOV R3, 0x400 ;  /* 0x0000040000037802 */ /* 0x000fe20000000f00 */
[----:B------:R-:W-:Y:S01]  /*0d60*/  UMOV UR11, URZ ;  /* 0x0000003f000b7c82 */ /* 0x000fe20008000000 */
[----:B------:R-:W-:Y:S01]  /*0d70*/  UMOV UR6, 0x0 ;  /* 0x0000000000067882 */ /* 0x000fe20000000000 */
[----:B------:R-:W-:Y:S01]  /*0d80*/  UIADD3.X UR5, URZ, UR5, URZ, UP0, !UPT ;  /* 0x000000053f057290 */ /* 0x000fe200087fe43f */
[----:B------:R-:W-:Y:S01]  /*0d90*/  MOV R6, 0x1 ;  /* 0x0000000100067802 */ /* 0x000fe20000000f00 */
[----:B------:R-:W-:Y:S01]  /*0da0*/  UMOV UR7, 0x10000000 ;  /* 0x1000000000077882 */ /* 0x000fe20000000000 */
[----:B------:R-:W-:Y:S01]  /*0db0*/  UMOV UR10, URZ ;  /* 0x0000003f000a7c82 */ /* 0x000fe20008000000 */
[----:B------:R-:W-:Y:S01]  /*0dc0*/  UMOV UR12, UR60 ;  /* 0x0000003c000c7c82 */ /* 0x000fe20008000000 */
[----:B------:R-:W-:Y:S01]  /*0dd0*/  UMOV UR13, UR61 ;  /* 0x0000003d000d7c82 */ /* 0x000fe20008000000 */
[----:B------:R-:W-:Y:S01]  /*0de0*/  UIADD3 UR8, UR14, 0x3800, URZ ;  /* 0x000038000e087890 */ /* 0x000fe2000fffe03f */
[----:B------:R-:W-:Y:S01]  /*0df0*/  ISETP.NE.AND P2, PT, R0, RZ, PT ;  /* 0x000000ff0000720c */ /* 0x000fe20003f45270 */
[----:B------:R-:W-:Y:S01]  /*0e00*/  UIADD3 UR9, UR14, 0x3b800, URZ ;  /* 0x0003b8000e097890 */ /* 0x000fe2000fffe03f */
[----:B------:R-:W-:Y:S01]  /*0e10*/  IMAD.MOV.U32 R9, RZ, RZ, 0x1 ;  /* 0x00000001ff097424 */ /* 0x000fe200078e00ff */
[----:B------:R-:W-:Y:S01]  /*0e20*/  UIADD3 UR32, UR14, 0x5800, URZ ;  /* 0x000058000e207890 */ /* 0x000fe2000fffe03f */
[----:B------:R-:W-:Y:S01]  /*0e30*/  SHF.L.U32 R6, R6, 0x1f, RZ ;  /* 0x0000001f06067819 */ /* 0x000fe200000006ff */
[----:B------:R-:W-:Y:S01]  /*0e40*/  UIADD3 UR56, UR14, 0x7800, URZ ;  /* 0x000078000e387890 */ /* 0x000fe2000fffe03f */
        /* <DEDUP_REMOVED lines=9> */
[----:B------:R-:W-:-:S02]  /*0ee0*/  UIADD3 UR24, UR14, 0x9800, URZ ;  /* 0x000098000e187890 */ /* 0x000fc4000fffe03f */
[----:B------:R-:W-:Y:S01]  /*0ef0*/  UIADD3 UR16, UR14, 0xb800, URZ ;  /* 0x0000b8000e107890 */ /* 0x000fe2000fffe03f */
[----:B------:R-:W-:Y:S01]  /*0f00*/  UMOV UR26, 0x30 ;  /* 0x00000030001a7882 */ /* 0x000fe20000000000 */
[----:B------:R-:W-:Y:S01]  /*0f10*/  UTMALDG.4D [UR32], [UR4], desc[UR6] ;  /* 0x00000620040075b4 */ /* 0x000fe20008019000 */
[----:B------:R-:W-:Y:S01]  /*0f20*/  UMOV UR28, UR60 ;  /* 0x0000003c001c7c82 */ /* 0x000fe20008000000 */
[----:B------:R-:W-:Y:S01]  /*0f30*/  UMOV UR29, UR61 ;  /* 0x0000003d001d7c82 */ /* 0x000fe20008000000 */
[----:B------:R-:W-:Y:S01]  /*0f40*/  UMOV UR27, UR11 ;  /* 0x0000000b001b7c82 */ /* 0x000fe20008000000 */
[----:B------:R-:W-:Y:S01]  /*0f50*/  UMOV UR25, UR9 ;  /* 0x0000000900197c82 */ /* 0x000fe20008000000 */
[----:B------:R-:W-:Y:S01]  /*0f60*/  UMOV UR18, 0x40 ;  /* 0x0000004000127882 */ /* 0x000fe20000000000 */
[----:B------:R-:W-:Y:S01]  /*0f70*/  UMOV UR20, UR60 ;  /* 0x0000003c00147c82 */ /* 0x000fe20008000000 */
[----:B------:R-:W-:Y:S01]  /*0f80*/  UMOV UR21, UR61 ;  /* 0x0000003d00157c82 */ /* 0x000fe20008000000 */
[----:B------:R3:W-:Y:S01]  /*0f90*/  UTMALDG.4D [UR56], [UR4], desc[UR6] ;  /* 0x00000638040075b4 */ /* 0x0007e20008019000 */
[----:B------:R-:W-:Y:S01]  /*0fa0*/  UMOV UR19, UR11 ;  /* 0x0000000b00137c82 */ /* 0x000fe20008000000 */
[----:B------:R-:W-:Y:S01]  /*0fb0*/  UMOV UR17, UR9 ;  /* 0x0000000900117c82 */ /* 0x000fe20008000000 */
[----:B-1----:R-:W-:Y:S01]  /*0fc0*/  LEA R4, R4, R3, 0x18 ;  /* 0x0000000304047211 */ /* 0x002fe200078ec0ff */
[----:B------:R1:W-:Y:S04]  /*0fd0*/  UTMALDG.4D [UR24], [UR4], desc[UR6] ;  /* 0x00000618040075b4 */ /* 0x0003e80008019000 */
[----:B------:R-:W-:Y:S01]  /*0fe0*/  IMAD R3, R5, 0x8, R4 ;  /* 0x0000000805037824 */ /* 0x000fe200078e0204 */
[----:B--2---:R-:W-:Y:S01]  /*0ff0*/  UIADD3 UR8, UR14, 0xd800, URZ ;  /* 0x0000d8000e087890 */ /* 0x004fe2000fffe03f */
[----:B------:R-:W-:Y:S01]  /*1000*/  UMOV UR10, 0x50 ;  /* 0x00000050000a7882 */ /* 0x000fe20000000000 */
[----:B------:R1:W-:Y:S07]  /*1010*/  UTMALDG.4D [UR16], [UR4], desc[UR6] ;  /* 0x00000610040075b4 */ /* 0x0003ee0008019000 */
[----:B------:R1:W-:Y:S01]  /*1020*/  UTMALDG.4D [UR8], [UR4], desc[UR6] ;  /* 0x00000608040075b4 */ /* 0x0003e20008019000 */
[----:B---3--:R-:W-:Y:S01]  /*1030*/  UIADD3 UR56, UR14, 0xf800, URZ ;  /* 0x0000f8000e387890 */ /* 0x008fe2000fffe03f */
[----:B------:R-:W-:-:S08]  /*1040*/  UMOV UR58, 0x60 ;  /* 0x00000060003a7882 */ /* 0x000fd00000000000 */
[----:B------:R1:W-:Y:S02]  /*1050*/  UTMALDG.4D [UR56], [UR4], desc[UR6] ;  /* 0x00000638040075b4 */ /* 0x0003e40008019000 */
[----:B-1----:R-:W-:Y:S01]  /*1060*/  NOP ;  /* 0x0000000000007918 */ /* 0x002fe20000000000 */
.L_x_14:
        /* <DEDUP_REMOVED lines=10> */
.L_x_15:
[----:B------:R-:W-:Y:S01]  /*1110*/  IMAD R4, R5, 0xe000, R4 ;  /* 0x0000e00005047824 */ /* 0x000fe200078e0204 */
[----:B------:R-:W-:Y:S01]  /*1120*/  R2UR UR49, R3 ;  /* 0x00000000033172ca */ /* 0x000fe200000e0000 */
[----:B------:R-:W-:Y:S01]  /*1130*/  ULDC.64 UR4, c[0x0][0x198] ;  /* 0x0000660000047ab9 */ /* 0x000fe20000000a00 */
[----:B------:R-:W-:Y:S01]  /*1140*/  UMOV UR51, URZ ;  /* 0x0000003f00337c82 */ /* 0x000fe20008000000 */
[----:B------:R-:W-:Y:S01]  /*1150*/  UIADD3 UR4, UP0, UR4, 0x2f0, URZ ;  /* 0x000002f004047890 */ /* 0x000fe2000ff1e03f */
[----:B------:R-:W-:Y:S01]  /*1160*/  R2UR UR9, R4 ;  /* 0x00000000040972ca */ /* 0x000fe200000e0000 */
[----:B------:R-:W-:Y:S01]  /*1170*/  UMOV UR6, 0x0 ;  /* 0x0000000000067882 */ /* 0x000fe20000000000 */
[----:B------:R-:W-:Y:S01]  /*1180*/  UMOV UR7, 0x10000000 ;  /* 0x1000000000077882 */ /* 0x000fe20000000000 */
[----:B------:R-:W-:Y:S01]  /*1190*/  UIADD3.X UR5, URZ, UR5, URZ, UP0, !UPT ;  /* 0x000000053f057290 */ /* 0x000fe200087fe43f */
[----:B------:R-:W-:Y:S01]  /*11a0*/  IADD3 R5, R5, 0x1, RZ ;  /* 0x0000000105057810 */ /* 0x000fe20007ffe0ff */
[----:B------:R-:W-:Y:S01]  /*11b0*/  UMOV UR50, URZ ;  /* 0x0000003f00327c82 */ /* 0x000fe20008000000 */
[----:B------:R-:W-:Y:S01]  /*11c0*/  UMOV UR52, UR60 ;  /* 0x0000003c00347c82 */ /* 0x000fe20008000000 */
[----:B------:R-:W-:Y:S01]  /*11d0*/  UMOV UR53, UR61 ;  /* 0x0000003d00357c82 */ /* 0x000fe20008000000 */
[----:B------:R-:W-:Y:S01]  /*11e0*/  UMOV UR34, 0x10 ;  /* 0x0000001000227882 */ /* 0x000fe20000000000 */
[----:B------:R-:W-:Y:S01]  /*11f0*/  UIADD3 UR49, UR49, 0x3b800, URZ ;  /* 0x0003b80031317890 */ /* 0x000fe2000fffe03f */
[----:B------:R-:W-:Y:S01]  /*1200*/  UMOV UR36, UR60 ;  /* 0x0000003c00247c82 */ /* 0x000fe20008000000 */
[----:B------:R-:W-:-:S02]  /*1210*/  UMOV UR37, UR61 ;  /* 0x0000003d00257c82 */ /* 0x000fc40008000000 */
[----:B------:R-:W-:Y:S02]  /*1220*/  UIADD3 UR48, UR9, 0x3800, URZ ;  /* 0x0000380009307890 */ /* 0x000fe4000fffe03f */
[----:B------:R-:W-:Y:S02]  /*1230*/  UIADD3 UR32, UR9, 0x5800, URZ ;  /* 0x0000580009207890 */ /* 0x000fe4000fffe03f */
[----:B------:R-:W-:Y:S01]  /*1240*/  UIADD3 UR56, UR9, 0x7800, URZ ;  /* 0x0000780009387890 */ /* 0x000fe2000fffe03f */
[----:B------:R-:W-:Y:S01]  /*1250*/  UMOV UR35, UR51 ;  /* 0x0000003300237c82 */ /* 0x000fe20008000000 */
[----:B------:R-:W-:Y:S01]  /*1260*/  UMOV UR33, UR49 ;  /* 0x0000003100217c82 */ /* 0x000fe20008000000 */
[----:B------:R-:W-:Y:S01]  /*1270*/  UMOV UR58, 0x20 ;  /* 0x00000020003a7882 */ /* 0x000fe20000000000 */
[----:B------:R-:W-:Y:S01]  /*1280*/  UMOV UR59, UR51 ;  /* 0x00000033003b7c82 */ /* 0x000fe20008000000 */
[----:B------:R-:W-:Y:S01]  /*1290*/  UMOV UR57, UR49 ;  /* 0x0000003100397c82 */ /* 0x000fe20008000000 */
[----:B------:R-:W-:Y:S01]  /*12a0*/  UTMALDG.4D [UR48], [UR4], desc[UR6] ;  /* 0x00000630040075b4 */ /* 0x000fe20008019000 */
[----:B------:R-:W-:-:S02]  /*12b0*/  UIADD3 UR24, UR9, 0x9800, URZ ;  /* 0x0000980009187890 */ /* 0x000fc4000fffe03f */
[----:B------:R-:W-:Y:S02]  /*12c0*/  UIADD3 UR16, UR9, 0xb800, URZ ;  /* 0x0000b80009107890 */ /* 0x000fe4000fffe03f */
        /* <DEDUP_REMOVED lines=13> */
[----:B------:R-:W-:Y:S01]  /*13a0*/  UMOV UR10, 0x50 ;  /* 0x00000050000a7882 */ /* 0x000fe20000000000 */
[----:B------:R-:W-:Y:S01]  /*13b0*/  UMOV UR12, UR60 ;  /* 0x0000003c000c7c82 */ /* 0x000fe20008000000 */
[----:B------:R-:W-:Y:S01]  /*13c0*/  UMOV UR13, UR61 ;  /* 0x0000003d000d7c82 */ /* 0x000fe20008000000 */
[----:B------:R-:W-:Y:S01]  /*13d0*/  UMOV UR11, UR51 ;  /* 0x00000033000b7c82 */ /* 0x000fe20008000000 */
[----:B------:R4:W-:Y:S01]  /*13e0*/  UTMALDG.4D [UR24], [UR4], desc[UR6] ;  /* 0x00000618040075b4 */ /* 0x0009e20008019000 */
[----:B------:R4:W-:Y:S01]  /*13f0*/  UTMALDG.4D [UR16], [UR4], desc[UR6] ;  /* 0x00000610040075b4 */ /* 0x0009e20008019000 */
[----:B---3--:R-:W-:Y:S01]  /*1400*/  UIADD3 UR56, UR9, 0xf800, URZ ;  /* 0x0000f80009387890 */ /* 0x008fe2000fffe03f */
[----:B------:R-:W-:-:S02]  /*1410*/  UMOV UR58, 0x60 ;  /* 0x00000060003a7882 */ /* 0x000fc40000000000 */
[----:B------:R-:W-:Y:S02]  /*1420*/  UMOV UR9, UR49 ;  /* 0x0000003100097c82 */ /* 0x000fe40008000000 */
[----:B------:R4:W-:Y:S04]  /*1430*/  UTMALDG.4D [UR8], [UR4], desc[UR6] ;  /* 0x00000608040075b4 */ /* 0x0009e80008019000 */
[----:B------:R4:W-:Y:S02]  /*1440*/  UTMALDG.4D [UR56], [UR4], desc[UR6] ;  /* 0x00000638040075b4 */ /* 0x0009e40008019000 */
[----:B----4-:R-:W-:Y:S01]  /*1450*/  NOP ;  /* 0x0000000000007918 */ /* 0x010fe20000000000 */
.L_x_11:
[----:B------:R-:W-:Y:S01]  /*1460*/  ISETP.GE.AND P1, PT, R2, 0x2, PT ;  /* 0x000000020200780c */ /* 0x000fe20003f26270 */
[----:B-12---:R-:W-:-:S12]  /*1470*/  IMAD.MOV.U32 R6, RZ, RZ, 0x1 ;  /* 0x00000001ff067424 */ /* 0x006fd800078e00ff */
[----:B------:R-:W-:Y:S05]  /*1480*/  @!P1 BRA `(.L_x_16) ;  /* 0x0000000800489947 */ /* 0x000fea0003800000 */
[----:B------:R-:W1:Y:S01]  /*1490*/  S2R R4, SR_CgaCtaId ;  /* 0x0000000000047919 */ /* 0x000e620000008800 */
[----:B------:R-:W-:Y:S01]  /*14a0*/  MOV R3, 0x400 ;  /* 0x0000040000037802 */ /* 0x000fe20000000f00 */
[----:B------:R-:W-:Y:S01]  /*14b0*/  IMAD.MOV.U32 R6, RZ, RZ, 0x1 ;  /* 0x00000001ff067424 */ /* 0x000fe200078e00ff */
[----:B------:R-:W-:-:S04]  /*14c0*/  ISETP.NE.AND P2, PT, R0, RZ, PT ;  /* 0x000000ff0000720c */ /* 0x000fc80003f45270 */
[----:B------:R-:W-:Y:S02]  /*14d0*/  SHF.L.U32 R6, R6, 0x1f, RZ ;  /* 0x0000001f06067819 */ /* 0x000fe400000006ff */
[----:B-1----:R-:W-:-:S05]  /*14e0*/  LEA R4, R4, R3, 0x18 ;  /* 0x0000000304047211 */ /* 0x002fca00078ec0ff */
[----:B------:R-:W-:-:S07]  /*14f0*/  IMAD R3, R5, 0x8, R4 ;  /* 0x0000000805037824 */ /* 0x000fce00078e0204 */
.L_x_17:
[----:B-1----:R1:W2:Y:S02]  /*1500*/  SYNCS.PHASECHK.TRANS64.TRYWAIT P1, [R3+URZ+0x3b820], R6 ;  /* 0x03b82006030075a7 */ /* 0x0022a4000802017f */
[----:B--2---:R-:W-:Y:S05]  /*1510*/  @!P1 NANOSLEEP.SYNCS 0x989680 ;  /* 0x009896800000995d */ /* 0x004fea0003900000 */
[----:B------:R-:W2:Y:S02]  /*1520*/  @!P1 SYNCS.PHASECHK.TRANS64 P1, [R3+URZ+0x3b820], R6 ;  /* 0x03b82006030095a7 */ /* 0x000ea4000802007f */
[----:B--2---:R-:W-:Y:S05]  /*1530*/  @!P1 BRA `(.L_x_17) ;  /* 0xfffffffc00f09947 */ /* 0x004fea000383ffff */
[----:B------:R-:W-:Y:S05]  /*1540*/  @P2 BRA `(.L_x_18) ;  /* 0x0000000000142947 */ /* 0x000fea0003800000 */
[----:B------:R-:W-:Y:S02]  /*1550*/  ISETP.NE.AND P1, PT, R11, RZ, PT ;  /* 0x000000ff0b00720c */ /* 0x000fe40003f25270 */
[----:B-1----:R-:W-:-:S04]  /*1560*/  MOV R6, 0xe000 ;  /* 0x0000e00000067802 */ /* 0x002fc80000000f00 */
[----:B------:R2:W-:Y:S07]  /*1570*/  SYNCS.ARRIVE.TRANS64 RZ, [R3+URZ+0x3b800], R6 ;  /* 0x03b8000603ff79a7 */ /* 0x0005ee000800003f */
[----:B------:R-:W-:Y:S05]  /*1580*/  @!P1 BRA `(.L_x_18) ;  /* 0x0000000000049947 */ /* 0x000fea0003800000 */
[----:B------:R-:W-:Y:S01]  /*1590*/  BPT.TRAP 0x1 ;  /* 0x000000040000795c */ /* 0x000fe20000300000 */
.L_x_18:
[----:B------:R-:W-:Y:S01]  /*15a0*/  IMAD R4, R5, 0xe000, R4 ;  /* 0x0000e00005047824 */ /* 0x000fe200078e0204 */
[----:B------:R-:W-:Y:S01]  /*15b0*/  R2UR UR9, R3 ;  /* 0x00000000030972ca */ /* 0x000fe200000e0000 */
[----:B------:R-:W-:Y:S01]  /*15c0*/  ULDC.64 UR4, c[0x0][0x198] ;  /* 0x0000660000047ab9 */ /* 0x000fe20000000a00 */
[----:B------:R-:W-:Y:S01]  /*15d0*/  R2UR UR11, R9 ;  /* 0x00000000090b72ca */ /* 0x000fe200000e0000 */
[----:B------:R-:W-:Y:S01]  /*15e0*/  UIADD3 UR4, UP0, UR4, 0x1f0, URZ ;  /* 0x000001f004047890 */ /* 0x000fe2000ff1e03f */
[----:B------:R-:W-:Y:S01]  /*15f0*/  R2UR UR14, R4 ;  /* 0x00000000040e72ca */ /* 0x000fe200000e0000 */
[----:B------:R-:W-:Y:S01]  /*1600*/  UMOV UR6, 0x0 ;  /* 0x0000000000067882 */ /* 0x000fe20000000000 */
[----:B------:R-:W3:Y:S01]  /*1610*/  S2R R4, SR_CgaCtaId ;  /* 0x0000000000047919 */ /* 0x000ee20000008800 */
[----:B------:R-:W-:Y:S01]  /*1620*/  UIADD3.X UR5, URZ, UR5, URZ, UP0, !UPT ;  /* 0x000000053f057290 */ /* 0x000fe200087fe43f */
[----:B------:R-:W-:Y:S01]  /*1630*/  VIADD R5, R5, 0x1 ;  /* 0x0000000105057836 */ /* 0x000fe20000000000 */
[----:B------:R-:W-:Y:S01]  /*1640*/  UMOV UR7, 0x10000000 ;  /* 0x1000000000077882 */ /* 0x000fe20000000000 */
[----:B------:R-:W-:Y:S01]  /*1650*/  UMOV UR10, URZ ;  /* 0x0000003f000a7c82 */ /* 0x000fe20008000000 */
[----:B------:R-:W-:Y:S01]  /*1660*/  UMOV UR12, UR60 ;  /* 0x0000003c000c7c82 */ /* 0x000fe20008000000 */
[----:B------:R-:W-:Y:S01]  /*1670*/  UMOV UR13, UR61 ;  /* 0x0000003d000d7c82 */ /* 0x000fe20008000000 */
[----:B------:R-:W-:Y:S01]  /*1680*/  UIADD3 UR9, UR9, 0x3b800, URZ ;  /* 0x0003b80009097890 */ /* 0x000fe2000fffe03f */
[----:B-12---:R-:W-:Y:S01]  /*1690*/  MOV R3, 0x400 ;  /* 0x0000040000037802 */ /* 0x006fe20000000f00 */
[----:B------:R-:W-:Y:S01]  /*16a0*/  USHF.L.U32 UR11, UR11, 0x8, URZ ;  /* 0x000000080b0b7899 */ /* 0x000fe2000800063f */
[C---:B------:R-:W-:Y:S01]  /*16b0*/  ISETP.NE.AND P2, PT, R5.reuse, 0x4, PT ;  /* 0x000000040500780c */ /* 0x040fe20003f45270 */
[----:B------:R-:W-:Y:S01]  /*16c0*/  UIADD3 UR8, UR14, 0x3800, URZ ;  /* 0x000038000e087890 */ /* 0x000fe2000fffe03f */
[C---:B------:R-:W-:Y:S01]  /*16d0*/  ISETP.NE.AND P1, PT, R5.reuse, 0x4, PT ;  /* 0x000000040500780c */ /* 0x040fe20003f25270 */
[----:B------:R-:W-:Y:S01]  /*16e0*/  UIADD3 UR32, UR14, 0x5800, URZ ;  /* 0x000058000e207890 */ /* 0x000fe2000fffe03f */
[----:B------:R-:W-:Y:S01]  /*16f0*/  SEL R5, R5, RZ, P2 ;  /* 0x000000ff05057207 */ /* 0x000fe20001000000 */
[----:B------:R-:W-:Y:S01]  /*1700*/  UIADD3 UR56, UR14, 0x7800, URZ ;  /* 0x000078000e387890 */ /* 0x000fe2000fffe03f */
[----:B------:R-:W-:Y:S01]  /*1710*/  SEL R6, RZ, 0x1, !P1 ;  /* 0x00000001ff067807 */ /* 0x000fe20004800000 */
        /* <DEDUP_REMOVED lines=9> */
[----:B------:R-:W-:Y:S01]  /*17b0*/  UIADD3 UR24, UR14, 0x9800, URZ ;  /* 0x000098000e187890 */ /* 0x000fe2000fffe03f */
[----:B------:R-:W-:Y:S01]  /*17c0*/  ISETP.NE.AND P3, PT, R0, RZ, PT ;  /* 0x000000ff0000720c */ /* 0x000fe20003f65270 */
        /* <DEDUP_REMOVED lines=13> */
[----:B---3--:R-:W-:-:S02]  /*18a0*/  LEA R4, R4, R3, 0x18 ;  /* 0x0000000304047211 */ /* 0x008fc400078ec0ff */
[----:B------:R-:W-:Y:S01]  /*18b0*/  SHF.L.U32 R3, R6, 0x1f, RZ ;  /* 0x0000001f06037819 */ /* 0x000fe200000006ff */
[----:B------:R3:W-:Y:S02]  /*18c0*/  UTMALDG.4D [UR24], [UR4], desc[UR6] ;  /* 0x00000618040075b4 */ /* 0x0007e40008019000 */
[----:B------:R-:W-:Y:S01]  /*18d0*/  IMAD R8, R5, 0x8, R4 ;  /* 0x0000000805087824 */ /* 0x000fe200078e0204 */
[----:B-1----:R-:W-:Y:S01]  /*18e0*/  UIADD3 UR8, UR14, 0xd800, URZ ;  /* 0x0000d8000e087890 */ /* 0x002fe2000fffe03f */
[----:B------:R-:W-:Y:S01]  /*18f0*/  UMOV UR10, 0x50 ;  /* 0x00000050000a7882 */ /* 0x000fe20000000000 */
[----:B------:R3:W-:Y:S07]  /*1900*/  UTMALDG.4D [UR16], [UR4], desc[UR6] ;  /* 0x00000610040075b4 */ /* 0x0007ee0008019000 */
[----:B------:R3:W-:Y:S01]  /*1910*/  UTMALDG.4D [UR8], [UR4], desc[UR6] ;  /* 0x00000608040075b4 */ /* 0x0007e20008019000 */
[----:B--2---:R-:W-:Y:S01]  /*1920*/  UIADD3 UR56, UR14, 0xf800, URZ ;  /* 0x0000f8000e387890 */ /* 0x004fe2000fffe03f */
[----:B------:R-:W-:-:S08]  /*1930*/  UMOV UR58, 0x60 ;  /* 0x00000060003a7882 */ /* 0x000fd00000000000 */
[----:B------:R3:W-:Y:S02]  /*1940*/  UTMALDG.4D [UR56], [UR4], desc[UR6] ;  /* 0x00000638040075b4 */ /* 0x0007e40008019000 */
[----:B---3--:R-:W-:Y:S01]  /*1950*/  NOP ;  /* 0x0000000000007918 */ /* 0x008fe20000000000 */
.L_x_19:
        /* <DEDUP_REMOVED lines=10> */
.L_x_20:
[----:B------:R-:W-:Y:S01]  /*1a00*/  IMAD R4, R5, 0xe000, R4 ;  /* 0x0000e00005047824 */ /* 0x000fe200078e0204 */
[----:B------:R-:W-:Y:S01]  /*1a10*/  R2UR UR49, R8 ;  /* 0x00000000083172ca */ /* 0x000fe200000e0000 */
[----:B------:R-:W-:Y:S01]  /*1a20*/  ULDC.64 UR4, c[0x0][0x198] ;  /* 0x0000660000047ab9 */ /* 0x000fe20000000a00 */
[----:B------:R-:W-:Y:S01]  /*1a30*/  R2UR UR51, R9 ;  /* 0x00000000093372ca */ /* 0x000fe200000e0000 */
        /* <DEDUP_REMOVED lines=11> */
[----:B------:R-:W-:Y:S01]  /*1af0*/  ISETP.NE.AND P1, PT, R5, 0x4, PT ;  /* 0x000000040500780c */ /* 0x000fe20003f25270 */
[----:B------:R-:W-:Y:S01]  /*1b00*/  USHF.L.U32 UR51, UR51, 0x8, URZ ;  /* 0x0000000833337899 */ /* 0x000fe2000800063f */
[----:B------:R-:W-:Y:S01]  /*1b10*/  VIADD R9, R9, 0x1 ;  /* 0x0000000109097836 */ /* 0x000fe20000000000 */
[----:B------:R-:W-:Y:S01]  /*1b20*/  UIADD3 UR48, UR9, 0x3800, URZ ;  /* 0x0000380009307890 */ /* 0x000fe2000fffe03f */
[----:B-12---:R-:W-:Y:S01]  /*1b30*/  SEL R3, RZ, 0x1, P1 ;  /* 0x00000001ff037807 */ /* 0x006fe20000800000 */
[----:B------:R-:W-:Y:S01]  /*1b40*/  UIADD3 UR32, UR9, 0x5800, URZ ;  /* 0x0000580009207890 */ /* 0x000fe2000fffe03f */
[----:B------:R-:W-:Y:S01]  /*1b50*/  SEL R5, R5, RZ, P1 ;  /* 0x000000ff05057207 */ /* 0x000fe20000800000 */
[----:B------:R-:W-:Y:S01]  /*1b60*/  UIADD3 UR56, UR9, 0x7800, URZ ;  /* 0x0000780009387890 */ /* 0x000fe2000fffe03f */
[----:B------:R-:W-:Y:S01]  /*1b70*/  LOP3.LUT R6, R6, R3, RZ, 0x3c, !PT ;  /* 0x0000000306067212 */ /* 0x000fe200078e3cff */
[----:B------:R-:W-:Y:S01]  /*1b80*/  UMOV UR36, UR60 ;  /* 0x0000003c00247c82 */ /* 0x000fe20008000000 */
[----:B------:R-:W-:Y:S01]  /*1b90*/  UMOV UR37, UR61 ;  /* 0x0000003d00257c82 */ /* 0x000fe20008000000 */
        /* <DEDUP_REMOVED lines=27> */
[----:B-1----:R-:W-:Y:S01]  /*1d50*/  UIADD3 UR56, UR9, 0xf800, URZ ;  /* 0x0000f80009387890 */ /* 0x002fe2000fffe03f */
[----:B------:R-:W-:-:S02]  /*1d60*/  UMOV UR58, 0x60 ;  /* 0x00000060003a7882 */ /* 0x000fc40000000000 */
[----:B------:R-:W-:Y:S02]  /*1d70*/  UMOV UR9, UR49 ;  /* 0x0000003100097c82 */ /* 0x000fe40008000000 */
[----:B------:R2:W-:Y:S04]  /*1d80*/  UTMALDG.4D [UR8], [UR4], desc[UR6] ;  /* 0x00000608040075b4 */ /* 0x0005e80008019000 */
[----:B------:R2:W-:Y:S02]  /*1d90*/  UTMALDG.4D [UR56], [UR4], desc[UR6] ;  /* 0x00000638040075b4 */ /* 0x0005e40008019000 */
[----:B--2---:R-:W-:Y:S01]  /*1da0*/  NOP ;  /* 0x0000000000007918 */ /* 0x004fe20000000000 */
.L_x_16:
[----:B------:R-:W-:-:S05]  /*1db0*/  IMAD.SHL.U32 R8, R2, 0x2, RZ ;  /* 0x0000000202087824 */ /* 0x000fca00078e00ff */
[----:B------:R-:W-:-:S04]  /*1dc0*/  LOP3.LUT R8, R8, 0xfffffffe, RZ, 0x3c, !PT ;  /* 0xfffffffe08087812 */ /* 0x000fc800078e3cff */
[----:B------:R-:W-:-:S07]  /*1dd0*/  IADD3 R8, -R8, -0x6, RZ ;  /* 0xfffffffa08087810 */ /* 0x000fce0007ffe1ff */
.L_x_10:
[----:B------:R-:W-:Y:S05]  /*1de0*/  BSYNC B0 ;  /* 0x0000000000007941 */ /* 0x000fea0003800000 */
.L_x_9:
[----:B------:R-:W3:Y:S01]  /*1df0*/  S2R R11, SR_CgaCtaId ;  /* 0x00000000000b7919 */ /* 0x000ee20000008800 */
[----:B------:R-:W-:Y:S01]  /*1e00*/  MOV R2, 0x400 ;  /* 0x0000040000027802 */ /* 0x000fe20000000f00 */
[----:B-12---:R-:W-:Y:S01]  /*1e10*/  IMAD.MOV.U32 R4, RZ, RZ, RZ ;  /* 0x000000ffff047224 */ /* 0x006fe200078e00ff */
[----:B------:R-:W-:Y:S02]  /*1e20*/  SHF.L.U32 R3, RZ, 0x1f, RZ ;  /* 0x0000001fff037819 */ /* 0x000fe400000006ff */
[----:B---3--:R-:W-:-:S07]  /*1e30*/  LEA R2, R11, R2, 0x18 ;  /* 0x000000020b027211 */ /* 0x008fce00078ec0ff */
.L_x_21:
[----:B-1----:R1:W2:Y:S02]  /*1e40*/  SYNCS.PHASECHK.TRANS64.TRYWAIT P1, [R2+URZ+0x3b840], R3 ;  /* 0x03b84003020075a7 */ /* 0x0022a4000802017f */
[----:B--2---:R-:W-:Y:S05]  /*1e50*/  @!P1 NANOSLEEP.SYNCS 0x989680 ;  /* 0x009896800000995d */ /* 0x004fea0003900000 */
[----:B------:R-:W2:Y:S02]  /*1e60*/  @!P1 SYNCS.PHASECHK.TRANS64 P1, [R2+URZ+0x3b840], R3 ;  /* 0x03b84003020095a7 */ /* 0x000ea4000802007f */
[----:B--2---:R-:W-:Y:S05]  /*1e70*/  @!P1 BRA `(.L_x_21) ;  /* 0xfffffffc00f09947 */ /* 0x004fea000383ffff */
[----:B------:R-:W2:Y:S01]  /*1e80*/  LDC R11, c[0x0][0x28c] ;  /* 0x0000a300ff0b7b82 */ /* 0x000ea20000000800 */
[----:B-1----:R-:W-:Y:S02]  /*1e90*/  SHF.R.S32.HI R3, RZ, 0x1f, R0 ;  /* 0x0000001fff037819 */ /* 0x002fe40000011400 */
[----:B------:R-:W-:Y:S02]  /*1ea0*/  SHF.L.U32 R15, RZ, 0x1f, RZ ;  /* 0x0000001fff0f7819 */ /* 0x000fe400000006ff */
[----:B--2---:R-:W-:Y:S02]  /*1eb0*/  IADD3 R12, R11, 0xff, RZ ;  /* 0x000000ff0b0c7810 */ /* 0x004fe40007ffe0ff */
[----:B------:R-:W-:Y:S02]  /*1ec0*/  LEA.HI R11, R3, R0, RZ, 0x5 ;  /* 0x00000000030b7211 */ /* 0x000fe400078f28ff */
[----:B------:R-:W-:Y:S02]  /*1ed0*/  SHF.R.S32.HI R13, RZ, 0x1f, R12 ;  /* 0x0000001fff0d7819 */ /* 0x000fe4000001140c */
[----:B------:R-:W-:-:S02]  /*1ee0*/  SHF.R.S32.HI R11, RZ, 0x5, R11 ;  /* 0x00000005ff0b7819 */ /* 0x000fc4000001140b */
[----:B------:R-:W-:Y:S02]  /*1ef0*/  LEA.HI R13, R13, R12, RZ, 0x8 ;  /* 0x0000000c0d0d7211 */ /* 0x000fe400078f40ff */
[----:B------:R-:W-:Y:S02]  /*1f00*/  LEA R11, R11, UR43, 0x4 ;  /* 0x0000002b0b0b7c11 */ /* 0x000fe4000f8e20ff */
[----:B------:R-:W-:-:S07]  /*1f10*/  SHF.R.S32.HI R18, RZ, 0x8, R13 ;  /* 0x00000008ff127819 */ /* 0x000fce000001140d */
.L_x_22:
[----:B-1----:R1:W2:Y:S02]  /*1f20*/  SYNCS.PHASECHK.TRANS64.TRYWAIT P1, [R2+URZ+0x3b800], R15 ;  /* 0x03b8000f020075a7 */ /* 0x0022a4000802017f */
[----:B--2---:R-:W-:Y:S05]  /*1f30*/  @!P1 NANOSLEEP.SYNCS 0x989680 ;  /* 0x009896800000995d */ /* 0x004fea0003900000 */
[----:B------:R-:W2:Y:S02]  /*1f40*/  @!P1 SYNCS.PHASECHK.TRANS64 P1, [R2+URZ+0x3b800], R15 ;  /* 0x03b8000f020095a7 */ /* 0x000ea4000802007f */
[----:B--2---:R-:W-:Y:S05]  /*1f50*/  @!P1 BRA `(.L_x_22) ;  /* 0xfffffffc00f09947 */ /* 0x004fea000383ffff */
[----:B------:R-:W-:Y:S01]  /*1f60*/  LEA.HI R3, R3, R0, RZ, 0x2 ;  /* 0x0000000003037211 */ /* 0x000fe200078f10ff */
[----:B------:R-:W-:Y:S05]  /*1f70*/  WARPSYNC.ALL ;  /* 0x0000000000007948 */ /* 0x000fea0003800000 */
[--C-:B------:R-:W-:Y:S02]  /*1f80*/  SHF.R.S32.HI R14, RZ, 0x2, R3.reuse ;  /* 0x00000002ff0e7819 */ /* 0x100fe40000011403 */
[----:B------:R-:W-:Y:S02]  /*1f90*/  SHF.R.S32.HI R13, RZ, 0x1f, R3 ;  /* 0x0000001fff0d7819 */ /* 0x000fe40000011403 */
[----:B------:R-:W-:-:S02]  /*1fa0*/  LOP3.LUT R3, R3, 0x7ffffffc, RZ, 0xc0, !PT ;  /* 0x7ffffffc03037812 */ /* 0x000fc400078ec0ff */
[----:B------:R-:W-:Y:S02]  /*1fb0*/  LEA.HI R13, R13, R14, RZ, 0x3 ;  /* 0x0000000e0d0d7211 */ /* 0x000fe400078f18ff */
[----:B------:R-:W-:Y:S01]  /*1fc0*/  VIMNMX R215, R18, R215, PT ;  /* 0x000000d712d77248 */ /* 0x000fe20003fe0100 */
[----:B------:R-:W-:Y:S01]  /*1fd0*/  IMAD.IADD R12, R0, 0x1, -R3 ;  /* 0x00000001000c7824 */ /* 0x000fe200078e0a03 */
[----:B------:R-:W-:-:S03]  /*1fe0*/  LOP3.LUT R3, R13, 0xfffffff8, RZ, 0xc0, !PT ;  /* 0xfffffff80d037812 */ /* 0x000fc600078ec0ff */
[----:B------:R-:W-:Y:S01]  /*1ff0*/  IMAD.SHL.U32 R12, R12, 0x2, RZ ;  /* 0x000000020c0c7824 */ /* 0x000fe200078e00ff */
[----:B------:R-:W-:Y:S02]  /*2000*/  IADD3 R3, R11, R14, -R3 ;  /* 0x0000000e0b037210 */ /* 0x000fe40007ffe803 */
[C---:B------:R-:W-:Y:S01]  /*2010*/  R2UR UR41, R2.reuse ;  /* 0x00000000022972ca */ /* 0x040fe200000e0000 */
[----:B------:R-:W-:Y:S01]  /*2020*/  WARPGROUP.ARRIVE ;  /* 0x00000000000079c5 */ /* 0x000fe20000000000 */
[----:B------:R-:W-:Y:S01]  /*2030*/  R2UR UR4, R2 ;  /* 0x00000000020472ca */ /* 0x000fe200000e0000 */
[----:B------:R-:W-:Y:S01]  /*2040*/  UMOV UR7, 0xc0000010 ;  /* 0xc000001000077882 */ /* 0x000fe20000000000 */
[----:B------:R-:W-:Y:S01]  /*2050*/  UMOV UR11, 0xc0000010 ;  /* 0xc0000010000b7882 */ /* 0x000fe20000000000 */
[----:B------:R-:W-:Y:S01]  /*2060*/  UMOV UR5, UR7 ;  /* 0x0000000700057c82 */ /* 0x000fe20008000000 */
[----:B------:R-:W-:Y:S01]  /*2070*/  MOV R211, UR7 ;  /* 0x0000000700d37c02 */ /* 0x000fe20008000f00 */
[----:B------:R-:W-:Y:S01]  /*2080*/  IMAD.U32 R209, RZ, RZ, UR11 ;  /* 0x0000000bffd17e24 */ /* 0x000fe2000f8e00ff */
[----:B------:R-:W-:Y:S01]  /*2090*/  UMOV UR45, 0xc0000010 ;  /* 0xc0000010002d7882 */ /* 0x000fe20000000000 */
[----:B------:R-:W-:Y:S01]  /*20a0*/  UMOV UR47, 0xc0000010 ;  /* 0xc0000010002f7882 */ /* 0x000fe20000000000 */
[C---:B------:R-:W-:Y:S01]  /*20b0*/  VIADD R14, R12.reuse, 0x8 ;  /* 0x000000080c0e7836 */ /* 0x040fe20000000000 */
[CC--:B------:R-:W-:Y:S01]  /*20c0*/  ISETP.GE.AND P2, PT, R3.reuse, R12.reuse, PT ;  /* 0x0000000c0300720c */ /* 0x0c0fe20003f46270 */
[C---:B------:R-:W-:Y:S01]  /*20d0*/  VIADD R152, R12.reuse, 0x9 ;  /* 0x000000090c987836 */ /* 0x040fe20000000000 */
[----:B------:R-:W-:Y:S01]  /*20e0*/  UIADD3 UR41, UR41, 0x3800, URZ ;  /* 0x0000380029297890 */ /* 0x000fe2000fffe03f */
[C---:B------:R-:W-:Y:S01]  /*20f0*/  ISETP.GT.AND P1, PT, R3.reuse, R12, PT ;  /* 0x0000000c0300720c */ /* 0x040fe20003f24270 */
[----:B------:R-:W-:Y:S01]  /*2100*/  USHF.R.U32.HI UR4, URZ, 0x4, UR4 ;  /* 0x000000043f047899 */ /* 0x000fe20008011604 */
[C---:B------:R-:W-:Y:S01]  /*2110*/  ISETP.GE.AND P4, PT, R3.reuse, R14, PT ;  /* 0x0000000e0300720c */ /* 0x040fe20003f86270 */
[----:B------:R-:W-:Y:S01]  /*2120*/  USHF.R.U32.HI UR41, URZ, 0x4, UR41 ;  /* 0x000000043f297899 */ /* 0x000fe20008011629 */
[C---:B------:R-:W-:Y:S01]  /*2130*/  VIADD R14, R12.reuse, 0x18 ;  /* 0x000000180c0e7836 */ /* 0x040fe20000000000 */
[----:B------:R-:W-:Y:S01]  /*2140*/  ULOP3.LUT UR4, UR4, 0x3fff, URZ, 0xc0, !UPT ;  /* 0x00003fff04047892 */ /* 0x000fe2000f8ec03f */
[C---:B------:R-:W-:Y:S01]  /*2150*/  ISETP.GE.AND P6, PT, R3.reuse, R152, PT ;  /* 0x000000980300720c */ /* 0x040fe20003fc6270 */
[----:B------:R-:W-:Y:S01]  /*2160*/  ULOP3.LUT UR41, UR41, 0x3fff, URZ, 0xc0, !UPT ;  /* 0x00003fff29297892 */ /* 0x000fe2000f8ec03f */
[C---:B------:R-:W-:Y:S01]  /*2170*/  VIADD R152, R12.reuse, 0x19 ;  /* 0x000000190c987836 */ /* 0x040fe20000000000 */
[----:B------:R-:W-:Y:S01]  /*2180*/  ULOP3.LUT UR8, UR4, 0x10000, URZ, 0xfc, !UPT ;  /* 0x0001000004087892 */ /* 0x000fe2000f8efc3f */
[C---:B------:R-:W-:Y:S01]  /*2190*/  VIADD R154, R12.reuse, 0x10 ;  /* 0x000000100c9a7836 */ /* 0x040fe20000000000 */
[----:B------:R-:W-:Y:S01]  /*21a0*/  ULOP3.LUT UR40, UR41, 0x10000, URZ, 0xfc, !UPT ;  /* 0x0001000029287892 */ /* 0x000fe2000f8efc3f */
[----:B------:R-:W-:Y:S01]  /*21b0*/  IADD3 R156, R12, 0x11, RZ ;  /* 0x000000110c9c7810 */ /* 0x000fe20007ffe0ff */
[----:B------:R-:W-:Y:S01]  /*21c0*/  UIADD3 UR44, UR8, 0x280, URZ ;  /* 0x00000280082c7890 */ /* 0x000fe2000fffe03f */
[C---:B------:R-:W-:Y:S01]  /*21d0*/  VIADD R11, R3.reuse, 0x8 ;  /* 0x00000008030b7836 */ /* 0x040fe20000000000 */
[----:B------:R-:W-:Y:S01]  /*21e0*/  UIADD3 UR46, UR40, 0xa00, URZ ;  /* 0x00000a00282e7890 */ /* 0x000fe2000fffe03f */
[C---:B------:R-:W-:Y:S01]  /*21f0*/  ISETP.GE.AND P5, PT, R3.reuse, R154, PT ;  /* 0x0000009a0300720c */ /* 0x040fe20003fa6270 */
[----:B------:R-:W-:Y:S01]  /*2200*/  UMOV UR6, UR8 ;  /* 0x0000000800067c82 */ /* 0x000fe20008000000 */
[----:B------:R-:W-:Y:S01]  /*2210*/  ISETP.GE.AND P3, PT, R3, R156, PT ;  /* 0x0000009c0300720c */ /* 0x000fe20003f66270 */
[----:B------:R-:W-:Y:S01]  /*2220*/  IMAD.U32 R210, RZ, RZ, UR6 ;  /* 0x00000006ffd27e24 */ /* 0x000fe2000f8e00ff */
[----:B------:R-:W-:Y:S01]  /*2230*/  UMOV UR4, UR6 ;  /* 0x0000000600047c82 */ /* 0x000fe20008000000 */
[----:B------:R-:W-:Y:S01]  /*2240*/  UMOV UR6, UR40 ;  /* 0x0000002800067c82 */ /* 0x000fe20008000000 */
[----:B------:R-:W-:Y:S01]  /*2250*/  ULDC UR9, c[0x0][0x604] ;  /* 0x0001810000097ab9 */ /* 0x000fe20000000800 */
[----:B------:R-:W-:Y:S01]  /*2260*/  HGMMA.64x256x16.F32 R24, gdesc[UR4], RZ, !UPT, gsb0 ;  /* 0x03e00000041879f0 */ /* 0x000fe2000c0008ff */
[----:B------:R-:W-:-:S02]  /*2270*/  UIADD3 UR4, UR8, 0x80, URZ ;  /* 0x0000008008047890 */ /* 0x000fc4000fffe03f */
[----:B------:R-:W-:Y:S01]  /*2280*/  UIADD3 UR6, UR40, 0x200, URZ ;  /* 0x0000020028067890 */ /* 0x000fe2000fffe03f */
[----:B------:R-:W-:Y:S01]  /*2290*/  UMOV UR5, UR11 ;  /* 0x0000000b00057c82 */ /* 0x000fe20008000000 */
[----:B------:R-:W-:Y:S01]  /*22a0*/  UMOV UR7, 0xc0000010 ;  /* 0xc000001000077882 */ /* 0x000fe20000000000 */
[----:B------:R-:W-:Y:S02]  /*22b0*/  UMOV UR11, 0xc0000010 ;  /* 0xc0000010000b7882 */ /* 0x000fe40000000000 */
[----:B------:R-:W-:Y:S01]  /*22c0*/  UMOV UR10, UR4 ;  /* 0x00000004000a7c82 */ /* 0x000fe20008000000 */
[----:B------:R-:W-:Y:S01]  /*22d0*/  MOV R23, UR11 ;  /* 0x0000000b00177c02 */ /* 0x000fe20008000f00 */
[----:B------:R-:W-:Y:S01]  /*22e0*/  UMOV UR4, UR10 ;  /* 0x0000000a00047c82 */ /* 0x000fe20008000000 */
[----:B------:R-:W-:Y:S01]  /*22f0*/  IMAD.U32 R208, RZ, RZ, UR10 ;  /* 0x0000000affd07e24 */ /* 0x000fe2000f8e00ff */
[----:B------:R-:W-:Y:S01]  /*2300*/  ULDC UR12, c[0x0][0x604] ;  /* 0x00018100000c7ab9 */ /* 0x000fe20000000800 */
[----:B------:R-:W-:Y:S01]  /*2310*/  ULDC UR13, c[0x0][0x604] ;  /* 0x00018100000d7ab9 */ /* 0x000fe20000000800 */
[----:B------:R-:W-:Y:S01]  /*2320*/  ULDC UR14, c[0x0][0x604] ;  /* 0x00018100000e7ab9 */ /* 0x000fe20000000800 */
[----:B------:R-:W-:-:S02]  /*2330*/  WARPGROUP.DEPBAR.LE gsb0, 0x0 ;  /* 0x00008000000079c5 */ /* 0x000fc40000010000 */
[----:B------:R-:W-:-:S11]  /*2340*/  WARPGROUP.ARRIVE ;  /* 0x00000000000079c5 */ /* 0x000fd60000000000 */
[----:B------:R-:W-:Y:S01]  /*2350*/  HGMMA.64x256x16.F32 R24, gdesc[UR4], R24, gsb0 ;  /* 0x03e00000041879f0 */ /* 0x000fe20008000818 */
[----:B------:R-:W-:Y:S02]  /*2360*/  UIADD3 UR4, UR8, 0x100, URZ ;  /* 0x0000010008047890 */ /* 0x000fe4000fffe03f */
[----:B------:R-:W-:Y:S01]  /*2370*/  UIADD3 UR6, UR40, 0x400, URZ ;  /* 0x0000040028067890 */ /* 0x000fe2000fffe03f */
[----:B------:R-:W-:Y:S01]  /*2380*/  UMOV UR5, UR11 ;  /* 0x0000000b00057c82 */ /* 0x000fe20008000000 */
[----:B------:R-:W-:Y:S01]  /*2390*/  UMOV UR7, 0xc0000010 ;  /* 0xc000001000077882 */ /* 0x000fe20000000000 */
[----:B------:R-:W-:Y:S02]  /*23a0*/  UMOV UR11, 0xc0000010 ;  /* 0xc0000010000b7882 */ /* 0x000fe40000000000 */
[----:B------:R-:W-:Y:S01]  /*23b0*/  UMOV UR10, UR4 ;  /* 0x00000004000a7c82 */ /* 0x000fe20008000000 */
[----:B------:R-:W-:Y:S01]  /*23c0*/  IMAD.U32 R21, RZ, RZ, UR11 ;  /* 0x0000000bff157e24 */ /* 0x000fe2000f8e00ff */
[----:B------:R-:W-:Y:S01]  /*23d0*/  UMOV UR4, UR10 ;  /* 0x0000000a00047c82 */ /* 0x000fe20008000000 */
[----:B------:R-:W-:Y:S01]  /*23e0*/  IMAD.U32 R22, RZ, RZ, UR10 ;  /* 0x0000000aff167e24 */ /* 0x000fe2000f8e00ff */
[----:B------:R-:W-:-:S02]  /*23f0*/  WARPGROUP.DEPBAR.LE gsb0, 0x0 ;  /* 0x00008000000079c5 */ /* 0x000fc40000010000 */
[----:B------:R-:W-:-:S14]  /*2400*/  WARPGROUP.ARRIVE ;  /* 0x00000000000079c5 */ /* 0x000fdc0000000000 */
[----:B------:R-:W-:Y:S01]  /*2410*/  HGMMA.64x256x16.F32 R24, gdesc[UR4], R24, gsb0 ;  /* 0x03e00000041879f0 */ /* 0x000fe20008000818 */
[----:B------:R-:W-:Y:S02]  /*2420*/  UIADD3 UR4, UR8, 0x180, URZ ;  /* 0x0000018008047890 */ /* 0x000fe4000fffe03f */
        /* <DEDUP_REMOVED lines=15> */
[----:B------:R-:W-:Y:S02]  /*2520*/  ULDC UR11, c[0x0][0x604] ;  /* 0x00018100000b7ab9 */ /* 0x000fe40000000800 */
[----:B------:R-:W-:Y:S02]  /*2530*/  UMOV UR10, UR4 ;  /* 0x00000004000a7c82 */ /* 0x000fe40008000000 */
[----:B------:R-:W-:Y:S01]  /*2540*/  UMOV UR4, UR10 ;  /* 0x0000000a00047c82 */ /* 0x000fe20008000000 */
[----:B------:R-:W-:Y:S01]  /*2550*/  IMAD.U32 R18, RZ, RZ, UR10 ;  /* 0x0000000aff127e24 */ /* 0x000fe2000f8e00ff */
[----:B------:R-:W-:Y:S01]  /*2560*/  ULDC UR10, c[0x0][0x604] ;  /* 0x00018100000a7ab9 */ /* 0x000fe20000000800 */
[----:B------:R-:W-:-:S02]  /*2570*/  WARPGROUP.DEPBAR.LE gsb0, 0x0 ;  /* 0x00008000000079c5 */ /* 0x000fc40000010000 */
[----:B------:R-:W-:-:S13]  /*2580*/  WARPGROUP.ARRIVE ;  /* 0x00000000000079c5 */ /* 0x000fda0000000000 */
[----:B------:R-:W-:Y:S01]  /*2590*/  HGMMA.64x256x16.F32 R24, gdesc[UR4], R24, gsb0 ;  /* 0x03e00000041879f0 */ /* 0x000fe20008000818 */
[----:B------:R-:W-:Y:S02]  /*25a0*/  UIADD3 UR4, UR8, 0x300, URZ ;  /* 0x0000030008047890 */ /* 0x000fe4000fffe03f */
[----:B------:R-:W-:Y:S01]  /*25b0*/  UIADD3 UR6, UR40, 0xc00, URZ ;  /* 0x00000c0028067890 */ /* 0x000fe2000fffe03f */
[----:B------:R-:W-:Y:S01]  /*25c0*/  UMOV UR5, 0xc0000010 ;  /* 0xc000001000057882 */ /* 0x000fe20000000000 */
[----:B------:R-:W-:Y:S01]  /*25d0*/  UMOV UR7, 0xc0000010 ;  /* 0xc000001000077882 */ /* 0x000fe20000000000 */
[----:B------:R-:W-:Y:S01]  /*25e0*/  ULDC UR8, c[0x0][0x604] ;  /* 0x0001810000087ab9 */ /* 0x000fe20000000800 */
[----:B------:R-:W-:Y:S02]  /*25f0*/  WARPGROUP.DEPBAR.LE gsb0, 0x0 ;  /* 0x00008000000079c5 */ /* 0x000fe40000010000 */
[----:B------:R-:W-:-:S15]  /*2600*/  WARPGROUP.ARRIVE ;  /* 0x00000000000079c5 */ /* 0x000fde0000000000 */
[----:B------:R-:W-:-:S04]  /*2610*/  NOP ;  /* 0x0000000000007918 */ /* 0x000fc80000000000 */
[----:B------:R-:W-:Y:S03]  /*2620*/  HGMMA.64x256x16.F32 R24, gdesc[UR44], R24, gsb0 ;  /* 0x03e000002c1879f0 */ /* 0x000fe60008000818 */
[----:B------:R-:W-:Y:S02]  /*2630*/  WARPGROUP.DEPBAR.LE gsb0, 0x0 ;  /* 0x00008000000079c5 */ /* 0x000fe40000010000 */
[----:B------:R-:W-:-:S15]  /*2640*/  WARPGROUP.ARRIVE ;  /* 0x00000000000079c5 */ /* 0x000fde0000000000 */
[----:B------:R-:W-:-:S08]  /*2650*/  NOP ;  /* 0x0000000000007918 */ /* 0x000fd00000000000 */
[----:B------:R-:W-:Y:S01]  /*2660*/  HGMMA.64x256x16.F32 R24, gdesc[UR4], R24, gsb0 ;  /* 0x03e00000041879f0 */ /* 0x000fe20008000818 */
[----:B------:R-:W-:Y:S01]  /*2670*/  ULDC UR6, c[0x0][0x604] ;  /* 0x0001810000067ab9 */ /* 0x000fe20000000800 */
[----:B------:R-:W-:Y:S01]  /*2680*/  ULDC UR7, c[0x0][0x604] ;  /* 0x0001810000077ab9 */ /* 0x000fe20000000800 */
[----:B------:R-:W-:Y:S02]  /*2690*/  WARPGROUP.DEPBAR.LE gsb0, 0x0 ;  /* 0x00008000000079c5 */ /* 0x000fe40000010000 */
[----:B------:R-:W-:Y:S02]  /*26a0*/  FSEL R24, R24, -INF , P2 ;  /* 0xff80000018187808 */ /* 0x000fe40001000000 */
[----:B------:R-:W-:Y:S02]  /*26b0*/  FSEL R30, R30, -INF , P2 ;  /* 0xff8000001e1e7808 */ /* 0x000fe40001000000 */
[----:B------:R-:W-:Y:S01]  /*26c0*/  ISETP.GE.AND P2, PT, R3, R14, PT ;  /* 0x0000000e0300720c */ /* 0x000fe20003f46270 */
[----:B------:R-:W-:Y:S01]  /*26d0*/  VIADD R14, R12, 0x20 ;  /* 0x000000200c0e7836 */ /* 0x000fe20000000000 */
[----:B------:R-:W-:-:S02]  /*26e0*/  FSEL R25, R25, -INF , P1 ;  /* 0xff80000019197808 */ /* 0x000fc40000800000 */
[----:B------:R-:W-:Y:S02]  /*26f0*/  FSEL R31, R31, -INF , P1 ;  /* 0xff8000001f1f7808 */ /* 0x000fe40000800000 */
[C---:B------:R-:W-:Y:S02]  /*2700*/  ISETP.GE.AND P1, PT, R3.reuse, R152, PT ;  /* 0x000000980300720c */ /* 0x040fe40003f26270 */
[----:B------:R-:W-:Y:S02]  /*2710*/  IADD3 R152, R12, 0x21, RZ ;  /* 0x000000210c987810 */ /* 0x000fe40007ffe0ff */
[----:B------:R-:W-:Y:S02]  /*2720*/  FSEL R28, R28, -INF , P4 ;  /* 0xff8000001c1c7808 */ /* 0x000fe40002000000 */
[----:B------:R-:W-:Y:S02]  /*2730*/  FSEL R34, R34, -INF , P4 ;  /* 0xff80000022227808 */ /* 0x000fe40002000000 */
[----:B------:R-:W-:Y:S01]  /*2740*/  ISETP.GE.AND P4, PT, R3, R14, PT ;  /* 0x0000000e0300720c */ /* 0x000fe20003f86270 */
[----:B------:R-:W-:Y:S01]  /*2750*/  VIADD R14, R12, 0x28 ;  /* 0x000000280c0e7836 */ /* 0x000fe20000000000 */
[----:B------:R-:W-:-:S02]  /*2760*/  FSEL R29, R29, -INF , P6 ;  /* 0xff8000001d1d7808 */ /* 0x000fc40003000000 */
[----:B------:R-:W-:Y:S02]  /*2770*/  FSEL R35, R35, -INF , P6 ;  /* 0xff80000023237808 */ /* 0x000fe40003000000 */
[C---:B------:R-:W-:Y:S01]  /*2780*/  ISETP.GE.AND P6, PT, R3.reuse, R152, PT ;  /* 0x000000980300720c */ /* 0x040fe20003fc6270 */
[----:B------:R-:W-:Y:S01]  /*2790*/  VIADD R152, R12, 0x29 ;  /* 0x000000290c987836 */ /* 0x000fe20000000000 */
        /* <DEDUP_REMOVED lines=22> */
[----:B------:R-:W-:Y:S02]  /*2900*/  ISETP.GE.AND P6, PT, R3, R152, PT ;  /* 0x000000980300720c */ /* 0x000fe40003fc6270 */
[----:B------:R-:W-:Y:S02]  /*2910*/  IADD3 R152, R12, 0x41, RZ ;  /* 0x000000410c987810 */ /* 0x000fe40007ffe0ff */
[----:B------:R-:W-:Y:S02]  /*2920*/  FSEL R44, R44, -INF , P5 ;  /* 0xff8000002c2c7808 */ /* 0x000fe40002800000 */
[----:B------:R-:W-:Y:S02]  /*2930*/  FSEL R50, R50, -INF , P5 ;  /* 0xff80000032327808 */ /* 0x000fe40002800000 */
[----:B------:R-:W-:-:S02]  /*2940*/  FSEL R45, R45, -INF , P3 ;  /* 0xff8000002d2d7808 */ /* 0x000fc40001800000 */
[----:B------:R-:W-:Y:S02]  /*2950*/  FSEL R51, R51, -INF , P3 ;  /* 0xff80000033337808 */ /* 0x000fe40001800000 */
[C---:B------:R-:W-:Y:S01]  /*2960*/  ISETP.GE.AND P5, PT, R3.reuse, R14, PT ;  /* 0x0000000e0300720c */ /* 0x040fe20003fa6270 */
[C---:B------:R-:W-:Y:S01]  /*2970*/  VIADD R14, R12.reuse, 0x48 ;  /* 0x000000480c0e7836 */ /* 0x040fe20000000000 */
[----:B------:R-:W-:Y:S01]  /*2980*/  ISETP.GE.AND P3, PT, R3, R152, PT ;  /* 0x000000980300720c */ /* 0x000fe20003f66270 */
[----:B------:R-:W-:Y:S01]  /*2990*/  VIADD R152, R12, 0x49 ;  /* 0x000000490c987836 */ /* 0x000fe20000000000 */
[----:B------:R-:W-:Y:S02]  /*29a0*/  FSEL R48, R48, -INF , P2 ;  /* 0xff80000030307808 */ /* 0x000fe40001000000 */
[----:B------:R-:W-:Y:S02]  /*29b0*/  FSEL R54, R54, -INF , P2 ;  /* 0xff80000036367808 */ /* 0x000fe40001000000 */
[----:B------:R-:W-:-:S02]  /*29c0*/  FSEL R49, R49, -INF , P1 ;  /* 0xff80000031317808 */ /* 0x000fc40000800000 */
[----:B------:R-:W-:Y:S02]  /*29d0*/  FSEL R55, R55, -INF , P1 ;  /* 0xff80000037377808 */ /* 0x000fe40000800000 */
[C---:B------:R-:W-:Y:S01]  /*29e0*/  ISETP.GE.AND P2, PT, R3.reuse, R14, PT ;  /* 0x0000000e0300720c */ /* 0x040fe20003f46270 */
[C---:B------:R-:W-:Y:S01]  /*29f0*/  VIADD R14, R12.reuse, 0x50 ;  /* 0x000000500c0e7836 */ /* 0x040fe20000000000 */
[----:B------:R-:W-:Y:S02]  /*2a00*/  ISETP.GE.AND P1, PT, R3, R152, PT ;  /* 0x000000980300720c */ /* 0x000fe40003f26270 */
[----:B------:R-:W-:Y:S02]  /*2a10*/  IADD3 R152, R12, 0x51, RZ ;  /* 0x000000510c987810 */ /* 0x000fe40007ffe0ff */
[----:B------:R-:W-:Y:S02]  /*2a20*/  FSEL R53, R53, -INF , P6 ;  /* 0xff80000035357808 */ /* 0x000fe40003000000 */
[----:B------:R-:W-:-:S02]  /*2a30*/  FSEL R59, R59, -INF , P6 ;  /* 0xff8000003b3b7808 */ /* 0x000fc40003000000 */
[----:B------:R-:W-:Y:S02]  /*2a40*/  FSEL R52, R52, -INF , P4 ;  /* 0xff80000034347808 */ /* 0x000fe40002000000 */
[----:B------:R-:W-:Y:S02]  /*2a50*/  FSEL R58, R58, -INF , P4 ;  /* 0xff8000003a3a7808 */ /* 0x000fe40002000000 */
[C---:B------:R-:W-:Y:S01]  /*2a60*/  ISETP.GE.AND P6, PT, R3.reuse, R152, PT ;  /* 0x000000980300720c */ /* 0x040fe20003fc6270 */
[C---:B------:R-:W-:Y:S01]  /*2a70*/  VIADD R152, R12.reuse, 0x59 ;  /* 0x000000590c987836 */ /* 0x040fe20000000000 */
[----:B------:R-:W-:Y:S01]  /*2a80*/  ISETP.GE.AND P4, PT, R3, R14, PT ;  /* 0x0000000e0300720c */ /* 0x000fe20003f86270 */
[----:B------:R-:W-:Y:S01]  /*2a90*/  VIADD R14, R12, 0x58 ;  /* 0x000000580c0e7836 */ /* 0x000fe20000000000 */
[----:B------:R-:W-:Y:S02]  /*2aa0*/  FSEL R57, R57, -INF , P3 ;  /* 0xff80000039397808 */ /* 0x000fe40001800000 */
[----:B------:R-:W-:-:S02]  /*2ab0*/  FSEL R63, R63, -INF , P3 ;  /* 0xff8000003f3f7808 */ /* 0x000fc40001800000 */
[----:B------:R-:W-:Y:S02]  /*2ac0*/  FSEL R56, R56, -INF , P5 ;  /* 0xff80000038387808 */ /* 0x000fe40002800000 */
[----:B------:R-:W-:Y:S02]  /*2ad0*/  FSEL R62, R62, -INF , P5 ;  /* 0xff8000003e3e7808 */ /* 0x000fe40002800000 */
[C---:B------:R-:W-:Y:S02]  /*2ae0*/  ISETP.GE.AND P3, PT, R3.reuse, R152, PT ;  /* 0x000000980300720c */ /* 0x040fe40003f66270 */
[----:B------:R-:W-:Y:S01]  /*2af0*/  ISETP.GE.AND P5, PT, R3, R14, PT ;  /* 0x0000000e0300720c */ /* 0x000fe20003fa6270 */
[C---:B------:R-:W-:Y:S01]  /*2b00*/  VIADD R14, R12.reuse, 0x60 ;  /* 0x000000600c0e7836 */ /* 0x040fe20000000000 */
[----:B------:R-:W-:Y:S02]  /*2b10*/  IADD3 R152, R12, 0x61, RZ ;  /* 0x000000610c987810 */ /* 0x000fe40007ffe0ff */
[----:B------:R-:W-:-:S02]  /*2b20*/  FSEL R61, R61, -INF , P1 ;  /* 0xff8000003d3d7808 */ /* 0x000fc40000800000 */
[----:B------:R-:W-:Y:S02]  /*2b30*/  FSEL R67, R67, -INF , P1 ;  /* 0xff80000043437808 */ /* 0x000fe40000800000 */
[----:B------:R-:W-:Y:S01]  /*2b40*/  ISETP.GE.AND P1, PT, R3, R152, PT ;  /* 0x000000980300720c */ /* 0x000fe20003f26270 */
[----:B------:R-:W-:Y:S01]  /*2b50*/  VIADD R152, R12, 0x69 ;  /* 0x000000690c987836 */ /* 0x000fe20000000000 */
[----:B------:R-:W-:Y:S02]  /*2b60*/  FSEL R68, R68, -INF , P5 ;  /* 0xff80000044447808 */ /* 0x000fe40002800000 */
[----:B------:R-:W-:Y:S02]  /*2b70*/  FSEL R74, R74, -INF , P5 ;  /* 0xff8000004a4a7808 */ /* 0x000fe40002800000 */
[----:B------:R-:W-:Y:S02]  /*2b80*/  FSEL R69, R69, -INF , P3 ;  /* 0xff80000045457808 */ /* 0x000fe40001800000 */
[----:B------:R-:W-:-:S02]  /*2b90*/  FSEL R75, R75, -INF , P3 ;  /* 0xff8000004b4b7808 */ /* 0x000fc40001800000 */
[CC--:B------:R-:W-:Y:S02]  /*2ba0*/  ISETP.GE.AND P5, PT, R11.reuse, R12.reuse, PT ;  /* 0x0000000c0b00720c */ /* 0x0c0fe40003fa6270 */
[----:B------:R-:W-:Y:S02]  /*2bb0*/  ISETP.GT.AND P3, PT, R11, R12, PT ;  /* 0x0000000c0b00720c */ /* 0x000fe40003f64270 */
[----:B------:R-:W-:Y:S02]  /*2bc0*/  FSEL R65, R65, -INF , P6 ;  /* 0xff80000041417808 */ /* 0x000fe40003000000 */
[----:B------:R-:W-:Y:S02]  /*2bd0*/  FSEL R71, R71, -INF , P6 ;  /* 0xff80000047477808 */ /* 0x000fe40003000000 */
[----:B------:R-:W-:Y:S02]  /*2be0*/  FSEL R26, R26, -INF , P5 ;  /* 0xff8000001a1a7808 */ /* 0x000fe40002800000 */
[----:B------:R-:W-:-:S02]  /*2bf0*/  FSEL R27, R27, -INF , P3 ;  /* 0xff8000001b1b7808 */ /* 0x000fc40001800000 */
[C---:B------:R-:W-:Y:S01]  /*2c00*/  ISETP.GE.AND P6, PT, R3.reuse, R152, PT ;  /* 0x000000980300720c */ /* 0x040fe20003fc6270 */
[----:B------:R-:W-:Y:S01]  /*2c10*/  VIADD R152, R12, 0x71 ;  /* 0x000000710c987836 */ /* 0x000fe20000000000 */
[----:B------:R-:W-:Y:S02]  /*2c20*/  FMNMX R13, R26, R27, !PT ;  /* 0x0000001b1a0d7209 */ /* 0x000fe40007800000 */
[----:B------:R-:W-:Y:S02]  /*2c30*/  FSEL R60, R60, -INF , P2 ;  /* 0xff8000003c3c7808 */ /* 0x000fe40001000000 */
[----:B------:R-:W-:Y:S02]  /*2c40*/  ISETP.GE.AND P3, PT, R3, R152, PT ;  /* 0x000000980300720c */ /* 0x000fe40003f66270 */
[----:B------:R-:W-:Y:S02]  /*2c50*/  FMNMX R152, R30, R13, !PT ;  /* 0x0000000d1e987209 */ /* 0x000fe40007800000 */
[----:B------:R-:W-:-:S02]  /*2c60*/  FSEL R66, R66, -INF , P2 ;  /* 0xff80000042427808 */ /* 0x000fc40001000000 */
[----:B------:R-:W-:Y:S02]  /*2c70*/  FMNMX R13, R31, R152, !PT ;  /* 0x000000981f0d7209 */ /* 0x000fe40007800000 */
[----:B------:R-:W-:Y:S01]  /*2c80*/  ISETP.GE.AND P2, PT, R3, R14, PT ;  /* 0x0000000e0300720c */ /* 0x000fe20003f46270 */
[----:B------:R-:W-:Y:S01]  /*2c90*/  VIADD R14, R12, 0x68 ;  /* 0x000000680c0e7836 */ /* 0x000fe20000000000 */
[----:B------:R-:W-:Y:S02]  /*2ca0*/  FMNMX R152, R34, R13, !PT ;  /* 0x0000000d22987209 */ /* 0x000fe40007800000 */
[----:B------:R-:W-:Y:S02]  /*2cb0*/  FSEL R64, R64, -INF , P4 ;  /* 0xff80000040407808 */ /* 0x000fe40002000000 */
[----:B------:R-:W-:Y:S02]  /*2cc0*/  FMNMX R13, R35, R152, !PT ;  /* 0x00000098230d7209 */ /* 0x000fe40007800000 */
[----:B------:R-:W-:-:S02]  /*2cd0*/  FSEL R70, R70, -INF , P4 ;  /* 0xff80000046467808 */ /* 0x000fc40002000000 */
[----:B------:R-:W-:Y:S02]  /*2ce0*/  FMNMX R152, R38, R13, !PT ;  /* 0x0000000d26987209 */ /* 0x000fe40007800000 */
[----:B------:R-:W-:Y:S02]  /*2cf0*/  ISETP.GE.AND P4, PT, R3, R14, PT ;  /* 0x0000000e0300720c */ /* 0x000fe40003f86270 */
[----:B------:R-:W-:Y:S02]  /*2d00*/  FMNMX R13, R39, R152, !PT ;  /* 0x00000098270d7209 */ /* 0x000fe40007800000 */
[----:B------:R-:W-:Y:S02]  /*2d10*/  IADD3 R14, R12, 0x70, RZ ;  /* 0x000000700c0e7810 */ /* 0x000fe40007ffe0ff */
[----:B------:R-:W-:Y:S02]  /*2d20*/  FMNMX R152, R42, R13, !PT ;  /* 0x0000000d2a987209 */ /* 0x000fe40007800000 */
[----:B------:R-:W-:Y:S01]  /*2d30*/  ISETP.GE.AND P5, PT, R3, R14, PT ;  /* 0x0000000e0300720c */ /* 0x000fe20003fa6270 */
[----:B------:R-:W-:Y:S01]  /*2d40*/  VIADD R14, R12, 0x78 ;  /* 0x000000780c0e7836 */ /* 0x000fe20000000000 */
[----:B------:R-:W-:-:S02]  /*2d50*/  FMNMX R13, R43, R152, !PT ;  /* 0x000000982b0d7209 */ /* 0x000fc40007800000 */
[----:B------:R-:W-:Y:S02]  /*2d60*/  FSEL R72, R72, -INF , P2 ;  /* 0xff80000048487808 */ /* 0x000fe40001000000 */
[----:B------:R-:W-:Y:S02]  /*2d70*/  FMNMX R152, R46, R13, !PT ;  /* 0x0000000d2e987209 */ /* 0x000fe40007800000 */
[----:B------:R-:W-:Y:S02]  /*2d80*/  FSEL R78, R78, -INF , P2 ;  /* 0xff8000004e4e7808 */ /* 0x000fe40001000000 */
[----:B------:R-:W-:Y:S02]  /*2d90*/  FMNMX R13, R47, R152, !PT ;  /* 0x000000982f0d7209 */ /* 0x000fe40007800000 */
[----:B------:R-:W-:Y:S01]  /*2da0*/  ISETP.GE.AND P2, PT, R3, R14, PT ;  /* 0x0000000e0300720c */ /* 0x000fe20003f46270 */
[----:B------:R-:W-:Y:S01]  /*2db0*/  VIADD R14, R12, 0x79 ;  /* 0x000000790c0e7836 */ /* 0x000fe20000000000 */
[----:B------:R-:W-:-:S02]  /*2dc0*/  FMNMX R152, R50, R13, !PT ;  /* 0x0000000d32987209 */ /* 0x000fc40007800000 */
[----:B------:R-:W-:Y:S02]  /*2dd0*/  FMNMX R13, R24, R25, !PT ;  /* 0x00000019180d7209 */ /* 0x000fe40007800000 */
[----:B-1----:R-:W-:Y:S02]  /*2de0*/  FMNMX R15, R51, R152, !PT ;  /* 0x00000098330f7209 */ /* 0x002fe40007800000 */
[----:B------:R-:W-:Y:S02]  /*2df0*/  FMNMX R152, R28, R13, !PT ;  /* 0x0000000d1c987209 */ /* 0x000fe40007800000 */
[----:B------:R-:W-:Y:S02]  /*2e00*/  FMNMX R154, R54, R15, !PT ;  /* 0x0000000f369a7209 */ /* 0x000fe40007800000 */
[----:B------:R-:W-:Y:S02]  /*2e10*/  FMNMX R13, R29, R152, !PT ;  /* 0x000000981d0d7209 */ /* 0x000fe40007800000 */
[----:B------:R-:W-:-:S02]  /*2e20*/  FMNMX R15, R55, R154, !PT ;  /* 0x0000009a370f7209 */ /* 0x000fc40007800000 */
[----:B------:R-:W-:Y:S02]  /*2e30*/  FMNMX R152, R32, R13, !PT ;  /* 0x0000000d20987209 */ /* 0x000fe40007800000 */
[----:B------:R-:W-:Y:S02]  /*2e40*/  FMNMX R154, R58, R15, !PT ;  /* 0x0000000f3a9a7209 */ /* 0x000fe40007800000 */
[----:B------:R-:W-:Y:S02]  /*2e50*/  FMNMX R13, R33, R152, !PT ;  /* 0x00000098210d7209 */ /* 0x000fe40007800000 */
[----:B------:R-:W-:Y:S02]  /*2e60*/  FMNMX R15, R59, R154, !PT ;  /* 0x0000009a3b0f7209 */ /* 0x000fe40007800000 */
[----:B------:R-:W-:Y:S02]  /*2e70*/  FSEL R73, R73, -INF , P1 ;  /* 0xff80000049497808 */ /* 0x000fe40000800000 */
[----:B------:R-:W-:-:S02]  /*2e80*/  FSEL R79, R79, -INF , P1 ;  /* 0xff8000004f4f7808 */ /* 0x000fc40000800000 */
[----:B------:R-:W-:Y:S02]  /*2e90*/  ISETP.GE.AND P1, PT, R3, R14, PT ;  /* 0x0000000e0300720c */ /* 0x000fe40003f26270 */
[----:B------:R-:W-:Y:S02]  /*2ea0*/  FMNMX R152, R36, R13, !PT ;  /* 0x0000000d24987209 */ /* 0x000fe40007800000 */
[----:B------:R-:W-:Y:S02]  /*2eb0*/  FMNMX R154, R62, R15, !PT ;  /* 0x0000000f3e9a7209 */ /* 0x000fe40007800000 */
[----:B------:R-:W-:Y:S02]  /*2ec0*/  IADD3 R14, R12, 0x80, RZ ;  /* 0x000000800c0e7810 */ /* 0x000fe40007ffe0ff */
[----:B------:R-:W-:Y:S02]  /*2ed0*/  FSEL R76, R76, -INF , P4 ;  /* 0xff8000004c4c7808 */ /* 0x000fe40002000000 */
[----:B------:R-:W-:-:S02]  /*2ee0*/  FSEL R82, R82, -INF , P4 ;  /* 0xff80000052527808 */ /* 0x000fc40002000000 */
[----:B------:R-:W-:Y:S02]  /*2ef0*/  FMNMX R13, R37, R152, !PT ;  /* 0x00000098250d7209 */ /* 0x000fe40007800000 */
[----:B------:R-:W-:Y:S02]  /*2f00*/  FMNMX R15, R63, R154, !PT ;  /* 0x0000009a3f0f7209 */ /* 0x000fe40007800000 */
[----:B------:R-:W-:Y:S01]  /*2f10*/  ISETP.GE.AND P4, PT, R3, R14, PT ;  /* 0x0000000e0300720c */ /* 0x000fe20003f86270 */
[----:B------:R-:W-:Y:S01]  /*2f20*/  VIADD R14, R12, 0x81 ;  /* 0x000000810c0e7836 */ /* 0x000fe20000000000 */
[----:B------:R-:W-:Y:S02]  /*2f30*/  FMNMX R152, R40, R13, !PT ;  /* 0x0000000d28987209 */ /* 0x000fe40007800000 */
[----:B------:R-:W-:Y:S02]  /*2f40*/  FMNMX R154, R66, R15, !PT ;  /* 0x0000000f429a7209 */ /* 0x000fe40007800000 */
[----:B------:R-:W-:-:S02]  /*2f50*/  FSEL R77, R77, -INF , P6 ;  /* 0xff8000004d4d7808 */ /* 0x000fc40003000000 */
[----:B------:R-:W-:Y:S02]  /*2f60*/  FSEL R83, R83, -INF , P6 ;  /* 0xff80000053537808 */ /* 0x000fe40003000000 */
[----:B------:R-:W-:Y:S01]  /*2f70*/  ISETP.GE.AND P6, PT, R3, R14, PT ;  /* 0x0000000e0300720c */ /* 0x000fe20003fc6270 */
[----:B------:R-:W-:Y:S01]  /*2f80*/  VIADD R14, R12, 0x88 ;  /* 0x000000880c0e7836 */ /* 0x000fe20000000000 */
[----:B------:R-:W-:Y:S02]  /*2f90*/  FMNMX R13, R41, R152, !PT ;  /* 0x00000098290d7209 */ /* 0x000fe40007800000 */
[----:B------:R-:W-:Y:S02]  /*2fa0*/  FMNMX R15, R67, R154, !PT ;  /* 0x0000009a430f7209 */ /* 0x000fe40007800000 */
        /* <DEDUP_REMOVED lines=10> */
[----:B------:R-:W-:Y:S02]  /*3050*/  ISETP.GE.AND P3, PT, R3, R14, PT ;  /* 0x0000000e0300720c */ /* 0x000fe40003f66270 */
[----:B------:R-:W-:Y:S02]  /*3060*/  IADD3 R14, R12, 0x90, RZ ;  /* 0x000000900c0e7810 */ /* 0x000fe40007ffe0ff */
        /* <DEDUP_REMOVED lines=8> */
[----:B------:R-:W-:Y:S02]  /*30f0*/  FMNMX R152, R52, R13, !PT ;  /* 0x0000000d34987209 */ /* 0x000fe40007800000 */
[----:B------:R-:W-:-:S02]  /*3100*/  FMNMX R154, R78, R15, !PT ;  /* 0x0000000f4e9a7209 */ /* 0x000fc40007800000 */
[----:B------:R-:W-:Y:S02]  /*3110*/  FSEL R85, R85, -INF , P1 ;  /* 0xff80000055557808 */ /* 0x000fe40000800000 */
[----:B------:R-:W-:Y:S02]  /*3120*/  FSEL R91, R91, -INF , P1 ;  /* 0xff8000005b5b7808 */ /* 0x000fe40000800000 */
        /* <DEDUP_REMOVED lines=14> */
[----:B------:R-:W-:Y:S02]  /*3210*/  ISETP.GE.AND P6, PT, R3, R14, PT ;  /* 0x0000000e0300720c */ /* 0x000fe40003fc6270 */
[----:B------:R-:W-:Y:S02]  /*3220*/  IADD3 R14, R12, 0xa0, RZ ;  /* 0x000000a00c0e7810 */ /* 0x000fe40007ffe0ff */
        /* <DEDUP_REMOVED lines=10> */
[----:B------:R-:W-:Y:S02]  /*32d0*/  FMNMX R152, R64, R13, !PT ;  /* 0x0000000d40987209 */ /* 0x000fe40007800000 */
[----:B------:R-:W-:Y:S02]  /*32e0*/  FMNMX R154, R90, R15, !PT ;  /* 0x0000000f5a9a7209 */ /* 0x000fe40007800000 */
[----:B------:R-:W-:Y:S01]  /*32f0*/  ISETP.GE.AND P3, PT, R3, R14, PT ;  /* 0x0000000e0300720c */ /* 0x000fe20003f66270 */
[----:B------:R-:W-:Y:S01]  /*3300*/  VIADD R14, R12, 0xa8 ;  /* 0x000000a80c0e7836 */ /* 0x000fe20000000000 */
        /* <DEDUP_REMOVED lines=12> */
[----:B------:R-:W-:Y:S02]  /*33d0*/  ISETP.GE.AND P1, PT, R3, R14, PT ;  /* 0x0000000e0300720c */ /* 0x000fe40003f26270 */
[----:B------:R-:W-:Y:S02]  /*33e0*/  IADD3 R14, R12, 0xb0, RZ ;  /* 0x000000b00c0e7810 */ /* 0x000fe40007ffe0ff */
[----:B------:R-:W-:-:S02]  /*33f0*/  FMNMX R152, R72, R13, !PT ;  /* 0x0000000d48987209 */ /* 0x000fc40007800000 */
[----:B------:R-:W-:Y:S02]  /*3400*/  FMNMX R154, R98, R15, !PT ;  /* 0x0000000f629a7209 */ /* 0x000fe40007800000 */
[----:B------:R-:W-:Y:S02]  /*3410*/  FSEL R100, R100, -INF , P4 ;  /* 0xff80000064647808 */ /* 0x000fe40002000000 */
[----:B------:R-:W-:Y:S02]  /*3420*/  FSEL R106, R106, -INF , P4 ;  /* 0xff8000006a6a7808 */ /* 0x000fe40002000000 */
        /* <DEDUP_REMOVED lines=20> */
[----:B------:R-:W-:Y:S02]  /*3570*/  ISETP.GE.AND P3, PT, R3, R14, PT ;  /* 0x0000000e0300720c */ /* 0x000fe40003f66270 */
[----:B------:R-:W-:Y:S02]  /*3580*/  FMNMX R13, R81, R152, !PT ;  /* 0x00000098510d7209 */ /* 0x000fe40007800000 */
[----:B------:R-:W-:Y:S02]  /*3590*/  FMNMX R15, R107, R154, !PT ;  /* 0x0000009a6b0f7209 */ /* 0x000fe40007800000 */
[----:B------:R-:W-:-:S02]  /*35a0*/  IADD3 R14, R12, 0xc0, RZ ;  /* 0x000000c00c0e7810 */ /* 0x000fc40007ffe0ff */
[----:B------:R-:W-:Y:S02]  /*35b0*/  FSEL R108, R108, -INF , P2 ;  /* 0xff8000006c6c7808 */ /* 0x000fe40001000000 */
[----:B------:R-:W-:Y:S02]  /*35c0*/  FSEL R114, R114, -INF , P2 ;  /* 0xff80000072727808 */ /* 0x000fe40001000000 */
[----:B------:R-:W-:Y:S02]  /*35d0*/  FMNMX R152, R84, R13, !PT ;  /* 0x0000000d54987209 */ /* 0x000fe40007800000 */
[----:B------:R-:W-:Y:S02]  /*35e0*/  FMNMX R154, R110, R15, !PT ;  /* 0x0000000f6e9a7209 */ /* 0x000fe40007800000 */
[----:B------:R-:W-:Y:S01]  /*35f0*/  ISETP.GE.AND P2, PT, R3, R14, PT ;  /* 0x0000000e0300720c */ /* 0x000fe20003f46270 */
[----:B------:R-:W-:Y:S01]  /*3600*/  VIADD R14, R12, 0xc1 ;  /* 0x000000c10c0e7836 */ /* 0x000fe20000000000 */
        /* <DEDUP_REMOVED lines=10> */
[----:B------:R-:W-:Y:S02]  /*36b0*/  FMNMX R13, R89, R152, !PT ;  /* 0x00000098590d7209 */ /* 0x000fe40007800000 */
[----:B------:R-:W-:Y:S02]  /*36c0*/  FMNMX R15, R115, R154, !PT ;  /* 0x0000009a730f7209 */ /* 0x000fe40007800000 */
[----:B------:R-:W-:Y:S01]  /*36d0*/  ISETP.GE.AND P4, PT, R3, R14, PT ;  /* 0x0000000e0300720c */ /* 0x000fe20003f86270 */
[----:B------:R-:W-:Y:S01]  /*36e0*/  VIADD R14, R12, 0xc9 ;  /* 0x000000c90c0e7836 */ /* 0x000fe20000000000 */
[----:B------:R-:W-:-:S02]  /*36f0*/  FSEL R119, R119, -INF , P6 ;  /* 0xff80000077777808 */ /* 0x000fc40003000000 */
[----:B------:R-:W-:Y:S02]  /*3700*/  FMNMX R152, R92, R13, !PT ;  /* 0x0000000d5c987209 */ /* 0x000fe40007800000 */
[----:B------:R-:W-:Y:S02]  /*3710*/  FMNMX R154, R118, R15, !PT ;  /* 0x0000000f769a7209 */ /* 0x000fe40007800000 */
[----:B------:R-:W-:Y:S02]  /*3720*/  FSEL R113, R113, -INF , P6 ;  /* 0xff80000071717808 */ /* 0x000fe40003000000 */
[----:B------:R-:W-:Y:S02]  /*3730*/  ISETP.GE.AND P6, PT, R3, R14, PT ;  /* 0x0000000e0300720c */ /* 0x000fe40003fc6270 */
[----:B------:R-:W-:Y:S02]  /*3740*/  IADD3 R14, R12, 0xd0, RZ ;  /* 0x000000d00c0e7810 */ /* 0x000fe40007ffe0ff */
[----:B------:R-:W-:-:S02]  /*3750*/  FSEL R122, R122, -INF , P5 ;  /* 0xff8000007a7a7808 */ /* 0x000fc40002800000 */
[----:B------:R-:W-:Y:S02]  /*3760*/  FMNMX R13, R93, R152, !PT ;  /* 0x000000985d0d7209 */ /* 0x000fe40007800000 */
[----:B------:R-:W-:Y:S02]  /*3770*/  FMNMX R15, R119, R154, !PT ;  /* 0x0000009a770f7209 */ /* 0x000fe40007800000 */
[----:B------:R-:W-:Y:S02]  /*3780*/  FSEL R116, R116, -INF , P5 ;  /* 0xff80000074747808 */ /* 0x000fe40002800000 */
[----:B------:R-:W-:Y:S01]  /*3790*/  ISETP.GE.AND P5, PT, R3, R14, PT ;  /* 0x0000000e0300720c */ /* 0x000fe20003fa6270 */
[----:B------:R-:W-:Y:S01]  /*37a0*/  VIADD R14, R12, 0xd1 ;  /* 0x000000d10c0e7836 */ /* 0x000fe20000000000 */
[----:B------:R-:W-:Y:S02]  /*37b0*/  FSEL R123, R123, -INF , P3 ;  /* 0xff8000007b7b7808 */ /* 0x000fe40001800000 */
[----:B------:R-:W-:-:S02]  /*37c0*/  FMNMX R152, R96, R13, !PT ;  /* 0x0000000d60987209 */ /* 0x000fc40007800000 */
[----:B------:R-:W-:Y:S02]  /*37d0*/  FMNMX R154, R122, R15, !PT ;  /* 0x0000000f7a9a7209 */ /* 0x000fe40007800000 */
[----:B------:R-:W-:Y:S02]  /*37e0*/  FSEL R126, R126, -INF , P2 ;  /* 0xff8000007e7e7808 */ /* 0x000fe40001000000 */
[----:B------:R-:W-:Y:S02]  /*37f0*/  FMNMX R13, R97, R152, !PT ;  /* 0x00000098610d7209 */ /* 0x000fe40007800000 */
[----:B------:R-:W-:Y:S02]  /*3800*/  FMNMX R15, R123, R154, !PT ;  /* 0x0000009a7b0f7209 */ /* 0x000fe40007800000 */
[----:B------:R-:W-:Y:S02]  /*3810*/  FSEL R117, R117, -INF , P3 ;  /* 0xff80000075757808 */ /* 0x000fe40001800000 */
[----:B------:R-:W-:Y:S01]  /*3820*/  ISETP.GE.AND P3, PT, R3, R14, PT ;  /* 0x0000000e0300720c */ /* 0x000fe20003f66270 */
[----:B------:R-:W-:Y:S01]  /*3830*/  VIADD R14, R12, 0xd8 ;  /* 0x000000d80c0e7836 */ /* 0x000fe20000000000 */
        /* <DEDUP_REMOVED lines=13> */
[----:B------:R-:W-:-:S02]  /*3910*/  ISETP.GE.AND P1, PT, R3, R14, PT ;  /* 0x0000000e0300720c */ /* 0x000fc40003f26270 */
[----:B------:R-:W-:Y:S02]  /*3920*/  IADD3 R14, R12, 0xe0, RZ ;  /* 0x000000e00c0e7810 */ /* 0x000fe40007ffe0ff */
        /* <DEDUP_REMOVED lines=10> */
[----:B------:R-:W-:Y:S02]  /*39d0*/  FSEL R138, R138, -INF , P2 ;  /* 0xff8000008a8a7808 */ /* 0x000fe40001000000 */
[----:B------:R-:W-:Y:S02]  /*39e0*/  FMNMX R13, R109, R152, !PT ;  /* 0x000000986d0d7209 */ /* 0x000fe40007800000 */
[----:B------:R-:W-:-:S02]  /*39f0*/  FMNMX R15, R135, R154, !PT ;  /* 0x0000009a870f7209 */ /* 0x000fc40007800000 */
[----:B------:R-:W-:Y:S01]  /*3a00*/  ISETP.GE.AND P6, PT, R3, R14, PT ;  /* 0x0000000e0300720c */ /* 0x000fe20003fc6270 */
[----:B------:R-:W-:Y:S01]  /*3a10*/  VIADD R14, R12, 0xe8 ;  /* 0x000000e80c0e7836 */ /* 0x000fe20000000000 */
        /* <DEDUP_REMOVED lines=13> */
[----:B------:R-:W-:Y:S02]  /*3af0*/  ISETP.GE.AND P3, PT, R3, R14, PT ;  /* 0x0000000e0300720c */ /* 0x000fe40003f66270 */
[----:B------:R-:W-:Y:S02]  /*3b00*/  IADD3 R14, R12, 0xf0, RZ ;  /* 0x000000f00c0e7810 */ /* 0x000fe40007ffe0ff */
[----:B------:R-:W-:Y:S02]  /*3b10*/  FSEL R146, R146, -INF , P5 ;  /* 0xff80000092927808 */ /* 0x000fe40002800000 */
[----:B------:R-:W-:Y:S02]  /*3b20*/  FMNMX R13, R117, R152, !PT ;  /* 0x00000098750d7209 */ /* 0x000fe40007800000 */
[----:B------:R-:W-:Y:S02]  /*3b30*/  FMNMX R15, R143, R154, !PT ;  /* 0x0000009a8f0f7209 */ /* 0x000fe40007800000 */
[----:B------:R-:W-:-:S02]  /*3b40*/  FSEL R132, R132, -INF , P2 ;  /* 0xff80000084847808 */ /* 0x000fc40001000000 */
[----:B------:R-:W-:Y:S01]  /*3b50*/  ISETP.GE.AND P2, PT, R3, R14, PT ;  /* 0x0000000e0300720c */ /* 0x000fe20003f46270 */
[----:B------:R-:W-:Y:S01]  /*3b60*/  VIADD R14, R12, 0xf1 ;  /* 0x000000f10c0e7836 */ /* 0x000fe20000000000 */
[----:B------:R-:W-:Y:S02]  /*3b70*/  FSEL R147, R147, -INF , P3 ;  /* 0xff80000093937808 */ /* 0x000fe40001800000 */
[----:B------:R-:W-:Y:S02]  /*3b80*/  FMNMX R152, R120, R13, !PT ;  /* 0x0000000d78987209 */ /* 0x000fe40007800000 */
[----:B------:R-:W-:Y:S02]  /*3b90*/  FMNMX R154, R146, R15, !PT ;  /* 0x0000000f929a7209 */ /* 0x000fe40007800000 */
[----:B------:R-:W-:Y:S02]  /*3ba0*/  FSEL R133, R133, -INF , P1 ;  /* 0xff80000085857808 */ /* 0x000fe40000800000 */
[----:B------:R-:W-:-:S02]  /*3bb0*/  ISETP.GE.AND P1, PT, R3, R14, PT ;  /* 0x0000000e0300720c */ /* 0x000fc40003f26270 */
[----:B------:R-:W-:Y:S02]  /*3bc0*/  FSEL R150, R150, -INF , P2 ;  /* 0xff80000096967808 */ /* 0x000fe40001000000 */
[----:B------:R-:W-:Y:S02]  /*3bd0*/  FMNMX R13, R121, R152, !PT ;  /* 0x00000098790d7209 */ /* 0x000fe40007800000 */
[----:B------:R-:W-:Y:S02]  /*3be0*/  FMNMX R15, R147, R154, !PT ;  /* 0x0000009a930f7209 */ /* 0x000fe40007800000 */
[----:B------:R-:W-:Y:S02]  /*3bf0*/  FSEL R151, R151, -INF , P1 ;  /* 0xff80000097977808 */ /* 0x000fe40000800000 */
[----:B------:R-:W-:Y:S02]  /*3c00*/  FMNMX R14, R124, R13, !PT ;  /* 0x0000000d7c0e7209 */ /* 0x000fe40007800000 */
[----:B------:R-:W-:-:S02]  /*3c10*/  FMNMX R152, R150, R15, !PT ;  /* 0x0000000f96987209 */ /* 0x000fc40007800000 */
[----:B------:R-:W-:Y:S02]  /*3c20*/  FMNMX R13, R125, R14, !PT ;  /* 0x0000000e7d0d7209 */ /* 0x000fe40007800000 */
[----:B------:R-:W-:Y:S02]  /*3c30*/  FMNMX R15, R151, R152, !PT ;  /* 0x00000098970f7209 */ /* 0x000fe40007800000 */
[----:B------:R-:W-:Y:S02]  /*3c40*/  FMNMX R14, R128, R13, !PT ;  /* 0x0000000d800e7209 */ /* 0x000fe40007800000 */
[----:B------:R-:W-:Y:S01]  /*3c50*/  FSEL R136, R136, -INF , P4 ;  /* 0xff80000088887808 */ /* 0x000fe20002000000 */
[----:B------:R-:W1:Y:S01]  /*3c60*/  SHFL.BFLY PT, R154, R15, 0x1, 0x1f ;  /* 0x0c201f000f9a7f89 */ /* 0x000e6200000e0000 */
[----:B------:R-:W-:Y:S02]  /*3c70*/  FMNMX R13, R129, R14, !PT ;  /* 0x0000000e810d7209 */ /* 0x000fe40007800000 */
[----:B------:R-:W-:-:S02]  /*3c80*/  FSEL R137, R137, -INF , P6 ;  /* 0xff80000089897808 */ /* 0x000fc40003000000 */
[----:B------:R-:W-:Y:S02]  /*3c90*/  FMNMX R14, R132, R13, !PT ;  /* 0x0000000d840e7209 */ /* 0x000fe40007800000 */
[----:B------:R-:W-:Y:S02]  /*3ca0*/  FSEL R140, R140, -INF , P5 ;  /* 0xff8000008c8c7808 */ /* 0x000fe40002800000 */
[----:B------:R-:W-:Y:S02]  /*3cb0*/  FMNMX R13, R133, R14, !PT ;  /* 0x0000000e850d7209 */ /* 0x000fe40007800000 */
[----:B------:R-:W-:Y:S02]  /*3cc0*/  FSEL R141, R141, -INF , P3 ;  /* 0xff8000008d8d7808 */ /* 0x000fe40001800000 */
[----:B------:R-:W-:Y:S02]  /*3cd0*/  FMNMX R14, R136, R13, !PT ;  /* 0x0000000d880e7209 */ /* 0x000fe40007800000 */
[----:B------:R-:W-:-:S02]  /*3ce0*/  FSEL R144, R144, -INF , P2 ;  /* 0xff80000090907808 */ /* 0x000fc40001000000 */
[----:B------:R-:W-:Y:S01]  /*3cf0*/  FMNMX R13, R137, R14, !PT ;  /* 0x0000000e890d7209 */ /* 0x000fe20007800000 */
[----:B------:R-:W-:Y:S01]  /*3d00*/  VIADD R14, R12, 0xf8 ;  /* 0x000000f80c0e7836 */ /* 0x000fe20000000000 */
[----:B------:R-:W-:Y:S02]  /*3d10*/  FSEL R145, R145, -INF , P1 ;  /* 0xff80000091917808 */ /* 0x000fe40000800000 */
[----:B------:R-:W-:Y:S02]  /*3d20*/  FMNMX R152, R140, R13, !PT ;  /* 0x0000000d8c987209 */ /* 0x000fe40007800000 */
[----:B------:R-:W-:Y:S01]  /*3d30*/  ISETP.GE.AND P2, PT, R3, R14, PT ;  /* 0x0000000e0300720c */ /* 0x000fe20003f46270 */
[----:B------:R-:W-:Y:S01]  /*3d40*/  VIADD R14, R12, 0xf9 ;  /* 0x000000f90c0e7836 */ /* 0x000fe20000000000 */
[----:B-1----:R-:W-:Y:S02]  /*3d50*/  FMNMX R154, R15, R154, !PT ;  /* 0x0000009a0f9a7209 */ /* 0x002fe40007800000 */
[----:B------:R-:W-:-:S02]  /*3d60*/  FMNMX R13, R141, R152, !PT ;  /* 0x000000988d0d7209 */ /* 0x000fc40007800000 */
[----:B------:R-:W-:Y:S01]  /*3d70*/  ISETP.GE.AND P1, PT, R3, R14, PT ;  /* 0x0000000e0300720c */ /* 0x000fe20003f26270 */
[----:B------:R-:W1:Y:S01]  /*3d80*/  SHFL.BFLY PT, R217, R154, 0x2, 0x1f ;  /* 0x0c401f009ad97f89 */ /* 0x000e6200000e0000 */
[----:B------:R-:W-:Y:S02]  /*3d90*/  FMNMX R152, R144, R13, !PT ;  /* 0x0000000d90987209 */ /* 0x000fe40007800000 */
[----:B------:R-:W-:Y:S02]  /*3da0*/  FSEL R148, R148, -INF , P2 ;  /* 0xff80000094947808 */ /* 0x000fe40001000000 */
[----:B------:R-:W-:Y:S02]  /*3db0*/  FMNMX R13, R145, R152, !PT ;  /* 0x00000098910d7209 */ /* 0x000fe40007800000 */
[----:B------:R-:W-:Y:S02]  /*3dc0*/  FSEL R149, R149, -INF , P1 ;  /* 0xff80000095957808 */ /* 0x000fe40000800000 */
[----:B------:R-:W-:-:S04]  /*3dd0*/  FMNMX R14, R148, R13, !PT ;  /* 0x0000000d940e7209 */ /* 0x000fc80007800000 */
[----:B------:R-:W-:-:S05]  /*3de0*/  FMNMX R14, R149, R14, !PT ;  /* 0x0000000e950e7209 */ /* 0x000fca0007800000 */
[----:B------:R-:W2:Y:S01]  /*3df0*/  SHFL.BFLY PT, R15, R14, 0x1, 0x1f ;  /* 0x0c201f000e0f7f89 */ /* 0x000ea200000e0000 */
[----:B-1----:R-:W-:-:S04]  /*3e00*/  FMNMX R217, R154, R217, !PT ;  /* 0x000000d99ad97209 */ /* 0x002fc80007800000 */
[----:B------:R-:W-:-:S04]  /*3e10*/  FSETP.NEU.AND P1, PT, R217, -INF , PT ;  /* 0xff800000d900780b */ /* 0x000fc80003f2d000 */
[----:B------:R-:W-:-:S05]  /*3e20*/  FSEL R13, R217, RZ, P1 ;  /* 0x000000ffd90d7208 */ /* 0x000fca0000800000 */
[----:B------:R-:W-:Y:S01]  /*3e30*/  FMUL R13, R13, UR6 ;  /* 0x000000060d0d7c20 */ /* 0x000fe20008400000 */
[----:B------:R-:W-:-:S03]  /*3e40*/  ULDC UR6, c[0x0][0x604] ;  /* 0x0001810000067ab9 */ /* 0x000fc60000000800 */
[--C-:B------:R-:W-:Y:S01]  /*3e50*/  FFMA R26, R26, UR6, -R13.reuse ;  /* 0x000000061a1a7c23 */ /* 0x100fe2000800080d */
[----:B------:R-:W-:Y:S01]  /*3e60*/  ULDC UR6, c[0x0][0x604] ;  /* 0x0001810000067ab9 */ /* 0x000fe20000000800 */
[----:B--2---:R-:W-:Y:S01]  /*3e70*/  FMNMX R216, R14, R15, !PT ;  /* 0x0000000f0ed87209 */ /* 0x004fe20007800000 */
[--C-:B------:R-:W-:Y:S01]  /*3e80*/  FFMA R15, R27, UR6, -R13.reuse ;  /* 0x000000061b0f7c23 */ /* 0x100fe2000800080d */
[----:B------:R-:W-:Y:S01]  /*3e90*/  ULDC UR6, c[0x0][0x604] ;  /* 0x0001810000067ab9 */ /* 0x000fe20000000800 */
[----:B------:R-:W-:Y:S01]  /*3ea0*/  FSETP.GEU.AND P6, PT, R26, -126, PT ;  /* 0xc2fc00001a00780b */ /* 0x000fe20003fce000 */
[--C-:B------:R-:W-:Y:S01]  /*3eb0*/  FFMA R27, R30, UR6, -R13.reuse ;  /* 0x000000061e1b7c23 */ /* 0x100fe2000800080d */
[----:B------:R-:W1:Y:S01]  /*3ec0*/  SHFL.BFLY PT, R17, R216, 0x2, 0x1f ;  /* 0x0c401f00d8117f89 */ /* 0x000e6200000e0000 */
[----:B------:R-:W-:Y:S01]  /*3ed0*/  FSETP.GEU.AND P5, PT, R15, -126, PT ;  /* 0xc2fc00000f00780b */ /* 0x000fe20003fae000 */
[----:B------:R-:W-:Y:S02]  /*3ee0*/  ULDC UR6, c[0x0][0x604] ;  /* 0x0001810000067ab9 */ /* 0x000fe40000000800 */
[----:B------:R-:W-:Y:S01]  /*3ef0*/  FSETP.GEU.AND P3, PT, R27, -126, PT ;  /* 0xc2fc00001b00780b */ /* 0x000fe20003f6e000 */
[----:B------:R-:W-:Y:S01]  /*3f00*/  FFMA R31, R31, UR6, -R13 ;  /* 0x000000061f1f7c23 */ /* 0x000fe2000800080d */
[----:B------:R-:W-:-:S02]  /*3f10*/  ULDC UR6, c[0x0][0x604] ;  /* 0x0001810000067ab9 */ /* 0x000fc40000000800 */
[--C-:B------:R-:W-:Y:S01]  /*3f20*/  FFMA R34, R34, UR6, -R13.reuse ;  /* 0x0000000622227c23 */ /* 0x100fe2000800080d */
[----:B------:R-:W-:Y:S01]  /*3f30*/  ULDC UR6, c[0x0][0x604] ;  /* 0x0001810000067ab9 */ /* 0x000fe20000000800 */
[----:B------:R-:W-:Y:S01]  /*3f40*/  FSETP.GEU.AND P2, PT, R31, -126, PT ;  /* 0xc2fc00001f00780b */ /* 0x000fe20003f4e000 */
[----:B------:R-:W-:Y:S01]  /*3f50*/  @!P6 FMUL R26, R26, 0.5 ;  /* 0x3f0000001a1ae820 */ /* 0x000fe20000400000 */
[--C-:B------:R-:W-:Y:S01]  /*3f60*/  FFMA R30, R35, UR6, -R13.reuse ;  /* 0x00000006231e7c23 */ /* 0x100fe2000800080d */
[----:B------:R-:W-:Y:S01]  /*3f70*/  ULDC UR6, c[0x0][0x604] ;  /* 0x0001810000067ab9 */ /* 0x000fe20000000800 */
[----:B------:R-:W-:Y:S01]  /*3f80*/  @!P5 FMUL R15, R15, 0.5 ;  /* 0x3f0000000f0fd820 */ /* 0x000fe20000400000 */
[----:B------:R-:W2:Y:S01]  /*3f90*/  MUFU.EX2 R14, R26 ;  /* 0x0000001a000e7308 */ /* 0x000ea20000000800 */
[--C-:B------:R-:W-:Y:S01]  /*3fa0*/  FFMA R38, R38, UR6, -R13.reuse ;  /* 0x0000000626267c23 */ /* 0x100fe2000800080d */
[----:B------:R-:W-:Y:S01]  /*3fb0*/  @!P3 FMUL R27, R27, 0.5 ;  /* 0x3f0000001b1bb820 */ /* 0x000fe20000400000 */
[----:B------:R-:W-:Y:S01]  /*3fc0*/  ULDC UR6, c[0x0][0x604] ;  /* 0x0001810000067ab9 */ /* 0x000fe20000000800 */
[----:B------:R-:W-:Y:S01]  /*3fd0*/  FSETP.GEU.AND P4, PT, R34, -126, PT ;  /* 0xc2fc00002200780b */ /* 0x000fe20003f8e000 */
[----:B------:R-:W-:Y:S01]  /*3fe0*/  FFMA R39, R39, UR6, -R13 ;  /* 0x0000000627277c23 */ /* 0x000fe2000800080d */
[----:B------:R-:W-:-:S02]  /*3ff0*/  ULDC UR6, c[0x0][0x604] ;  /* 0x0001810000067ab9 */ /* 0x000fc40000000800 */
[----:B------:R-:W3:Y:S01]  /*4000*/  MUFU.EX2 R27, R27 ;  /* 0x0000001b001b7308 */ /* 0x000ee20000000800 */
[----:B-1----:R-:W-:Y:S01]  /*4010*/  FMNMX R216, R216, R17, !PT ;  /* 0x00000011d8d87209 */ /* 0x002fe20007800000 */
[--C-:B------:R-:W-:Y:S01]  /*4020*/  FFMA R35, R42, UR6, -R13.reuse ;  /* 0x000000062a237c23 */ /* 0x100fe2000800080d */
[----:B------:R-:W-:Y:S01]  /*4030*/  @!P2 FMUL R31, R31, 0.5 ;  /* 0x3f0000001f1fa820 */ /* 0x000fe20000400000 */
[----:B------:R-:W-:Y:S01]  /*4040*/  ULDC UR6, c[0x0][0x604] ;  /* 0x0001810000067ab9 */ /* 0x000fe20000000800 */
[C---:B------:R-:W-:Y:S01]  /*4050*/  FSETP.NEU.AND P1, PT, R216.reuse, -INF , PT ;  /* 0xff800000d800780b */ /* 0x040fe20003f2d000 */
[--C-:B------:R-:W-:Y:S01]  /*4060*/  FFMA R43, R43, UR6, -R13.reuse ;  /* 0x000000062b2b7c23 */ /* 0x100fe2000800080d */
[----:B------:R-:W-:Y:S01]  /*4070*/  ULDC UR6, c[0x0][0x604] ;  /* 0x0001810000067ab9 */ /* 0x000fe20000000800 */
[----:B------:R-:W1:Y:S01]  /*4080*/  MUFU.EX2 R15, R15 ;  /* 0x0000000f000f7308 */ /* 0x000e620000000800 */
[----:B------:R-:W-:Y:S01]  /*4090*/  FSEL R152, R216, RZ, P1 ;  /* 0x000000ffd8987208 */ /* 0x000fe20000800000 */
[----:B--2---:R-:W-:Y:S01]  /*40a0*/  @!P6 FMUL R14, R14, R14 ;  /* 0x0000000e0e0ee220 */ /* 0x004fe20000400000 */
[----:B------:R-:W-:Y:S01]  /*40b0*/  FSETP.GEU.AND P1, PT, R30, -126, PT ;  /* 0xc2fc00001e00780b */ /* 0x000fe20003f2e000 */
[----:B------:R-:W-:Y:S01]  /*40c0*/  @!P4 FMUL R34, R34, 0.5 ;  /* 0x3f0000002222c820 */ /* 0x000fe20000400000 */
[----:B------:R-:W-:Y:S01]  /*40d0*/  FSETP.GEU.AND P6, PT, R38, -126, PT ;  /* 0xc2fc00002600780b */ /* 0x000fe20003fce000 */
[--C-:B------:R-:W-:Y:S01]  /*40e0*/  FFMA R46, R46, UR6, -R13.reuse ;  /* 0x000000062e2e7c23 */ /* 0x100fe2000800080d */
[----:B------:R-:W-:Y:S01]  /*40f0*/  ULDC UR6, c[0x0][0x604] ;  /* 0x0001810000067ab9 */ /* 0x000fe20000000800 */
[----:B------:R-:W2:Y:S01]  /*4100*/  MUFU.EX2 R26, R31 ;  /* 0x0000001f001a7308 */ /* 0x000ea20000000800 */
[----:B---3--:R-:W-:Y:S01]  /*4110*/  @!P3 FMUL R27, R27, R27 ;  /* 0x0000001b1b1bb220 */ /* 0x008fe20000400000 */
[----:B------:R-:W-:Y:S01]  /*4120*/  FSETP.GEU.AND P3, PT, R35, -126, PT ;  /* 0xc2fc00002300780b */ /* 0x000fe20003f6e000 */
[----:B------:R-:W-:Y:S01]  /*4130*/  FFMA R42, R47, UR6, -R13 ;  /* 0x000000062f2a7c23 */ /* 0x000fe2000800080d */
[----:B------:R-:W-:-:S02]  /*4140*/  ULDC UR6, c[0x0][0x604] ;  /* 0x0001810000067ab9 */ /* 0x000fc40000000800 */
[--C-:B------:R-:W-:Y:S01]  /*4150*/  FFMA R50, R50, UR6, -R13.reuse ;  /* 0x0000000632327c23 */ /* 0x100fe2000800080d */
[----:B------:R-:W-:Y:S01]  /*4160*/  ULDC UR6, c[0x0][0x604] ;  /* 0x0001810000067ab9 */ /* 0x000fe20000000800 */
[----:B------:R-:W-:Y:S01]  /*4170*/  @!P1 FMUL R30, R30, 0.5 ;  /* 0x3f0000001e1e9820 */ /* 0x000fe20000400000 */
[----:B-1----:R-:W-:Y:S01]  /*4180*/  @!P5 FMUL R15, R15, R15 ;  /* 0x0000000f0f0fd220 */ /* 0x002fe20000400000 */
[----:B------:R-:W-:Y:S01]  /*4190*/  FSETP.GEU.AND P5, PT, R39, -126, PT ;  /* 0xc2fc00002700780b */ /* 0x000fe20003fae000 */
[----:B------:R-:W1:Y:S01]  /*41a0*/  MUFU.EX2 R17, R34 ;  /* 0x0000002200117308 */ /* 0x000e620000000800 */
[----:B------:R-:W-:Y:S01]  /*41b0*/  @!P6 FMUL R38, R38, 0.5 ;  /* 0x3f0000002626e820 */ /* 0x000fe20000400000 */
[--C-:B------:R-:W-:Y:S01]  /*41c0*/  FFMA R51, R51, UR6, -R13.reuse ;  /* 0x0000000633337c23 */ /* 0x100fe2000800080d */
[----:B------:R-:W-:Y:S01]  /*41d0*/  ULDC UR6, c[0x0][0x604] ;  /* 0x0001810000067ab9 */ /* 0x000fe20000000800 */
[----:B------:R-:W-:Y:S01]  /*41e0*/  @!P3 FMUL R35, R35, 0.5 ;  /* 0x3f0000002323b820 */ /* 0x000fe20000400000 */
[----:B------:R-:W-:Y:S01]  /*41f0*/  FFMA R47, R54, UR6, -R13 ;  /* 0x00000006362f7c23 */ /* 0x000fe2000800080d */
[----:B--2---:R-:W-:Y:S01]  /*4200*/  @!P2 FMUL R26, R26, R26 ;  /* 0x0000001a1a1aa220 */ /* 0x004fe20000400000 */
[----:B------:R-:W-:Y:S01]  /*4210*/  FSETP.GEU.AND P2, PT, R43, -126, PT ;  /* 0xc2fc00002b00780b */ /* 0x000fe20003f4e000 */
[----:B------:R-:W2:Y:S01]  /*4220*/  MUFU.EX2 R30, R30 ;  /* 0x0000001e001e7308 */ /* 0x000ea20000000800 */
[----:B------:R-:W-:-:S02]  /*4230*/  ULDC UR6, c[0x0][0x604] ;  /* 0x0001810000067ab9 */ /* 0x000fc40000000800 */
[--C-:B------:R-:W-:Y:S01]  /*4240*/  FFMA R55, R55, UR6, -R13.reuse ;  /* 0x0000000637377c23 */ /* 0x100fe2000800080d */
[----:B------:R-:W-:Y:S01]  /*4250*/  @!P5 FMUL R39, R39, 0.5 ;  /* 0x3f0000002727d820 */ /* 0x000fe20000400000 */
[----:B------:R-:W-:Y:S02]  /*4260*/  ULDC UR6, c[0x0][0x604] ;  /* 0x0001810000067ab9 */ /* 0x000fe40000000800 */
[--C-:B------:R-:W-:Y:S01]  /*4270*/  FFMA R58, R58, UR6, -R13.reuse ;  /* 0x000000063a3a7c23 */ /* 0x100fe2000800080d */
[----:B------:R-:W3:Y:S01]  /*4280*/  MUFU.EX2 R31, R38 ;  /* 0x00000026001f7308 */ /* 0x000ee20000000800 */
[----:B-1----:R-:W-:Y:S01]  /*4290*/  @!P4 FMUL R17, R17, R17 ;  /* 0x000000111111c220 */ /* 0x002fe20000400000 */
[----:B------:R-:W-:Y:S01]  /*42a0*/  FSETP.GEU.AND P4, PT, R46, -126, PT ;  /* 0xc2fc00002e00780b */ /* 0x000fe20003f8e000 */
[----:B------:R-:W-:Y:S01]  /*42b0*/  ULDC UR6, c[0x0][0x604] ;  /* 0x0001810000067ab9 */ /* 0x000fe20000000800 */
[----:B------:R-:W-:Y:S01]  /*42c0*/  @!P2 FMUL R43, R43, 0.5 ;  /* 0x3f0000002b2ba820 */ /* 0x000fe20000400000 */
[----:B------:R-:W-:Y:S01]  /*42d0*/  FFMA R54, R59, UR6, -R13 ;  /* 0x000000063b367c23 */ /* 0x000fe2000800080d */
[----:B------:R-:W-:-:S02]  /*42e0*/  ULDC UR6, c[0x0][0x604] ;  /* 0x0001810000067ab9 */ /* 0x000fc40000000800 */
[----:B------:R-:W1:Y:S01]  /*42f0*/  MUFU.EX2 R35, R35 ;  /* 0x0000002300237308 */ /* 0x000e620000000800 */
[----:B--2---:R-:W-:Y:S01]  /*4300*/  @!P1 FMUL R30, R30, R30 ;  /* 0x0000001e1e1e9220 */ /* 0x004fe20000400000 */
[----:B------:R-:W-:Y:S01]  /*4310*/  FSETP.GEU.AND P1, PT, R42, -126, PT ;  /* 0xc2fc00002a00780b */ /* 0x000fe20003f2e000 */
[--C-:B------:R-:W-:Y:S01]  /*4320*/  FFMA R62, R62, UR6, -R13.reuse ;  /* 0x000000063e3e7c23 */ /* 0x100fe2000800080d */
[----:B------:R-:W-:Y:S02]  /*4330*/  ULDC UR6, c[0x0][0x604] ;  /* 0x0001810000067ab9 */ /* 0x000fe40000000800 */
[----:B------:R-:W-:Y:S01]  /*4340*/  FFMA R63, R63, UR6, -R13 ;  /* 0x000000063f3f7c23 */ /* 0x000fe2000800080d */
[----:B------:R-:W-:Y:S01]  /*4350*/  @!P4 FMUL R46, R46, 0.5 ;  /* 0x3f0000002e2ec820 */ /* 0x000fe20000400000 */
[----:B------:R-:W2:Y:S01]  /*4360*/  MUFU.EX2 R34, R39 ;  /* 0x0000002700227308 */ /* 0x000ea20000000800 */
[----:B---3--:R-:W-:Y:S01]  /*4370*/  @!P6 FMUL R31, R31, R31 ;  /* 0x0000001f1f1fe220 */ /* 0x008fe20000400000 */
[----:B------:R-:W-:Y:S01]  /*4380*/  FSETP.GEU.AND P6, PT, R50, -126, PT ;  /* 0xc2fc00003200780b */ /* 0x000fe20003fce000 */
[----:B------:R-:W-:-:S02]  /*4390*/  ULDC UR6, c[0x0][0x604] ;  /* 0x0001810000067ab9 */ /* 0x000fc40000000800 */
[--C-:B------:R-:W-:Y:S01]  /*43a0*/  FFMA R59, R66, UR6, -R13.reuse ;  /* 0x00000006423b7c23 */ /* 0x100fe2000800080d */
[----:B------:R-:W-:Y:S01]  /*43b0*/  ULDC UR6, c[0x0][0x604] ;  /* 0x0001810000067ab9 */ /* 0x000fe20000000800 */
[----:B------:R-:W-:Y:S01]  /*43c0*/  @!P1 FMUL R42, R42, 0.5 ;  /* 0x3f0000002a2a9820 */ /* 0x000fe20000400000 */
[----:B------:R-:W3:Y:S01]  /*43d0*/  MUFU.EX2 R38, R43 ;  /* 0x0000002b00267308 */ /* 0x000ee20000000800 */
[----:B-1----:R-:W-:Y:S01]  /*43e0*/  @!P3 FMUL R35, R35, R35 ;  /* 0x000000232323b220 */ /* 0x002fe20000400000 */
[----:B------:R-:W-:Y:S01]  /*43f0*/  FSETP.GEU.AND P3, PT, R47, -126, PT ;  /* 0xc2fc00002f00780b */ /* 0x000fe20003f6e000 */
[--C-:B------:R-:W-:Y:S01]  /*4400*/  FFMA R67, R67, UR6, -R13.reuse ;  /* 0x0000000643437c23 */ /* 0x100fe2000800080d */
[----:B------:R-:W-:Y:S02]  /*4410*/  ULDC UR6, c[0x0][0x604] ;  /* 0x0001810000067ab9 */ /* 0x000fe40000000800 */
[----:B------:R-:W-:Y:S01]  /*4420*/  FFMA R70, R70, UR6, -R13 ;  /* 0x0000000646467c23 */ /* 0x000fe2000800080d */
[----:B------:R-:W-:Y:S01]  /*4430*/  @!P6 FMUL R50, R50, 0.5 ;  /* 0x3f0000003232e820 */ /* 0x000fe20000400000 */
[----:B------:R-:W1:Y:S01]  /*4440*/  MUFU.EX2 R39, R46 ;  /* 0x0000002e00277308 */ /* 0x000e620000000800 */
[----:B--2---:R-:W-:Y:S01]  /*4450*/  @!P5 FMUL R34, R34, R34 ;  /* 0x000000222222d220 */ /* 0x004fe20000400000 */
[----:B------:R-:W-:Y:S01]  /*4460*/  FSETP.GEU.AND P5, PT, R51, -126, PT ;  /* 0xc2fc00003300780b */ /* 0x000fe20003fae000 */
[----:B------:R-:W-:-:S02]  /*4470*/  ULDC UR6, c[0x0][0x604] ;  /* 0x0001810000067ab9 */ /* 0x000fc40000000800 */
[--C-:B------:R-:W-:Y:S01]  /*4480*/  FFMA R66, R71, UR6, -R13.reuse ;  /* 0x0000000647427c23 */ /* 0x100fe2000800080d */
[----:B------:R-:W-:Y:S01]  /*4490*/  ULDC UR6, c[0x0][0x604] ;  /* 0x0001810000067ab9 */ /* 0x000fe20000000800 */
[----:B------:R-:W-:Y:S01]  /*44a0*/  @!P3 FMUL R47, R47, 0.5 ;  /* 0x3f0000002f2fb820 */ /* 0x000fe20000400000 */
[----:B------:R-:W2:Y:S01]  /*44b0*/  MUFU.EX2 R42, R42 ;  /* 0x0000002a002a7308 */ /* 0x000ea20000000800 */
[----:B---3--:R-:W-:Y:S01]  /*44c0*/  @!P2 FMUL R38, R38, R38 ;  /* 0x000000262626a220 */ /* 0x008fe20000400000 */
[----:B------:R-:W-:Y:S01]  /*44d0*/  FSETP.GEU.AND P2, PT, R55, -126, PT ;  /* 0xc2fc00003700780b */ /* 0x000fe20003f4e000 */
[--C-:B------:R-:W-:Y:S01]  /*44e0*/  FFMA R74, R74, UR6, -R13.reuse ;  /* 0x000000064a4a7c23 */ /* 0x100fe2000800080d */
[----:B------:R-:W-:Y:S02]  /*44f0*/  ULDC UR6, c[0x0][0x604] ;  /* 0x0001810000067ab9 */ /* 0x000fe40000000800 */
[----:B------:R-:W-:Y:S01]  /*4500*/  FFMA R75, R75, UR6, -R13 ;  /* 0x000000064b4b7c23 */ /* 0x000fe2000800080d */
[----:B------:R-:W-:Y:S01]  /*4510*/  @!P5 FMUL R51, R51, 0.5 ;  /* 0x3f0000003333d820 */ /* 0x000fe20000400000 */
[----:B------:R-:W3:Y:S01]  /*4520*/  MUFU.EX2 R43, R50 ;  /* 0x00000032002b7308 */ /* 0x000ee20000000800 */
[----:B-1----:R-:W-:Y:S01]  /*4530*/  @!P4 FMUL R39, R39, R39 ;  /* 0x000000272727c220 */ /* 0x002fe20000400000 */
[----:B------:R-:W-:Y:S01]  /*4540*/  FSETP.GEU.AND P4, PT, R58, -126, PT ;  /* 0xc2fc00003a00780b */ /* 0x000fe20003f8e000 */
[----:B------:R-:W-:-:S02]  /*4550*/  ULDC UR6, c[0x0][0x604] ;  /* 0x0001810000067ab9 */ /* 0x000fc40000000800 */
[--C-:B------:R-:W-:Y:S01]  /*4560*/  FFMA R71, R78, UR6, -R13.reuse ;  /* 0x000000064e477c23 */ /* 0x100fe2000800080d */
[----:B------:R-:W-:Y:S01]  /*4570*/  ULDC UR6, c[0x0][0x604] ;  /* 0x0001810000067ab9 */ /* 0x000fe20000000800 */
[----:B------:R-:W-:Y:S01]  /*4580*/  @!P2 FMUL R55, R55, 0.5 ;  /* 0x3f0000003737a820 */ /* 0x000fe20000400000 */
        /* <DEDUP_REMOVED lines=171> */
[----:B------:R-:W-:Y:S01]  /*5040*/  FFMA R151, R151, UR6, -R13 ;  /* 0x0000000697977c23 */ /* 0x000fe2000800080d */
[----:B------:R-:W-:Y:S02]  /*5050*/  ULDC UR6, c[0x0][0x604] ;  /* 0x0001810000067ab9 */ /* 0x000fe40000000800 */
[----:B------:R-:W-:Y:S01]  /*5060*/  FMUL R13, R152, UR6 ;  /* 0x00000006980d7c20 */ /* 0x000fe20008400000 */
[----:B------:R-:W-:Y:S01]  /*5070*/  @!P4 FMUL R102, R102, 0.5 ;  /* 0x3f0000006666c820 */ /* 0x000fe20000400000 */
[----:B------:R-:W2:Y:S01]  /*5080*/  MUFU.EX2 R98, R98 ;  /* 0x0000006200627308 */ /* 0x000ea20000000800 */
[----:B---3--:R-:W-:Y:S01]  /*5090*/  @!P1 FMUL R87, R87, R87 ;  /* 0x0000005757579220 */ /* 0x008fe20000400000 */
[----:B------:R-:W-:Y:S01]  /*50a0*/  FSETP.GEU.AND P1, PT, R107, -126, PT ;  /* 0xc2fc00006b00780b */ /* 0x000fe20003f2e000 */
[----:B------:R-:W-:Y:S01]  /*50b0*/  ULDC UR6, c[0x0][0x604] ;  /* 0x0001810000067ab9 */ /* 0x000fe20000000800 */
[--C-:B------:R-:W-:Y:S01]  /*50c0*/  FFMA R146, R24, UR7, -R13.reuse ;  /* 0x0000000718927c23 */ /* 0x100fe2000800080d */
[--C-:B------:R-:W-:Y:S01]  /*50d0*/  FFMA R25, R25, UR6, -R13.reuse ;  /* 0x0000000619197c23 */ /* 0x100fe2000800080d */
[----:B------:R-:W-:Y:S01]  /*50e0*/  ULDC UR6, c[0x0][0x604] ;  /* 0x0001810000067ab9 */ /* 0x000fe20000000800 */
[----:B------:R-:W-:Y:S01]  /*50f0*/  @!P6 FMUL R106, R106, 0.5 ;  /* 0x3f0000006a6ae820 */ /* 0x000fe20000400000 */
[----:B------:R-:W3:Y:S01]  /*5100*/  MUFU.EX2 R95, R103 ;  /* 0x00000067005f7308 */ /* 0x000ee20000000800 */
[----:B-1----:R-:W-:Y:S01]  /*5110*/  @!P5 FMUL R91, R91, R91 ;  /* 0x0000005b5b5bd220 */ /* 0x002fe20000400000 */
[----:B------:R-:W-:Y:S01]  /*5120*/  FSETP.GEU.AND P5, PT, R111, -126, PT ;  /* 0xc2fc00006f00780b */ /* 0x000fe20003fae000 */
[--C-:B------:R-:W-:Y:S01]  /*5130*/  FFMA R150, R28, UR6, -R13.reuse ;  /* 0x000000061c967c23 */ /* 0x100fe2000800080d */
[----:B------:R-:W-:Y:S01]  /*5140*/  ULDC UR6, c[0x0][0x604] ;  /* 0x0001810000067ab9 */ /* 0x000fe20000000800 */
[----:B------:R-:W-:Y:S01]  /*5150*/  ULDC UR7, c[0x0][0x604] ;  /* 0x0001810000077ab9 */ /* 0x000fe20000000800 */
        /* <DEDUP_REMOVED lines=12> */
[----:B------:R-:W-:Y:S01]  /*5220*/  FFMA R33, R33, UR6, -R13 ;  /* 0x0000000621217c23 */ /* 0x000fe2000800080d */
[----:B------:R-:W-:-:S03]  /*5230*/  ULDC UR6, c[0x0][0x604] ;  /* 0x0001810000067ab9 */ /* 0x000fc60000000800 */
[----:B------:R-:W-:Y:S01]  /*5240*/  @!P3 FMUL R110, R110, 0.5 ;  /* 0x3f0000006e6eb820 */ /* 0x000fe20000400000 */
[----:B------:R-:W3:Y:S01]  /*5250*/  MUFU.EX2 R99, R107 ;  /* 0x0000006b00637308 */ /* 0x000ee20000000800 */
[----:B-1----:R-:W-:Y:S01]  /*5260*/  @!P4 FMUL R102, R102, R102 ;  /* 0x000000666666c220 */ /* 0x002fe20000400000 */
[----:B------:R-:W-:-:S05]  /*5270*/  FSETP.GEU.AND P4, PT, R114, -126, PT ;  /* 0xc2fc00007200780b */ /* 0x000fca0003f8e000 */
[----:B------:R-:W-:Y:S01]  /*5280*/  @!P2 FMUL R115, R115, 0.5 ;  /* 0x3f0000007373a820 */ /* 0x000fe20000400000 */
[----:B------:R-:W1:Y:S01]  /*5290*/  MUFU.EX2 R103, R111 ;  /* 0x0000006f00677308 */ /* 0x000e620000000800 */
[----:B--2---:R-:W-:Y:S01]  /*52a0*/  @!P6 FMUL R106, R106, R106 ;  /* 0x0000006a6a6ae220 */ /* 0x004fe20000400000 */
[----:B------:R-:W-:-:S05]  /*52b0*/  FSETP.GEU.AND P6, PT, R118, -126, PT ;  /* 0xc2fc00007600780b */ /* 0x000fca0003fce000 */
[----:B------:R-:W-:Y:S01]  /*52c0*/  @!P4 FMUL R114, R114, 0.5 ;  /* 0x3f0000007272c820 */ /* 0x000fe20000400000 */
[----:B------:R-:W2:Y:S01]  /*52d0*/  MUFU.EX2 R110, R110 ;  /* 0x0000006e006e7308 */ /* 0x000ea20000000800 */
[----:B---3--:R-:W-:Y:S01]  /*52e0*/  @!P1 FMUL R99, R99, R99 ;  /* 0x0000006363639220 */ /* 0x008fe20000400000 */
[----:B------:R-:W-:-:S05]  /*52f0*/  FSETP.GEU.AND P1, PT, R119, -126, PT ;  /* 0xc2fc00007700780b */ /* 0x000fca0003f2e000 */
        /* <DEDUP_REMOVED lines=59> */
[----:B------:R-:W-:-:S03]  /*56b0*/  FSETP.GEU.AND P2, PT, R151, -126, PT ;  /* 0xc2fc00009700780b */ /* 0x000fc60003f4e000 */
[----:B------:R-:W-:Y:S02]  /*56c0*/  FADD R154, R70, R131 ;  /* 0x00000083469a7221 */ /* 0x000fe40000000000 */
[----:B------:R-:W-:Y:S01]  /*56d0*/  @!P3 FMUL R153, R153, 0.5 ;  /* 0x3f0000009999b820 */ /* 0x000fe20000400000 */
[----:B------:R-:W3:Y:S01]  /*56e0*/  MUFU.EX2 R139, R147 ;  /* 0x00000093008b7308 */ /* 0x000ee20000000800 */
[----:B-1----:R-:W-:Y:S01]  /*56f0*/  @!P4 FMUL R138, R138, R138 ;  /* 0x0000008a8a8ac220 */ /* 0x002fe20000400000 */
[----:B------:R-:W-:-:S03]  /*5700*/  FSETP.GEU.AND P4, PT, R146, -126, PT ;  /* 0xc2fc00009200780b */ /* 0x000fc60003f8e000 */
[----:B------:R-:W-:Y:S02]  /*5710*/  FADD R156, R71, R138 ;  /* 0x0000008a479c7221 */ /* 0x000fe40000000000 */
        /* <DEDUP_REMOVED lines=13> */
[----:B------:R1:W4:Y:S01]  /*57f0*/  MUFU.EX2 R28, R146 ;  /* 0x00000092001c7308 */ /* 0x0003220000000800 */
[----:B--2---:R-:W-:Y:S01]  /*5800*/  @!P3 FMUL R24, R24, R24 ;  /* 0x000000181818b220 */ /* 0x004fe20000400000 */
[----:B------:R-:W-:-:S05]  /*5810*/  FSETP.GEU.AND P3, PT, R152, -126, PT ;  /* 0xc2fc00009800780b */ /* 0x000fca0003f6e000 */
[----:B------:R-:W-:Y:S01]  /*5820*/  @!P6 FMUL R150, R150, 0.5 ;  /* 0x3f0000009696e820 */ /* 0x000fe20000400000 */
[----:B------:R2:W5:Y:S01]  /*5830*/  MUFU.EX2 R147, R25 ;  /* 0x0000001900937308 */ /* 0x0005620000000800 */
[----:B---3--:R-:W-:Y:S01]  /*5840*/  @!P2 FMUL R143, R143, R143 ;  /* 0x0000008f8f8fa220 */ /* 0x008fe20000400000 */
[----:B------:R-:W-:Y:S01]  /*5850*/  FSETP.GEU.AND P2, PT, R33, -126, PT ;  /* 0xc2fc00002100780b */ /* 0x000fe20003f4e000 */
[--C-:B-1----:R-:W-:Y:S01]  /*5860*/  FFMA R146, R133, UR9, -R13.reuse ;  /* 0x0000000985927c23 */ /* 0x102fe2000800080d */
[--C-:B------:R-:W-:Y:S01]  /*5870*/  FFMA R133, R140, UR11, -R13.reuse ;  /* 0x0000000b8c857c23 */ /* 0x100fe2000800080d */
[--C-:B------:R-:W-:Y:S02]  /*5880*/  FFMA R140, R141, UR12, -R13.reuse ;  /* 0x0000000c8d8c7c23 */ /* 0x100fe4000800080d */
[----:B------:R-:W-:Y:S01]  /*5890*/  @!P3 FMUL R152, R152, 0.5 ;  /* 0x3f0000009898b820 */ /* 0x000fe20000400000 */
[----:B------:R1:W3:Y:S01]  /*58a0*/  MUFU.EX2 R151, R29 ;  /* 0x0000001d00977308 */ /* 0x0002e20000000800 */
[--C-:B--2---:R-:W-:Y:S01]  /*58b0*/  FFMA R25, R36, UR6, -R13.reuse ;  /* 0x0000000624197c23 */ /* 0x104fe2000800080d */
[----:B------:R-:W-:Y:S01]  /*58c0*/  ULDC UR6, c[0x0][0x604] ;  /* 0x0001810000067ab9 */ /* 0x000fe20000000800 */
[----:B----4-:R-:W-:Y:S01]  /*58d0*/  @!P4 FMUL R28, R28, R28 ;  /* 0x0000001c1c1cc220 */ /* 0x010fe20000400000 */
[--C-:B------:R-:W-:Y:S01]  /*58e0*/  FFMA R37, R37, UR6, -R13.reuse ;  /* 0x0000000625257c23 */ /* 0x100fe2000800080d */
[----:B------:R-:W-:Y:S01]  /*58f0*/  ULDC UR6, c[0x0][0x604] ;  /* 0x0001810000067ab9 */ /* 0x000fe20000000800 */
[----:B------:R-:W-:Y:S01]  /*5900*/  FSETP.GEU.AND P4, PT, R25, -126, PT ;  /* 0xc2fc00001900780b */ /* 0x000fe20003f8e000 */
[----:B------:R-:W-:Y:S01]  /*5910*/  @!P2 FMUL R33, R33, 0.5 ;  /* 0x3f0000002121a820 */ /* 0x000fe20000400000 */
[----:B------:R2:W4:Y:S01]  /*5920*/  MUFU.EX2 R32, R150 ;  /* 0x0000009600207308 */ /* 0x0005220000000800 */
[--C-:B-1----:R-:W-:Y:S01]  /*5930*/  FFMA R29, R40, UR6, -R13.reuse ;  /* 0x00000006281d7c23 */ /* 0x102fe2000800080d */
[----:B------:R-:W-:Y:S01]  /*5940*/  ULDC UR6, c[0x0][0x604] ;  /* 0x0001810000067ab9 */ /* 0x000fe20000000800 */
[----:B-----5:R-:W-:Y:S01]  /*5950*/  @!P1 FMUL R147, R147, R147 ;  /* 0x0000009393939220 */ /* 0x020fe20000400000 */
[----:B------:R-:W-:Y:S01]  /*5960*/  FFMA R41, R41, UR6, -R13 ;  /* 0x0000000629297c23 */ /* 0x000fe2000800080d */
[----:B------:R-:W-:Y:S01]  /*5970*/  FSETP.GEU.AND P1, PT, R37, -126, PT ;  /* 0xc2fc00002500780b */ /* 0x000fe20003f2e000 */
[----:B------:R-:W-:-:S02]  /*5980*/  ULDC UR6, c[0x0][0x604] ;  /* 0x0001810000067ab9 */ /* 0x000fc40000000800 */
[----:B------:R1:W5:Y:S01]  /*5990*/  MUFU.EX2 R36, R152 ;  /* 0x0000009800247308 */ /* 0x0003620000000800 */
[----:B---3--:R-:W-:Y:S01]  /*59a0*/  @!P5 FMUL R151, R151, R151 ;  /* 0x000000979797d220 */ /* 0x008fe20000400000 */
[----:B------:R-:W-:Y:S01]  /*59b0*/  FSETP.GEU.AND P5, PT, R41, -126, PT ;  /* 0xc2fc00002900780b */ /* 0x000fe20003fae000 */
[----:B------:R-:W-:Y:S01]  /*59c0*/  @!P4 FMUL R25, R25, 0.5 ;  /* 0x3f0000001919c820 */ /* 0x000fe20000400000 */
[----:B--2---:R-:W-:-:S04]  /*59d0*/  FADD R150, R51, R118 ;  /* 0x0000007633967221 */ /* 0x004fc80000000000 */
[----:B------:R2:W3:Y:S01]  /*59e0*/  MUFU.EX2 R153, R33 ;  /* 0x0000002100997308 */ /* 0x0004e20000000800 */
[----:B----4-:R-:W-:Y:S01]  /*59f0*/  @!P6 FMUL R32, R32, R32 ;  /* 0x000000202020e220 */ /* 0x010fe20000400000 */
[----:B------:R-:W-:Y:S01]  /*5a00*/  FSETP.GEU.AND P6, PT, R29, -126, PT ;  /* 0xc2fc00001d00780b */ /* 0x000fe20003fce000 */
[----:B------:R-:W-:Y:S01]  /*5a10*/  @!P1 FMUL R37, R37, 0.5 ;  /* 0x3f00000025259820 */ /* 0x000fe20000400000 */
[----:B-1----:R-:W-:-:S03]  /*5a20*/  FADD R152, R54, R115 ;  /* 0x0000007336987221 */ /* 0x002fc60000000000 */
[----:B------:R-:W-:Y:S01]  /*5a30*/  @!P5 FMUL R41, R41, 0.5 ;  /* 0x3f0000002929d820 */ /* 0x000fe20000400000 */
[----:B------:R1:W4:Y:S01]  /*5a40*/  MUFU.EX2 R40, R25 ;  /* 0x0000001900287308 */ /* 0x0003220000000800 */
[--C-:B--2---:R-:W-:Y:S01]  /*5a50*/  FFMA R33, R44, UR6, -R13.reuse ;  /* 0x000000062c217c23 */ /* 0x104fe2000800080d */
[----:B-----5:R-:W-:Y:S01]  /*5a60*/  @!P3 FMUL R36, R36, R36 ;  /* 0x000000242424b220 */ /* 0x020fe20000400000 */
[----:B------:R-:W-:Y:S02]  /*5a70*/  ULDC UR6, c[0x0][0x604] ;  /* 0x0001810000067ab9 */ /* 0x000fe40000000800 */
[--C-:B------:R-:W-:Y:S01]  /*5a80*/  FFMA R45, R45, UR6, -R13.reuse ;  /* 0x000000062d2d7c23 */ /* 0x100fe2000800080d */
[----:B------:R-:W-:Y:S01]  /*5a90*/  FSETP.GEU.AND P3, PT, R33, -126, PT ;  /* 0xc2fc00002100780b */ /* 0x000fe20003f6e000 */
[----:B------:R-:W-:Y:S01]  /*5aa0*/  @!P6 FMUL R29, R29, 0.5 ;  /* 0x3f0000001d1de820 */ /* 0x000fe20000400000 */
[----:B------:R-:W2:Y:S01]  /*5ab0*/  MUFU.EX2 R155, R37 ;  /* 0x00000025009b7308 */ /* 0x000ea20000000800 */
[----:B------:R-:W-:Y:S01]  /*5ac0*/  ULDC UR6, c[0x0][0x604] ;  /* 0x0001810000067ab9 */ /* 0x000fe20000000800 */
[----:B---3--:R-:W-:Y:S01]  /*5ad0*/  @!P2 FMUL R153, R153, R153 ;  /* 0x000000999999a220 */ /* 0x008fe20000400000 */
[--C-:B-1----:R-:W-:Y:S01]  /*5ae0*/  FFMA R25, R48, UR6, -R13.reuse ;  /* 0x0000000630197c23 */ /* 0x102fe2000800080d */
[----:B------:R-:W-:Y:S01]  /*5af0*/  ULDC UR6, c[0x0][0x604] ;  /* 0x0001810000067ab9 */ /* 0x000fe20000000800 */
[----:B------:R-:W-:Y:S01]  /*5b00*/  FSETP.GEU.AND P2, PT, R45, -126, PT ;  /* 0xc2fc00002d00780b */ /* 0x000fe20003f4e000 */
[----:B------:R-:W-:Y:S01]  /*5b10*/  FFMA R49, R49, UR6, -R13 ;  /* 0x0000000631317c23 */ /* 0x000fe2000800080d */
[----:B------:R-:W-:Y:S01]  /*5b20*/  ULDC UR6, c[0x0][0x604] ;  /* 0x0001810000067ab9 */ /* 0x000fe20000000800 */
[----:B------:R-:W1:Y:S01]  /*5b30*/  MUFU.EX2 R157, R41 ;  /* 0x00000029009d7308 */ /* 0x000e620000000800 */
[----:B----4-:R-:W-:Y:S01]  /*5b40*/  @!P4 FMUL R40, R40, R40 ;  /* 0x000000282828c220 */ /* 0x010fe20000400000 */
[----:B------:R-:W-:Y:S01]  /*5b50*/  FSETP.GEU.AND P4, PT, R25, -126, PT ;  /* 0xc2fc00001900780b */ /* 0x000fe20003f8e000 */
[----:B------:R-:W-:-:S05]  /*5b60*/  @!P3 FMUL R33, R33, 0.5 ;  /* 0x3f0000002121b820 */ /* 0x000fca0000400000 */
[----:B------:R3:W4:Y:S01]  /*5b70*/  MUFU.EX2 R44, R29 ;  /* 0x0000001d002c7308 */ /* 0x0007220000000800 */
[----:B--2---:R-:W-:Y:S01]  /*5b80*/  @!P1 FMUL R155, R155, R155 ;  /* 0x0000009b9b9b9220 */ /* 0x004fe20000400000 */
[----:B------:R-:W-:Y:S01]  /*5b90*/  FSETP.GEU.AND P1, PT, R49, -126, PT ;  /* 0xc2fc00003100780b */ /* 0x000fe20003f2e000 */
[----:B------:R-:W-:-:S04]  /*5ba0*/  @!P2 FMUL R45, R45, 0.5 ;  /* 0x3f0000002d2da820 */ /* 0x000fc80000400000 */
[----:B------:R-:W-:Y:S01]  /*5bb0*/  @!P4 FMUL R25, R25, 0.5 ;  /* 0x3f0000001919c820 */ /* 0x000fe20000400000 */
[----:B------:R2:W5:Y:S01]  /*5bc0*/  MUFU.EX2 R48, R33 ;  /* 0x0000002100307308 */ /* 0x0005620000000800 */
[--C-:B---3--:R-:W-:Y:S01]  /*5bd0*/  FFMA R29, R52, UR6, -R13.reuse ;  /* 0x00000006341d7c23 */ /* 0x108fe2000800080d */
[----:B------:R-:W-:Y:S01]  /*5be0*/  ULDC UR6, c[0x0][0x604] ;  /* 0x0001810000067ab9 */ /* 0x000fe20000000800 */
[----:B-1----:R-:W-:Y:S01]  /*5bf0*/  @!P5 FMUL R157, R157, R157 ;  /* 0x0000009d9d9dd220 */ /* 0x002fe20000400000 */
[--C-:B------:R-:W-:Y:S01]  /*5c00*/  FFMA R53, R53, UR6, -R13.reuse ;  /* 0x0000000635357c23 */ /* 0x100fe2000800080d */
[----:B------:R-:W-:Y:S02]  /*5c10*/  ULDC UR6, c[0x0][0x604] ;  /* 0x0001810000067ab9 */ /* 0x000fe40000000800 */
[----:B------:R-:W-:Y:S01]  /*5c20*/  @!P1 FMUL R49, R49, 0.5 ;  /* 0x3f00000031319820 */ /* 0x000fe20000400000 */
[----:B------:R-:W1:Y:S01]  /*5c30*/  MUFU.EX2 R159, R45 ;  /* 0x0000002d009f7308 */ /* 0x000e620000000800 */
[----:B------:R-:W-:Y:S01]  /*5c40*/  FSETP.GEU.AND P5, PT, R53, -126, PT ;  /* 0xc2fc00003500780b */ /* 0x000fe20003fae000 */
[----:B----4-:R-:W-:Y:S01]  /*5c50*/  @!P6 FMUL R44, R44, R44 ;  /* 0x0000002c2c2ce220 */ /* 0x010fe20000400000 */
[----:B------:R-:W-:Y:S01]  /*5c60*/  FSETP.GEU.AND P6, PT, R29, -126, PT ;  /* 0xc2fc00001d00780b */ /* 0x000fe20003fce000 */
[----:B--2---:R-:W-:Y:S01]  /*5c70*/  FFMA R33, R56, UR6, -R13 ;  /* 0x0000000638217c23 */ /* 0x004fe2000800080d */
[----:B------:R-:W-:-:S02]  /*5c80*/  ULDC UR6, c[0x0][0x604] ;  /* 0x0001810000067ab9 */ /* 0x000fc40000000800 */
[----:B------:R-:W-:Y:S01]  /*5c90*/  FFMA R57, R57, UR6, -R13 ;  /* 0x0000000639397c23 */ /* 0x000fe2000800080d */
[----:B------:R2:W3:Y:S01]  /*5ca0*/  MUFU.EX2 R52, R25 ;  /* 0x0000001900347308 */ /* 0x0004e20000000800 */
[----:B-----5:R-:W-:Y:S01]  /*5cb0*/  @!P3 FMUL R48, R48, R48 ;  /* 0x000000303030b220 */ /* 0x020fe20000400000 */
[----:B------:R-:W-:Y:S01]  /*5cc0*/  FSETP.GEU.AND P3, PT, R33, -126, PT ;  /* 0xc2fc00002100780b */ /* 0x000fe20003f6e000 */
[----:B------:R-:W-:-:S03]  /*5cd0*/  ULDC UR6, c[0x0][0x604] ;  /* 0x0001810000067ab9 */ /* 0x000fc60000000800 */
[----:B------:R-:W-:Y:S02]  /*5ce0*/  @!P5 FMUL R53, R53, 0.5 ;  /* 0x3f0000003535d820 */ /* 0x000fe40000400000 */
[----:B------:R-:W4:Y:S01]  /*5cf0*/  MUFU.EX2 R161, R49 ;  /* 0x0000003100a17308 */ /* 0x000f220000000800 */
[----:B------:R-:W-:Y:S01]  /*5d00*/  @!P6 FMUL R29, R29, 0.5 ;  /* 0x3f0000001d1de820 */ /* 0x000fe20000400000 */
[--C-:B--2---:R-:W-:Y:S01]  /*5d10*/  FFMA R25, R60, UR6, -R13.reuse ;  /* 0x000000063c197c23 */ /* 0x104fe2000800080d */
[----:B------:R-:W-:Y:S01]  /*5d20*/  ULDC UR6, c[0x0][0x604] ;  /* 0x0001810000067ab9 */ /* 0x000fe20000000800 */
[----:B-1----:R-:W-:Y:S01]  /*5d30*/  @!P2 FMUL R159, R159, R159 ;  /* 0x0000009f9f9fa220 */ /* 0x002fe20000400000 */
[----:B------:R-:W-:Y:S01]  /*5d40*/  FSETP.GEU.AND P2, PT, R57, -126, PT ;  /* 0xc2fc00003900780b */ /* 0x000fe20003f4e000 */
[----:B------:R-:W-:Y:S01]  /*5d50*/  FFMA R61, R61, UR6, -R13 ;  /* 0x000000063d3d7c23 */ /* 0x000fe2000800080d */
[----:B------:R-:W-:Y:S01]  /*5d60*/  @!P3 FMUL R33, R33, 0.5 ;  /* 0x3f0000002121b820 */ /* 0x000fe20000400000 */
[----:B------:R-:W1:Y:S01]  /*5d70*/  MUFU.EX2 R163, R53 ;  /* 0x0000003500a37308 */ /* 0x000e620000000800 */
[----:B------:R-:W-:Y:S01]  /*5d80*/  ULDC UR6, c[0x0][0x604] ;  /* 0x0001810000067ab9 */ /* 0x000fe20000000800 */
[----:B---3--:R-:W-:Y:S01]  /*5d90*/  @!P4 FMUL R52, R52, R52 ;  /* 0x000000343434c220 */ /* 0x008fe20000400000 */
[----:B------:R-:W-:-:S05]  /*5da0*/  FSETP.GEU.AND P4, PT, R25, -126, PT ;  /* 0xc2fc00001900780b */ /* 0x000fca0003f8e000 */
[----:B------:R2:W3:Y:S01]  /*5db0*/  MUFU.EX2 R56, R29 ;  /* 0x0000001d00387308 */ /* 0x0004e20000000800 */
[----:B----4-:R-:W-:Y:S01]  /*5dc0*/  @!P1 FMUL R161, R161, R161 ;  /* 0x000000a1a1a19220 */ /* 0x010fe20000400000 */
[----:B------:R-:W-:Y:S01]  /*5dd0*/  FSETP.GEU.AND P1, PT, R61, -126, PT ;  /* 0xc2fc00003d00780b */ /* 0x000fe20003f2e000 */
[----:B------:R-:W-:-:S05]  /*5de0*/  @!P2 FMUL R57, R57, 0.5 ;  /* 0x3f0000003939a820 */ /* 0x000fca0000400000 */
[----:B------:R4:W5:Y:S01]  /*5df0*/  MUFU.EX2 R60, R33 ;  /* 0x00000021003c7308 */ /* 0x0009620000000800 */
[--C-:B--2---:R-:W-:Y:S01]  /*5e00*/  FFMA R29, R64, UR6, -R13.reuse ;  /* 0x00000006401d7c23 */ /* 0x104fe2000800080d */
[----:B------:R-:W-:Y:S01]  /*5e10*/  ULDC UR6, c[0x0][0x604] ;  /* 0x0001810000067ab9 */ /* 0x000fe20000000800 */
[----:B-1----:R-:W-:Y:S01]  /*5e20*/  @!P5 FMUL R163, R163, R163 ;  /* 0x000000a3a3a3d220 */ /* 0x002fe20000400000 */
[--C-:B------:R-:W-:Y:S01]  /*5e30*/  FFMA R65, R65, UR6, -R13.reuse ;  /* 0x0000000641417c23 */ /* 0x100fe2000800080d */
[----:B------:R-:W-:Y:S01]  /*5e40*/  ULDC UR6, c[0x0][0x604] ;  /* 0x0001810000067ab9 */ /* 0x000fe20000000800 */
[----:B------:R-:W-:Y:S01]  /*5e50*/  @!P4 FMUL R25, R25, 0.5 ;  /* 0x3f0000001919c820 */ /* 0x000fe20000400000 */
[----:B------:R-:W-:Y:S01]  /*5e60*/  @!P1 FMUL R61, R61, 0.5 ;  /* 0x3f0000003d3d9820 */ /* 0x000fe20000400000 */
[----:B------:R-:W1:Y:S01]  /*5e70*/  MUFU.EX2 R165, R57 ;  /* 0x0000003900a57308 */ /* 0x000e620000000800 */
[----:B------:R-:W-:Y:S01]  /*5e80*/  FSETP.GEU.AND P5, PT, R65, -126, PT ;  /* 0xc2fc00004100780b */ /* 0x000fe20003fae000 */
[----:B---3--:R-:W-:Y:S01]  /*5e90*/  @!P6 FMUL R56, R56, R56 ;  /* 0x000000383838e220 */ /* 0x008fe20000400000 */
[----:B------:R-:W-:Y:S01]  /*5ea0*/  FSETP.GEU.AND P6, PT, R29, -126, PT ;  /* 0xc2fc00001d00780b */ /* 0x000fe20003fce000 */
[----:B----4-:R-:W-:Y:S01]  /*5eb0*/  FFMA R33, R68, UR6, -R13 ;  /* 0x0000000644217c23 */ /* 0x010fe2000800080d */
        /* <DEDUP_REMOVED lines=49> */
[--C-:B------:R-:W-:Y:S01]  /*61d0*/  FFMA R85, R85, UR6, -R13.reuse ;  /* 0x0000000655557c23 */ /* 0x100fe2000800080d */
[----:B------:R-:W-:Y:S01]  /*61e0*/  @!P3 FMUL R33, R33, 0.5 ;  /* 0x3f0000002121b820 */ /* 0x000fe20000400000 */
[----:B------:R-:W1:Y:S01]  /*61f0*/  MUFU.EX2 R175, R77 ;  /* 0x0000004d00af7308 */ /* 0x000e620000000800 */
[----:B------:R-:W-:Y:S01]  /*6200*/  ULDC UR6, c[0x0][0x604] ;  /* 0x0001810000067ab9 */ /* 0x000fe20000000800 */
[----:B---3--:R-:W-:Y:S01]  /*6210*/  @!P4 FMUL R76, R76, R76 ;  /* 0x0000004c4c4cc220 */ /* 0x008fe20000400000 */
[----:B------:R-:W-:Y:S01]  /*6220*/  FFMA R179, R88, UR6, -R13 ;  /* 0x0000000658b37c23 */ /* 0x000fe2000800080d */
[----:B------:R-:W-:Y:S01]  /*6230*/  ULDC UR6, c[0x0][0x604] ;  /* 0x0001810000067ab9 */ /* 0x000fe20000000800 */
[----:B------:R-:W-:-:S03]  /*6240*/  FSETP.GEU.AND P4, PT, R25, -126, PT ;  /* 0xc2fc00001900780b */ /* 0x000fc60003f8e000 */
[----:B------:R2:W3:Y:S01]  /*6250*/  MUFU.EX2 R80, R29 ;  /* 0x0000001d00507308 */ /* 0x0004e20000000800 */
[----:B----4-:R-:W-:Y:S01]  /*6260*/  @!P1 FMUL R173, R173, R173 ;  /* 0x000000adadad9220 */ /* 0x010fe20000400000 */
[----:B------:R-:W-:Y:S01]  /*6270*/  FSETP.GEU.AND P1, PT, R85, -126, PT ;  /* 0xc2fc00005500780b */ /* 0x000fe20003f2e000 */
[----:B------:R-:W-:-:S05]  /*6280*/  @!P2 FMUL R81, R81, 0.5 ;  /* 0x3f0000005151a820 */ /* 0x000fca0000400000 */
[----:B------:R4:W5:Y:S01]  /*6290*/  MUFU.EX2 R84, R33 ;  /* 0x0000002100547308 */ /* 0x0009620000000800 */
[--C-:B--2---:R-:W-:Y:S01]  /*62a0*/  FFMA R29, R89, UR6, -R13.reuse ;  /* 0x00000006591d7c23 */ /* 0x104fe2000800080d */
[----:B-1----:R-:W-:Y:S01]  /*62b0*/  @!P5 FMUL R175, R175, R175 ;  /* 0x000000afafafd220 */ /* 0x002fe20000400000 */
[----:B------:R-:W-:Y:S01]  /*62c0*/  ULDC UR6, c[0x0][0x604] ;  /* 0x0001810000067ab9 */ /* 0x000fe20000000800 */
[----:B------:R-:W-:Y:S02]  /*62d0*/  @!P4 FMUL R25, R25, 0.5 ;  /* 0x3f0000001919c820 */ /* 0x000fe40000400000 */
[----:B------:R-:W-:Y:S01]  /*62e0*/  FSETP.GEU.AND P5, PT, R29, -126, PT ;  /* 0xc2fc00001d00780b */ /* 0x000fe20003fae000 */
[----:B------:R-:W-:Y:S01]  /*62f0*/  @!P1 FMUL R85, R85, 0.5 ;  /* 0x3f00000055559820 */ /* 0x000fe20000400000 */
[----:B------:R-:W1:Y:S01]  /*6300*/  MUFU.EX2 R177, R81 ;  /* 0x0000005100b17308 */ /* 0x000e620000000800 */
[----:B---3--:R-:W-:Y:S01]  /*6310*/  @!P6 FMUL R80, R80, R80 ;  /* 0x000000505050e220 */ /* 0x008fe20000400000 */
[----:B------:R-:W-:Y:S01]  /*6320*/  FSETP.GEU.AND P6, PT, R179, -126, PT ;  /* 0xc2fc0000b300780b */ /* 0x000fe20003fce000 */
[----:B----4-:R-:W-:Y:S01]  /*6330*/  FFMA R33, R92, UR6, -R13 ;  /* 0x000000065c217c23 */ /* 0x010fe2000800080d */
[----:B------:R-:W-:-:S04]  /*6340*/  ULDC UR6, c[0x0][0x604] ;  /* 0x0001810000067ab9 */ /* 0x000fc80000000800 */
[----:B------:R2:W3:Y:S01]  /*6350*/  MUFU.EX2 R88, R25 ;  /* 0x0000001900587308 */ /* 0x0004e20000000800 */
[----:B-----5:R-:W-:Y:S01]  /*6360*/  @!P3 FMUL R84, R84, R84 ;  /* 0x000000545454b220 */ /* 0x020fe20000400000 */
[----:B------:R-:W-:Y:S01]  /*6370*/  FSETP.GEU.AND P3, PT, R33, -126, PT ;  /* 0xc2fc00002100780b */ /* 0x000fe20003f6e000 */
[----:B------:R-:W-:-:S04]  /*6380*/  @!P5 FMUL R29, R29, 0.5 ;  /* 0x3f0000001d1dd820 */ /* 0x000fc80000400000 */
[----:B------:R-:W-:Y:S01]  /*6390*/  @!P6 FMUL R179, R179, 0.5 ;  /* 0x3f000000b3b3e820 */ /* 0x000fe20000400000 */
[----:B------:R-:W4:Y:S01]  /*63a0*/  MUFU.EX2 R89, R85 ;  /* 0x0000005500597308 */ /* 0x000f220000000800 */
[--C-:B--2---:R-:W-:Y:S01]  /*63b0*/  FFMA R25, R93, UR6, -R13.reuse ;  /* 0x000000065d197c23 */ /* 0x104fe2000800080d */
[----:B------:R-:W-:Y:S01]  /*63c0*/  ULDC UR6, c[0x0][0x604] ;  /* 0x0001810000067ab9 */ /* 0x000fe20000000800 */
[----:B-1----:R-:W-:Y:S01]  /*63d0*/  @!P2 FMUL R177, R177, R177 ;  /* 0x000000b1b1b1a220 */ /* 0x002fe20000400000 */
[--C-:B------:R-:W-:Y:S01]  /*63e0*/  FFMA R37, R96, UR6, -R13.reuse ;  /* 0x0000000660257c23 */ /* 0x100fe2000800080d */
[----:B------:R-:W-:Y:S01]  /*63f0*/  ULDC UR6, c[0x0][0x604] ;  /* 0x0001810000067ab9 */ /* 0x000fe20000000800 */
[----:B------:R-:W-:Y:S01]  /*6400*/  FSETP.GEU.AND P2, PT, R25, -126, PT ;  /* 0xc2fc00001900780b */ /* 0x000fe20003f4e000 */
[----:B------:R-:W-:Y:S01]  /*6410*/  FFMA R41, R97, UR6, -R13 ;  /* 0x0000000661297c23 */ /* 0x000fe2000800080d */
[----:B------:R1:W2:Y:S01]  /*6420*/  MUFU.EX2 R92, R29 ;  /* 0x0000001d005c7308 */ /* 0x0002a20000000800 */
[----:B------:R-:W-:Y:S01]  /*6430*/  @!P3 FMUL R33, R33, 0.5 ;  /* 0x3f0000002121b820 */ /* 0x000fe20000400000 */
[----:B------:R-:W-:Y:S01]  /*6440*/  ULDC UR6, c[0x0][0x604] ;  /* 0x0001810000067ab9 */ /* 0x000fe20000000800 */
[----:B---3--:R-:W-:Y:S01]  /*6450*/  @!P4 FMUL R88, R88, R88 ;  /* 0x000000585858c220 */ /* 0x008fe20000400000 */
[----:B------:R-:W-:-:S04]  /*6460*/  FSETP.GEU.AND P4, PT, R37, -126, PT ;  /* 0xc2fc00002500780b */ /* 0x000fc80003f8e000 */
[----:B------:R-:W3:Y:S01]  /*6470*/  MUFU.EX2 R179, R179 ;  /* 0x000000b300b37308 */ /* 0x000ee20000000800 */
[----:B-1----:R-:W-:Y:S01]  /*6480*/  FFMA R29, R100, UR6, -R13 ;  /* 0x00000006641d7c23 */ /* 0x002fe2000800080d */
[----:B------:R-:W-:Y:S01]  /*6490*/  ULDC UR6, c[0x0][0x604] ;  /* 0x0001810000067ab9 */ /* 0x000fe20000000800 */
[----:B----4-:R-:W-:Y:S01]  /*64a0*/  @!P1 FMUL R89, R89, R89 ;  /* 0x0000005959599220 */ /* 0x010fe20000400000 */
[----:B------:R-:W-:Y:S01]  /*64b0*/  FSETP.GEU.AND P1, PT, R41, -126, PT ;  /* 0xc2fc00002900780b */ /* 0x000fe20003f2e000 */
[----:B------:R-:W-:-:S03]  /*64c0*/  @!P2 FMUL R25, R25, 0.5 ;  /* 0x3f0000001919a820 */ /* 0x000fc60000400000 */
[----:B------:R1:W4:Y:S01]  /*64d0*/  MUFU.EX2 R93, R33 ;  /* 0x00000021005d7308 */ /* 0x0003220000000800 */
[----:B--2---:R-:W-:Y:S01]  /*64e0*/  @!P5 FMUL R92, R92, R92 ;  /* 0x0000005c5c5cd220 */ /* 0x004fe20000400000 */
[----:B------:R-:W-:-:S06]  /*64f0*/  @!P4 FMUL R37, R37, 0.5 ;  /* 0x3f0000002525c820 */ /* 0x000fcc0000400000 */
[----:B------:R2:W5:Y:S01]  /*6500*/  MUFU.EX2 R96, R25 ;  /* 0x0000001900607308 */ /* 0x0005620000000800 */
[--C-:B-1----:R-:W-:Y:S01]  /*6510*/  FFMA R33, R101, UR6, -R13.reuse ;  /* 0x0000000665217c23 */ /* 0x102fe2000800080d */
[----:B---3--:R-:W-:Y:S01]  /*6520*/  @!P6 FMUL R179, R179, R179 ;  /* 0x000000b3b3b3e220 */ /* 0x008fe20000400000 */
[----:B------:R-:W-:Y:S01]  /*6530*/  ULDC UR6, c[0x0][0x604] ;  /* 0x0001810000067ab9 */ /* 0x000fe20000000800 */
[----:B------:R-:W-:Y:S01]  /*6540*/  FSETP.GEU.AND P6, PT, R29, -126, PT ;  /* 0xc2fc00001d00780b */ /* 0x000fe20003fce000 */
[----:B------:R-:W-:Y:S01]  /*6550*/  @!P1 FMUL R41, R41, 0.5 ;  /* 0x3f00000029299820 */ /* 0x000fe20000400000 */
[----:B------:R-:W-:Y:S02]  /*6560*/  FSETP.GEU.AND P5, PT, R33, -126, PT ;  /* 0xc2fc00002100780b */ /* 0x000fe40003fae000 */
[----:B------:R1:W3:Y:S01]  /*6570*/  MUFU.EX2 R97, R37 ;  /* 0x0000002500617308 */ /* 0x0002e20000000800 */
[----:B--2---:R-:W-:Y:S01]  /*6580*/  FFMA R25, R104, UR6, -R13 ;  /* 0x0000000668197c23 */ /* 0x004fe2000800080d */
[----:B----4-:R-:W-:Y:S01]  /*6590*/  @!P3 FMUL R93, R93, R93 ;  /* 0x0000005d5d5db220 */ /* 0x010fe20000400000 */
[----:B------:R-:W-:-:S03]  /*65a0*/  ULDC UR6, c[0x0][0x604] ;  /* 0x0001810000067ab9 */ /* 0x000fc60000000800 */
[----:B------:R-:W-:Y:S02]  /*65b0*/  FSETP.GEU.AND P3, PT, R25, -126, PT ;  /* 0xc2fc00001900780b */ /* 0x000fe40003f6e000 */
[----:B------:R2:W4:Y:S01]  /*65c0*/  MUFU.EX2 R100, R41 ;  /* 0x0000002900647308 */ /* 0x0005220000000800 */
[--C-:B-1----:R-:W-:Y:S01]  /*65d0*/  FFMA R37, R105, UR6, -R13.reuse ;  /* 0x0000000669257c23 */ /* 0x102fe2000800080d */
[----:B------:R-:W-:Y:S01]  /*65e0*/  @!P6 FMUL R29, R29, 0.5 ;  /* 0x3f0000001d1de820 */ /* 0x000fe20000400000 */
[----:B------:R-:W-:Y:S01]  /*65f0*/  @!P5 FMUL R33, R33, 0.5 ;  /* 0x3f0000002121d820 */ /* 0x000fe20000400000 */
[----:B------:R-:W-:Y:S01]  /*6600*/  ULDC UR6, c[0x0][0x604] ;  /* 0x0001810000067ab9 */ /* 0x000fe20000000800 */
[----:B-----5:R-:W-:Y:S01]  /*6610*/  @!P2 FMUL R96, R96, R96 ;  /* 0x000000606060a220 */ /* 0x020fe20000400000 */
[----:B------:R-:W-:Y:S02]  /*6620*/  FSETP.GEU.AND P2, PT, R37, -126, PT ;  /* 0xc2fc00002500780b */ /* 0x000fe40003f4e000 */
[----:B------:R-:W1:Y:S01]  /*6630*/  MUFU.EX2 R104, R33 ;  /* 0x0000002100687308 */ /* 0x000e620000000800 */
[----:B--2---:R-:W-:Y:S01]  /*6640*/  FFMA R41, R108, UR6, -R13 ;  /* 0x000000066c297c23 */ /* 0x004fe2000800080d */
[----:B------:R-:W-:Y:S01]  /*6650*/  ULDC UR6, c[0x0][0x604] ;  /* 0x0001810000067ab9 */ /* 0x000fe20000000800 */
[----:B------:R-:W-:Y:S01]  /*6660*/  @!P3 FMUL R25, R25, 0.5 ;  /* 0x3f0000001919b820 */ /* 0x000fe20000400000 */
[----:B---3--:R-:W-:-:S02]  /*6670*/  @!P4 FMUL R97, R97, R97 ;  /* 0x000000616161c220 */ /* 0x008fc40000400000 */
[----:B------:R-:W-:Y:S02]  /*6680*/  FSETP.GEU.AND P4, PT, R41, -126, PT ;  /* 0xc2fc00002900780b */ /* 0x000fe40003f8e000 */
[----:B------:R2:W3:Y:S01]  /*6690*/  MUFU.EX2 R101, R29 ;  /* 0x0000001d00657308 */ /* 0x0004e20000000800 */
[----:B----4-:R-:W-:Y:S02]  /*66a0*/  @!P1 FMUL R100, R100, R100 ;  /* 0x0000006464649220 */ /* 0x010fe40000400000 */
[----:B------:R-:W-:-:S05]  /*66b0*/  @!P2 FMUL R37, R37, 0.5 ;  /* 0x3f0000002525a820 */ /* 0x000fca0000400000 */
[----:B------:R4:W5:Y:S01]  /*66c0*/  MUFU.EX2 R105, R25 ;  /* 0x0000001900697308 */ /* 0x0009620000000800 */
[--C-:B--2---:R-:W-:Y:S01]  /*66d0*/  FFMA R29, R109, UR6, -R13.reuse ;  /* 0x000000066d1d7c23 */ /* 0x104fe2000800080d */
[----:B------:R-:W-:Y:S01]  /*66e0*/  ULDC UR6, c[0x0][0x604] ;  /* 0x0001810000067ab9 */ /* 0x000fe20000000800 */
[----:B-1----:R-:W-:Y:S01]  /*66f0*/  @!P5 FMUL R104, R104, R104 ;  /* 0x000000686868d220 */ /* 0x002fe20000400000 */
[--C-:B------:R-:W-:Y:S01]  /*6700*/  FFMA R33, R112, UR6, -R13.reuse ;  /* 0x0000000670217c23 */ /* 0x100fe2000800080d */
[----:B------:R-:W-:Y:S01]  /*6710*/  ULDC UR6, c[0x0][0x604] ;  /* 0x0001810000067ab9 */ /* 0x000fe20000000800 */
[----:B------:R-:W-:Y:S01]  /*6720*/  FSETP.GEU.AND P1, PT, R29, -126, PT ;  /* 0xc2fc00001d00780b */ /* 0x000fe20003f2e000 */
[----:B------:R-:W-:Y:S01]  /*6730*/  @!P4 FMUL R41, R41, 0.5 ;  /* 0x3f0000002929c820 */ /* 0x000fe20000400000 */
[----:B------:R1:W2:Y:S01]  /*6740*/  MUFU.EX2 R108, R37 ;  /* 0x00000025006c7308 */ /* 0x0002a20000000800 */
[----:B----4-:R-:W-:Y:S01]  /*6750*/  FFMA R25, R113, UR6, -R13 ;  /* 0x0000000671197c23 */ /* 0x010fe2000800080d */
[----:B------:R-:W-:Y:S01]  /*6760*/  ULDC UR6, c[0x0][0x604] ;  /* 0x0001810000067ab9 */ /* 0x000fe20000000800 */
[----:B---3--:R-:W-:Y:S01]  /*6770*/  @!P6 FMUL R101, R101, R101 ;  /* 0x000000656565e220 */ /* 0x008fe20000400000 */
[----:B------:R-:W-:-:S02]  /*6780*/  FSETP.GEU.AND P6, PT, R33, -126, PT ;  /* 0xc2fc00002100780b */ /* 0x000fc40003fce000 */
[----:B------:R-:W-:Y:S02]  /*6790*/  FSETP.GEU.AND P5, PT, R25, -126, PT ;  /* 0xc2fc00001900780b */ /* 0x000fe40003fae000 */
[----:B------:R3:W4:Y:S01]  /*67a0*/  MUFU.EX2 R109, R41 ;  /* 0x00000029006d7308 */ /* 0x0007220000000800 */
[--C-:B-1----:R-:W-:Y:S01]  /*67b0*/  FFMA R37, R116, UR6, -R13.reuse ;  /* 0x0000000674257c23 */ /* 0x102fe2000800080d */
[----:B------:R-:W-:Y:S01]  /*67c0*/  ULDC UR6, c[0x0][0x604] ;  /* 0x0001810000067ab9 */ /* 0x000fe20000000800 */
[----:B------:R-:W-:Y:S01]  /*67d0*/  @!P1 FMUL R29, R29, 0.5 ;  /* 0x3f0000001d1d9820 */ /* 0x000fe20000400000 */
[--C-:B------:R-:W-:Y:S01]  /*67e0*/  FFMA R181, R120, UR6, -R13.reuse ;  /* 0x0000000678b57c23 */ /* 0x100fe2000800080d */
[----:B------:R-:W-:Y:S01]  /*67f0*/  ULDC UR6, c[0x0][0x604] ;  /* 0x0001810000067ab9 */ /* 0x000fe20000000800 */
[----:B-----5:R-:W-:Y:S01]  /*6800*/  @!P3 FMUL R105, R105, R105 ;  /* 0x000000696969b220 */ /* 0x020fe20000400000 */
[--C-:B------:R-:W-:Y:S01]  /*6810*/  FFMA R120, R121, UR6, -R13.reuse ;  /* 0x0000000679787c23 */ /* 0x100fe2000800080d */
[----:B------:R1:W5:Y:S01]  /*6820*/  MUFU.EX2 R112, R29 ;  /* 0x0000001d00707308 */ /* 0x0003620000000800 */
[----:B------:R-:W-:Y:S01]  /*6830*/  ULDC UR6, c[0x0][0x604] ;  /* 0x0001810000067ab9 */ /* 0x000fe20000000800 */
[----:B--2---:R-:W-:Y:S01]  /*6840*/  @!P2 FMUL R108, R108, R108 ;  /* 0x0000006c6c6ca220 */ /* 0x004fe20000400000 */
[----:B------:R-:W-:Y:S01]  /*6850*/  @!P5 FMUL R25, R25, 0.5 ;  /* 0x3f0000001919d820 */ /* 0x000fe20000400000 */
[----:B------:R-:W-:Y:S01]  /*6860*/  FSETP.GEU.AND P2, PT, R181, -126, PT ;  /* 0xc2fc0000b500780b */ /* 0x000fe20003f4e000 */
[----:B------:R-:W-:Y:S01]  /*6870*/  @!P6 FMUL R33, R33, 0.5 ;  /* 0x3f0000002121e820 */ /* 0x000fe20000400000 */
[----:B------:R-:W-:Y:S01]  /*6880*/  FSETP.GEU.AND P3, PT, R37, -126, PT ;  /* 0xc2fc00002500780b */ /* 0x000fe20003f6e000 */
[----:B---3--:R-:W-:Y:S01]  /*6890*/  FADD R41, R39, R106 ;  /* 0x0000006a27297221 */ /* 0x008fe20000000000 */
[----:B------:R2:W3:Y:S01]  /*68a0*/  MUFU.EX2 R116, R25 ;  /* 0x0000001900747308 */ /* 0x0004e20000000800 */
[--C-:B-1----:R-:W-:Y:S01]  /*68b0*/  FFMA R29, R124, UR6, -R13.reuse ;  /* 0x000000067c1d7c23 */ /* 0x102fe2000800080d */
[----:B------:R-:W-:Y:S01]  /*68c0*/  ULDC UR6, c[0x0][0x604] ;  /* 0x0001810000067ab9 */ /* 0x000fe20000000800 */
[----:B----4-:R-:W-:Y:S01]  /*68d0*/  @!P4 FMUL R109, R109, R109 ;  /* 0x0000006d6d6dc220 */ /* 0x010fe20000400000 */
[--C-:B------:R-:W-:Y:S01]  /*68e0*/  FFMA R124, R117, UR6, -R13.reuse ;  /* 0x00000006757c7c23 */ /* 0x100fe2000800080d */
[----:B------:R-:W-:Y:S01]  /*68f0*/  ULDC UR6, c[0x0][0x604] ;  /* 0x0001810000067ab9 */ /* 0x000fe20000000800 */
[----:B------:R-:W-:Y:S01]  /*6900*/  FSETP.GEU.AND P4, PT, R120, -126, PT ;  /* 0xc2fc00007800780b */ /* 0x000fe20003f8e000 */
[----:B------:R-:W-:Y:S01]  /*6910*/  FADD R174, R41, R156 ;  /* 0x0000009c29ae7221 */ /* 0x000fe20000000000 */
[----:B------:R1:W4:Y:S01]  /*6920*/  MUFU.EX2 R113, R33 ;  /* 0x0000002100717308 */ /* 0x0003220000000800 */
[--C-:B--2---:R-:W-:Y:S01]  /*6930*/  FFMA R25, R125, UR6, -R13.reuse ;  /* 0x000000067d197c23 */ /* 0x104fe2000800080d */
[----:B-----5:R-:W-:Y:S01]  /*6940*/  @!P1 FMUL R112, R112, R112 ;  /* 0x0000007070709220 */ /* 0x020fe20000400000 */
[----:B------:R-:W-:Y:S01]  /*6950*/  FSETP.GEU.AND P1, PT, R29, -126, PT ;  /* 0xc2fc00001d00780b */ /* 0x000fe20003f2e000 */
[----:B------:R-:W-:Y:S01]  /*6960*/  @!P2 FMUL R181, R181, 0.5 ;  /* 0x3f000000b5b5a820 */ /* 0x000fe20000400000 */
[--C-:B------:R-:W-:Y:S01]  /*6970*/  FFMA R125, R128, UR7, -R13.reuse ;  /* 0x00000007807d7c23 */ /* 0x100fe2000800080d */
[----:B------:R-:W-:Y:S01]  /*6980*/  ULDC UR7, c[0x0][0x604] ;  /* 0x0001810000077ab9 */ /* 0x000fe20000000800 */
[----:B------:R-:W-:Y:S01]  /*6990*/  ULDC UR6, c[0x0][0x604] ;  /* 0x0001810000067ab9 */ /* 0x000fe20000000800 */
[----:B------:R-:W-:Y:S01]  /*69a0*/  @!P3 FMUL R37, R37, 0.5 ;  /* 0x3f0000002525b820 */ /* 0x000fe20000400000 */
[----:B---3--:R-:W-:Y:S01]  /*69b0*/  @!P5 FMUL R116, R116, R116 ;  /* 0x000000747474d220 */ /* 0x008fe20000400000 */
[----:B------:R-:W-:Y:S01]  /*69c0*/  FSETP.GEU.AND P5, PT, R25, -126, PT ;  /* 0xc2fc00001900780b */ /* 0x000fe20003fae000 */
[----:B------:R-:W-:Y:S01]  /*69d0*/  @!P4 FMUL R120, R120, 0.5 ;  /* 0x3f0000007878c820 */ /* 0x000fe20000400000 */
[----:B------:R-:W2:Y:S01]  /*69e0*/  MUFU.EX2 R181, R181 ;  /* 0x000000b500b57308 */ /* 0x000ea20000000800 */
[--C-:B-1----:R-:W-:Y:S01]  /*69f0*/  FFMA R33, R129, UR8, -R13.reuse ;  /* 0x0000000881217c23 */ /* 0x102fe2000800080d */
[--C-:B------:R-:W-:Y:S01]  /*6a00*/  FFMA R129, R136, UR10, -R13.reuse ;  /* 0x0000000a88817c23 */ /* 0x100fe2000800080d */
[--C-:B------:R-:W-:Y:S01]  /*6a10*/  FFMA R136, R137, UR7, -R13.reuse ;  /* 0x0000000789887c23 */ /* 0x100fe2000800080d */
[----:B------:R-:W-:Y:S01]  /*6a20*/  @!P1 FMUL R29, R29, 0.5 ;  /* 0x3f0000001d1d9820 */ /* 0x000fe20000400000 */
[----:B------:R-:W-:Y:S01]  /*6a30*/  ULDC UR8, c[0x0][0x604] ;  /* 0x0001810000087ab9 */ /* 0x000fe20000000800 */
[----:B------:R-:W-:Y:S01]  /*6a40*/  ULDC UR10, c[0x0][0x604] ;  /* 0x00018100000a7ab9 */ /* 0x000fe20000000800 */
[--C-:B------:R-:W-:Y:S01]  /*6a50*/  FFMA R137, R144, UR8, -R13.reuse ;  /* 0x0000000890897c23 */ /* 0x100fe2000800080d */
[----:B------:R1:W3:Y:S01]  /*6a60*/  MUFU.EX2 R117, R29 ;  /* 0x0000001d00757308 */ /* 0x0002e20000000800 */
[--C-:B------:R-:W-:Y:S01]  /*6a70*/  FFMA R144, R145, UR13, -R13.reuse ;  /* 0x0000000d91907c23 */ /* 0x100fe2000800080d */
[--C-:B------:R-:W-:Y:S01]  /*6a80*/  FFMA R145, R148, UR14, -R13.reuse ;  /* 0x0000000e94917c23 */ /* 0x100fe2000800080d */
[----:B------:R-:W-:Y:S01]  /*6a90*/  @!P5 FMUL R25, R25, 0.5 ;  /* 0x3f0000001919d820 */ /* 0x000fe20000400000 */
[--C-:B------:R-:W-:Y:S01]  /*6aa0*/  FFMA R148, R149, UR10, -R13.reuse ;  /* 0x0000000a95947c23 */ /* 0x100fe2000800080d */
[----:B----4-:R-:W-:Y:S01]  /*6ab0*/  @!P6 FMUL R113, R113, R113 ;  /* 0x000000717171e220 */ /* 0x010fe20000400000 */
[----:B------:R-:W-:Y:S01]  /*6ac0*/  FSETP.GEU.AND P6, PT, R124, -126, PT ;  /* 0xc2fc00007c00780b */ /* 0x000fe20003fce000 */
[----:B------:R-:W-:Y:S01]  /*6ad0*/  FADD R41, R43, R110 ;  /* 0x0000006e2b297221 */ /* 0x000fe20000000000 */
[----:B------:R4:W5:Y:S01]  /*6ae0*/  MUFU.EX2 R128, R25 ;  /* 0x0000001900807308 */ /* 0x0009620000000800 */
[----:B--2---:R-:W-:Y:S01]  /*6af0*/  @!P2 FMUL R181, R181, R181 ;  /* 0x000000b5b5b5a220 */ /* 0x004fe20000400000 */
[----:B------:R-:W-:Y:S01]  /*6b00*/  FSETP.GEU.AND P2, PT, R125, -126, PT ;  /* 0xc2fc00007d00780b */ /* 0x000fe20003f4e000 */
[----:B-1----:R-:W-:Y:S01]  /*6b10*/  FFMA R29, R132, UR6, -R13 ;  /* 0x00000006841d7c23 */ /* 0x002fe2000800080d */
[----:B------:R-:W-:-:S04]  /*6b20*/  FADD R156, R75, R142 ;  /* 0x0000008e4b9c7221 */ /* 0x000fc80000000000 */
[----:B------:R-:W1:Y:S01]  /*6b30*/  MUFU.EX2 R120, R120 ;  /* 0x0000007800787308 */ /* 0x000e620000000800 */
[----:B---3--:R-:W-:Y:S01]  /*6b40*/  @!P1 FMUL R117, R117, R117 ;  /* 0x0000007575759220 */ /* 0x008fe20000400000 */
[----:B------:R-:W-:Y:S01]  /*6b50*/  FSETP.GEU.AND P1, PT, R129, -126, PT ;  /* 0xc2fc00008100780b */ /* 0x000fe20003f2e000 */
[----:B----4-:R-:W-:Y:S01]  /*6b60*/  FADD R25, R14, R83 ;  /* 0x000000530e197221 */ /* 0x010fe20000000000 */
[----:B------:R-:W-:Y:S01]  /*6b70*/  @!P6 FMUL R124, R124, 0.5 ;  /* 0x3f0000007c7ce820 */ /* 0x000fe20000400000 */
[----:B------:R-:W-:Y:S01]  /*6b80*/  FADD R178, R41, R156 ;  /* 0x0000009c29b27221 */ /* 0x000fe20000000000 */
[----:B------:R-:W-:Y:S01]  /*6b90*/  FADD R41, R50, R111 ;  /* 0x0000006f32297221 */ /* 0x000fe20000000000 */
[----:B------:R-:W-:Y:S01]  /*6ba0*/  @!P2 FMUL R125, R125, 0.5 ;  /* 0x3f0000007d7da820 */ /* 0x000fe20000400000 */
[----:B------:R-:W-:Y:S01]  /*6bb0*/  FADD R13, R25, R150 ;  /* 0x00000096190d7221 */ /* 0x000fe20000000000 */
[----:B-----5:R-:W-:Y:S01]  /*6bc0*/  @!P5 FMUL R128, R128, R128 ;  /* 0x000000808080d220 */ /* 0x020fe20000400000 */
[----:B------:R-:W-:Y:S01]  /*6bd0*/  FSETP.GEU.AND P5, PT, R136, -126, PT ;  /* 0xc2fc00008800780b */ /* 0x000fe20003fae000 */
[----:B------:R-:W-:Y:S01]  /*6be0*/  FADD R150, R35, R102 ;  /* 0x0000006623967221 */ /* 0x000fe20000000000 */
[----:B------:R-:W-:Y:S01]  /*6bf0*/  FADD R25, R15, R86 ;  /* 0x000000560f197221 */ /* 0x000fe20000000000 */
[----:B------:R-:W2:Y:S01]  /*6c00*/  MUFU.EX2 R125, R125 ;  /* 0x0000007d007d7308 */ /* 0x000ea20000000800 */
[----:B------:R-:W-:Y:S01]  /*6c10*/  FADD R156, R82, R143 ;  /* 0x0000008f529c7221 */ /* 0x000fe20000000000 */
[----:B------:R-:W-:Y:S01]  /*6c20*/  @!P1 FMUL R129, R129, 0.5 ;  /* 0x3f00000081819820 */ /* 0x000fe20000400000 */
[----:B------:R-:W-:Y:S01]  /*6c30*/  FADD R25, R25, R152 ;  /* 0x0000009819197221 */ /* 0x000fe20000000000 */
[----:B-1----:R-:W-:Y:S01]  /*6c40*/  @!P4 FMUL R120, R120, R120 ;  /* 0x000000787878c220 */ /* 0x002fe20000400000 */
[----:B------:R-:W-:Y:S01]  /*6c50*/  FSETP.GEU.AND P4, PT, R33, -126, PT ;  /* 0xc2fc00002100780b */ /* 0x000fe20003f8e000 */
[----:B------:R-:W-:Y:S01]  /*6c60*/  FADD R152, R55, R122 ;  /* 0x0000007a37987221 */ /* 0x000fe20000000000 */
[----:B------:R-:W-:Y:S01]  /*6c70*/  FADD R184, R41, R156 ;  /* 0x0000009c29b87221 */ /* 0x000fe20000000000 */
[----:B------:R-:W1:Y:S01]  /*6c80*/  MUFU.EX2 R129, R129 ;  /* 0x0000008100817308 */ /* 0x000e620000000800 */
[----:B------:R-:W-:Y:S01]  /*6c90*/  FADD R41, R161, R116 ;  /* 0x00000074a1297221 */ /* 0x000fe20000000000 */
[----:B------:R-:W-:-:S06]  /*6ca0*/  @!P5 FMUL R136, R136, 0.5 ;  /* 0x3f0000008888d820 */ /* 0x000fcc0000400000 */
[----:B------:R-:W3:Y:S01]  /*6cb0*/  MUFU.EX2 R136, R136 ;  /* 0x0000008800887308 */ /* 0x000ee20000000800 */
[----:B--2---:R-:W-:Y:S01]  /*6cc0*/  @!P2 FMUL R125, R125, R125 ;  /* 0x0000007d7d7da220 */ /* 0x004fe20000400000 */
[----:B------:R-:W-:Y:S01]  /*6cd0*/  @!P4 FMUL R33, R33, 0.5 ;  /* 0x3f0000002121c820 */ /* 0x000fe20000400000 */
[----:B------:R-:W-:-:S05]  /*6ce0*/  FSETP.GEU.AND P2, PT, R133, -126, PT ;  /* 0xc2fc00008500780b */ /* 0x000fca0003f4e000 */
[----:B------:R2:W4:Y:S01]  /*6cf0*/  MUFU.EX2 R132, R33 ;  /* 0x0000002100847308 */ /* 0x0005220000000800 */
[----:B-1----:R-:W-:Y:S01]  /*6d00*/  @!P1 FMUL R129, R129, R129 ;  /* 0x0000008181819220 */ /* 0x002fe20000400000 */
[----:B------:R-:W-:-:S06]  /*6d10*/  FSETP.GEU.AND P1, PT, R137, -126, PT ;  /* 0xc2fc00008900780b */ /* 0x000fcc0003f2e000 */
[----:B------:R-:W-:Y:S01]  /*6d20*/  @!P2 FMUL R133, R133, 0.5 ;  /* 0x3f0000008585a820 */ /* 0x000fe20000400000 */
[----:B---3--:R-:W-:Y:S01]  /*6d30*/  @!P5 FMUL R136, R136, R136 ;  /* 0x000000888888d220 */ /* 0x008fe20000400000 */
[----:B------:R-:W-:Y:S01]  /*6d40*/  FSETP.GEU.AND P5, PT, R144, -126, PT ;  /* 0xc2fc00009000780b */ /* 0x000fe20003fae000 */
[----:B--2---:R-:W-:Y:S01]  /*6d50*/  FADD R33, R67, R134 ;  /* 0x0000008643217221 */ /* 0x004fe20000000000 */
[----:B------:R1:W-:Y:S01]  /*6d60*/  MUFU.EX2 R121, R37 ;  /* 0x0000002500797308 */ /* 0x0003e20000000800 */
[----:B------:R-:W-:Y:S02]  /*6d70*/  FADD R156, R173, R136 ;  /* 0x00000088ad9c7221 */ /* 0x000fe40000000000 */
[----:B------:R-:W-:Y:S01]  /*6d80*/  @!P1 FMUL R137, R137, 0.5 ;  /* 0x3f00000089899820 */ /* 0x000fe20000400000 */
[----:B------:R-:W-:Y:S01]  /*6d90*/  FADD R150, R150, R33 ;  /* 0x0000002196967221 */ /* 0x000fe20000000000 */
[----:B----4-:R-:W-:Y:S01]  /*6da0*/  @!P4 FMUL R132, R132, R132 ;  /* 0x000000848484c220 */ /* 0x010fe20000400000 */
[----:B------:R-:W-:Y:S01]  /*6db0*/  FSETP.GEU.AND P4, PT, R140, -126, PT ;  /* 0xc2fc00008c00780b */ /* 0x000fe20003f8e000 */
[----:B------:R-:W-:Y:S01]  /*6dc0*/  FADD R33, R27, R90 ;  /* 0x0000005a1b217221 */ /* 0x000fe20000000000 */
[----:B------:R-:W2:Y:S01]  /*6dd0*/  MUFU.EX2 R133, R133 ;  /* 0x0000008500857308 */ /* 0x000ea20000000800 */
[----:B-1----:R-:W-:Y:S01]  /*6de0*/  FADD R37, R38, R99 ;  /* 0x0000006326257221 */ /* 0x002fe20000000000 */
[----:B------:R-:W-:Y:S01]  /*6df0*/  FADD R13, R13, R150 ;  /* 0x000000960d0d7221 */ /* 0x000fe20000000000 */
[----:B------:R-:W-:Y:S01]  /*6e00*/  @!P5 FMUL R144, R144, 0.5 ;  /* 0x3f0000009090d820 */ /* 0x000fe20000400000 */
[----:B------:R-:W-:Y:S01]  /*6e10*/  FADD R69, R33, R152 ;  /* 0x0000009821457221 */ /* 0x000fe20000000000 */
[----:B------:R-:W-:Y:S01]  /*6e20*/  FADD R172, R37, R154 ;  /* 0x0000009a25ac7221 */ /* 0x000fe20000000000 */
[----:B------:R-:W-:Y:S01]  /*6e30*/  FADD R33, R26, R87 ;  /* 0x000000571a217221 */ /* 0x000fe20000000000 */
[----:B------:R-:W-:Y:S01]  /*6e40*/  FADD R152, R58, R119 ;  /* 0x000000773a987221 */ /* 0x000fe20000000000 */
[----:B------:R-:W1:Y:S01]  /*6e50*/  MUFU.EX2 R137, R137 ;  /* 0x0000008900897308 */ /* 0x000e620000000800 */
[----:B------:R-:W-:Y:S01]  /*6e60*/  FADD R37, R42, R103 ;  /* 0x000000672a257221 */ /* 0x000fe20000000000 */
[----:B------:R-:W-:Y:S01]  /*6e70*/  FADD R154, R74, R135 ;  /* 0x000000874a9a7221 */ /* 0x000fe20000000000 */
[----:B------:R-:W-:Y:S01]  /*6e80*/  @!P4 FMUL R140, R140, 0.5 ;  /* 0x3f0000008c8cc820 */ /* 0x000fe20000400000 */
[----:B------:R-:W-:Y:S01]  /*6e90*/  FADD R73, R33, R152 ;  /* 0x0000009821497221 */ /* 0x000fe20000000000 */
[----:B------:R-:W-:Y:S01]  /*6ea0*/  FADD R33, R17, R94 ;  /* 0x0000005e11217221 */ /* 0x000fe20000000000 */
[----:B------:R-:W-:Y:S01]  /*6eb0*/  FADD R176, R37, R154 ;  /* 0x0000009a25b07221 */ /* 0x000fe20000000000 */
[----:B------:R-:W-:Y:S01]  /*6ec0*/  FADD R152, R59, R126 ;  /* 0x0000007e3b987221 */ /* 0x000fe20000000000 */
[----:B------:R-:W3:Y:S01]  /*6ed0*/  MUFU.EX2 R144, R144 ;  /* 0x0000009000907308 */ /* 0x000ee20000000800 */
[----:B--2---:R-:W-:Y:S01]  /*6ee0*/  @!P2 FMUL R133, R133, R133 ;  /* 0x000000858585a220 */ /* 0x004fe20000400000 */
[----:B------:R-:W-:Y:S01]  /*6ef0*/  FSETP.GEU.AND P2, PT, R29, -126, PT ;  /* 0xc2fc00001d00780b */ /* 0x000fe20003f4e000 */
[----:B------:R-:W-:Y:S01]  /*6f00*/  FADD R37, R30, R91 ;  /* 0x0000005b1e257221 */ /* 0x000fe20000000000 */
[----:B------:R-:W-:Y:S01]  /*6f10*/  FADD R154, R62, R123 ;  /* 0x0000007b3e9a7221 */ /* 0x000fe20000000000 */
[----:B------:R-:W-:Y:S01]  /*6f20*/  FADD R77, R33, R152 ;  /* 0x00000098214d7221 */ /* 0x000fe20000000000 */
[----:B------:R-:W-:Y:S01]  /*6f30*/  FADD R33, R31, R98 ;  /* 0x000000621f217221 */ /* 0x000fe20000000000 */
[----:B------:R-:W-:Y:S01]  /*6f40*/  FADD R152, R63, R130 ;  /* 0x000000823f987221 */ /* 0x000fe20000000000 */
[----:B------:R-:W2:Y:S01]  /*6f50*/  MUFU.EX2 R140, R140 ;  /* 0x0000008c008c7308 */ /* 0x000ea20000000800 */
[----:B-1----:R-:W-:Y:S01]  /*6f60*/  @!P1 FMUL R137, R137, R137 ;  /* 0x0000008989899220 */ /* 0x002fe20000400000 */
[----:B------:R-:W-:Y:S01]  /*6f70*/  FSETP.GEU.AND P1, PT, R145, -126, PT ;  /* 0xc2fc00009100780b */ /* 0x000fe20003f2e000 */
[----:B------:R-:W-:Y:S01]  /*6f80*/  FADD R81, R37, R154 ;  /* 0x0000009a25517221 */ /* 0x000fe20000000000 */
[----:B------:R-:W-:Y:S01]  /*6f90*/  FADD R37, R46, R107 ;  /* 0x0000006b2e257221 */ /* 0x000fe20000000000 */
[----:B------:R-:W-:Y:S01]  /*6fa0*/  FADD R154, R78, R139 ;  /* 0x0000008b4e9a7221 */ /* 0x000fe20000000000 */
[----:B------:R-:W-:Y:S01]  /*6fb0*/  FADD R85, R33, R152 ;  /* 0x0000009821557221 */ /* 0x000fe20000000000 */
[----:B------:R-:W-:Y:S01]  /*6fc0*/  FADD R33, R34, R95 ;  /* 0x0000005f22217221 */ /* 0x000fe20000000000 */
[----:B------:R-:W-:Y:S01]  /*6fd0*/  FADD R152, R66, R127 ;  /* 0x0000007f42987221 */ /* 0x000fe20000000000 */
[----:B---3--:R-:W-:Y:S01]  /*6fe0*/  @!P5 FMUL R144, R144, R144 ;  /* 0x000000909090d220 */ /* 0x008fe20000400000 */
[----:B------:R-:W-:Y:S01]  /*6ff0*/  FSETP.GEU.AND P5, PT, R148, -126, PT ;  /* 0xc2fc00009400780b */ /* 0x000fe20003fae000 */
[----:B------:R-:W-:Y:S01]  /*7000*/  FADD R180, R37, R154 ;  /* 0x0000009a25b47221 */ /* 0x000fe20000000000 */
[----:B------:R-:W-:Y:S01]  /*7010*/  FADD R37, R47, R114 ;  /* 0x000000722f257221 */ /* 0x000fe20000000000 */
[----:B------:R-:W-:Y:S01]  /*7020*/  FADD R154, R79, R24 ;  /* 0x000000184f9a7221 */ /* 0x000fe20000000000 */
[----:B------:R-:W-:Y:S01]  /*7030*/  @!P2 FMUL R29, R29, 0.5 ;  /* 0x3f0000001d1da820 */ /* 0x000fe20000400000 */
[----:B------:R-:W-:Y:S01]  /*7040*/  @!P1 FMUL R145, R145, 0.5 ;  /* 0x3f00000091919820 */ /* 0x000fe20000400000 */
[----:B------:R-:W1:Y:S01]  /*7050*/  MUFU.EX2 R124, R124 ;  /* 0x0000007c007c7308 */ /* 0x000e620000000800 */
[----:B--2---:R-:W-:Y:S01]  /*7060*/  @!P4 FMUL R140, R140, R140 ;  /* 0x0000008c8c8cc220 */ /* 0x004fe20000400000 */
[----:B------:R-:W-:Y:S01]  /*7070*/  FSETP.GEU.AND P4, PT, R146, -126, PT ;  /* 0xc2fc00009200780b */ /* 0x000fe20003f8e000 */
[----:B------:R-:W-:Y:S01]  /*7080*/  FADD R182, R37, R154 ;  /* 0x0000009a25b67221 */ /* 0x000fe20000000000 */
[----:B------:R-:W-:Y:S01]  /*7090*/  FADD R149, R33, R152 ;  /* 0x0000009821957221 */ /* 0x000fe20000000000 */
[----:B------:R-:W-:Y:S01]  /*70a0*/  FADD R33, R28, R179 ;  /* 0x000000b31c217221 */ /* 0x000fe20000000000 */
[----:B------:R-:W-:Y:S01]  /*70b0*/  FADD R152, R60, R181 ;  /* 0x000000b53c987221 */ /* 0x000fe20000000000 */
[----:B------:R-:W-:Y:S01]  /*70c0*/  @!P5 FMUL R148, R148, 0.5 ;  /* 0x3f0000009494d820 */ /* 0x000fe20000400000 */
[----:B------:R2:W3:Y:S01]  /*70d0*/  MUFU.EX2 R141, R29 ;  /* 0x0000001d008d7308 */ /* 0x0004e20000000800 */
[----:B------:R-:W-:Y:S01]  /*70e0*/  FADD R37, R44, R105 ;  /* 0x000000692c257221 */ /* 0x000fe20000000000 */
[----:B------:R-:W-:Y:S01]  /*70f0*/  FADD R154, R76, R129 ;  /* 0x000000814c9a7221 */ /* 0x000fe20000000000 */
[----:B------:R-:W-:Y:S01]  /*7100*/  FADD R45, R33, R152 ;  /* 0x00000098212d7221 */ /* 0x000fe20000000000 */
[----:B------:R-:W-:Y:S01]  /*7110*/  FADD R152, R165, R120 ;  /* 0x00000078a5987221 */ /* 0x000fe20000000000 */
[----:B------:R-:W-:Y:S01]  /*7120*/  FADD R33, R32, R93 ;  /* 0x0000005d20217221 */ /* 0x000fe20000000000 */
[----:B------:R-:W-:Y:S01]  /*7130*/  FADD R160, R37, R154 ;  /* 0x0000009a25a07221 */ /* 0x000fe20000000000 */
[----:B------:R-:W-:Y:S01]  /*7140*/  @!P4 FMUL R146, R146, 0.5 ;  /* 0x3f0000009292c820 */ /* 0x000fe20000400000 */
[----:B------:R-:W-:Y:S01]  /*7150*/  MUFU.EX2 R145, R145 ;  /* 0x0000009100917308 */ /* 0x000fe20000000800 */
[----:B--2---:R-:W-:Y:S01]  /*7160*/  FADD R29, R147, R92 ;  /* 0x0000005c931d7221 */ /* 0x004fe20000000000 */
[----:B------:R-:W-:Y:S01]  /*7170*/  FADD R37, R157, R108 ;  /* 0x0000006c9d257221 */ /* 0x000fe20000000000 */
[----:B------:R-:W-:Y:S01]  /*7180*/  FADD R154, R64, R117 ;  /* 0x00000075409a7221 */ /* 0x000fe20000000000 */
[----:B------:R-:W-:Y:S01]  /*7190*/  FADD R158, R177, R144 ;  /* 0x00000090b19e7221 */ /* 0x000fe20000000000 */
[----:B------:R-:W-:Y:S01]  /*71a0*/  FADD R49, R29, R152 ;  /* 0x000000981d317221 */ /* 0x000fe20000000000 */
[----:B------:R-:W-:Y:S01]  /*71b0*/  FADD R162, R37, R156 ;  /* 0x0000009c25a27221 */ /* 0x000fe20000000000 */
[----:B------:R-:W-:Y:S01]  /*71c0*/  FADD R53, R33, R154 ;  /* 0x0000009a21357221 */ /* 0x000fe20000000000 */
[----:B------:R-:W2:Y:S01]  /*71d0*/  MUFU.EX2 R146, R146 ;  /* 0x0000009200927308 */ /* 0x000ea20000000800 */
[----:B------:R-:W-:Y:S01]  /*71e0*/  FADD R33, R48, R109 ;  /* 0x0000006d30217221 */ /* 0x000fe20000000000 */
[----:B------:R-:W-:Y:S01]  /*71f0*/  FADD R154, R80, R133 ;  /* 0x00000085509a7221 */ /* 0x000fe20000000000 */
[----:B------:R-:W-:Y:S01]  /*7200*/  FADD R29, R151, R96 ;  /* 0x00000060971d7221 */ /* 0x000fe20000000000 */
[----:B------:R-:W-:Y:S01]  /*7210*/  FADD R152, R167, R128 ;  /* 0x00000080a7987221 */ /* 0x000fe20000000000 */
[----:B------:R-:W-:Y:S01]  /*7220*/  FADD R37, R159, R112 ;  /* 0x000000709f257221 */ /* 0x000fe20000000000 */
[----:B------:R-:W-:Y:S01]  /*7230*/  FADD R156, R175, R140 ;  /* 0x0000008caf9c7221 */ /* 0x000fe20000000000 */
[----:B------:R-:W-:Y:S01]  /*7240*/  FADD R164, R33, R154 ;  /* 0x0000009a21a47221 */ /* 0x000fe20000000000 */
[----:B------:R-:W4:Y:S01]  /*7250*/  MUFU.EX2 R148, R148 ;  /* 0x0000009400947308 */ /* 0x000f220000000800 */
[----:B------:R-:W-:Y:S01]  /*7260*/  FADD R57, R29, R152 ;  /* 0x000000981d397221 */ /* 0x000fe20000000000 */
[----:B------:R-:W-:Y:S01]  /*7270*/  FADD R166, R37, R156 ;  /* 0x0000009c25a67221 */ /* 0x000fe20000000000 */
[----:B------:R-:W-:Y:S01]  /*7280*/  FADD R29, R36, R97 ;  /* 0x00000061241d7221 */ /* 0x000fe20000000000 */
[----:B------:R-:W-:Y:S01]  /*7290*/  FADD R152, R68, R125 ;  /* 0x0000007d44987221 */ /* 0x000fe20000000000 */
[----:B------:R-:W-:Y:S01]  /*72a0*/  FADD R37, R52, R113 ;  /* 0x0000007134257221 */ /* 0x000fe20000000000 */
[----:B------:R-:W-:Y:S01]  /*72b0*/  FADD R156, R84, R137 ;  /* 0x00000089549c7221 */ /* 0x000fe20000000000 */
[----:B------:R-:W-:Y:S01]  /*72c0*/  FADD R33, R153, R100 ;  /* 0x0000006499217221 */ /* 0x000fe20000000000 */
[----:B------:R-:W-:Y:S01]  /*72d0*/  FADD R154, R169, R132 ;  /* 0x00000084a99a7221 */ /* 0x000fe20000000000 */
[----:B------:R-:W-:Y:S01]  /*72e0*/  @!P3 FMUL R121, R121, R121 ;  /* 0x000000797979b220 */ /* 0x000fe20000400000 */
[----:B-1----:R-:W-:Y:S01]  /*72f0*/  @!P6 FMUL R124, R124, R124 ;  /* 0x0000007c7c7ce220 */ /* 0x002fe20000400000 */
[----:B---3--:R-:W-:Y:S01]  /*7300*/  @!P2 FMUL R141, R141, R141 ;  /* 0x0000008d8d8da220 */ /* 0x008fe20000400000 */
[----:B--2---:R-:W-:Y:S01]  /*7310*/  @!P4 FMUL R146, R146, R146 ;  /* 0x000000929292c220 */ /* 0x004fe20000400000 */
[----:B------:R-:W-:Y:S01]  /*7320*/  @!P1 FMUL R145, R145, R145 ;  /* 0x0000009191919220 */ /* 0x000fe20000400000 */
[----:B------:R-:W-:Y:S01]  /*7330*/  FADD R61, R29, R152 ;  /* 0x000000981d3d7221 */ /* 0x000fe20000000000 */
[----:B------:R-:W-:Y:S01]  /*7340*/  FADD R168, R37, R156 ;  /* 0x0000009c25a87221 */ /* 0x000fe20000000000 */
[----:B------:R-:W-:Y:S01]  /*7350*/  FADD R65, R33, R154 ;  /* 0x0000009a21417221 */ /* 0x000fe20000000000 */
[----:B----4-:R-:W-:Y:S01]  /*7360*/  @!P5 FMUL R148, R148, R148 ;  /* 0x000000949494d220 */ /* 0x010fe20000400000 */
        /* <DEDUP_REMOVED lines=37> */
[----:B------:R-:W-:Y:S01]  /*75c0*/  F2FP.F16.F32.PACK_AB R25, R15, R14 ;  /* 0x0000000e0f19723e */ /* 0x000fe200000000ff */
[----:B------:R-:W-:Y:S01]  /*75d0*/  FADD R13, R13, R178 ;  /* 0x000000b20d0d7221 */ /* 0x000fe20000000000 */
[----:B------:R-:W-:Y:S01]  /*75e0*/  FADD R182, R69, R182 ;  /* 0x000000b645b67221 */ /* 0x000fe20000000000 */
[----:B------:R-:W-:Y:S01]  /*75f0*/  FADD R15, R45, R158 ;  /* 0x0000009e2d0f7221 */ /* 0x000fe20000000000 */
[----:B------:R-:W-:-:S02]  /*7600*/  F2FP.F16.F32.PACK_AB R45, R62, R59 ;  /* 0x0000003b3e2d723e */ /* 0x000fc400000000ff */
[----:B------:R-:W-:Y:S01]  /*7610*/  F2FP.F16.F32.PACK_AB R59, R87, R90 ;  /* 0x0000005a573b723e */ /* 0x000fe200000000ff */
[----:B------:R-:W-:Y:S01]  /*7620*/  FADD R13, R13, R182 ;  /* 0x000000b60d0d7221 */ /* 0x000fe20000000000 */
[----:B------:R-:W-:Y:S02]  /*7630*/  F2FP.F16.F32.PACK_AB R87, R143, R24 ;  /* 0x000000188f57723e */ /* 0x000fe400000000ff */
[----:B------:R-:W-:Y:S01]  /*7640*/  F2FP.F16.F32.PACK_AB R27, R26, R27 ;  /* 0x0000001b1a1b723e */ /* 0x000fe200000000ff */
[----:B------:R-:W-:Y:S01]  /*7650*/  FADD R13, R13, R184 ;  /* 0x000000b80d0d7221 */ /* 0x000fe20000000000 */
[----:B------:R-:W-:Y:S02]  /*7660*/  F2FP.F16.F32.PACK_AB R33, R38, R35 ;  /* 0x000000232621723e */ /* 0x000fe400000000ff */
[----:B------:R-:W-:Y:S02]  /*7670*/  F2FP.F16.F32.PACK_AB R24, R147, R28 ;  /* 0x0000001c9318723e */ /* 0x000fe400000000ff */
[----:B------:R-:W-:-:S02]  /*7680*/  F2FP.F16.F32.PACK_AB R29, R30, R17 ;  /* 0x000000111e1d723e */ /* 0x000fc400000000ff */
[----:B------:R-:W-:Y:S02]  /*7690*/  F2FP.F16.F32.PACK_AB R31, R34, R31 ;  /* 0x0000001f221f723e */ /* 0x000fe400000000ff */
[----:B------:R-:W-:Y:S02]  /*76a0*/  F2FP.F16.F32.PACK_AB R35, R42, R39 ;  /* 0x000000272a23723e */ /* 0x000fe400000000ff */
[----:B------:R-:W-:Y:S02]  /*76b0*/  F2FP.F16.F32.PACK_AB R37, R46, R43 ;  /* 0x0000002b2e25723e */ /* 0x000fe400000000ff */
        /* <DEDUP_REMOVED lines=53> */
[----:B------:R-:W-:Y:S02]  /*7a10*/  MOV R17, 0x2 ;  /* 0x0000000200117802 */ /* 0x000fe40000000f00 */
[----:B------:R-:W-:-:S07]  /*7a20*/  SHF.L.U32 R89, RZ, 0x1f, RZ ;  /* 0x0000001fff597819 */ /* 0x000fce00000006ff */
.L_x_23:
[----:B-1----:R1:W2:Y:S02]  /*7a30*/  SYNCS.PHASECHK.TRANS64.TRYWAIT P1, [R2+URZ+0x3b808], R89 ;  /* 0x03b80859020075a7 */ /* 0x0022a4000802017f */
[----:B--2---:R-:W-:Y:S05]  /*7a40*/  @!P1 NANOSLEEP.SYNCS 0x989680 ;  /* 0x009896800000995d */ /* 0x004fea0003900000 */
[----:B------:R-:W2:Y:S02]  /*7a50*/  @!P1 SYNCS.PHASECHK.TRANS64 P1, [R2+URZ+0x3b808], R89 ;  /* 0x03b80859020095a7 */ /* 0x000ea4000802007f */
[----:B--2---:R-:W-:Y:S05]  /*7a60*/  @!P1 BRA `(.L_x_23) ;  /* 0xfffffffc00f09947 */ /* 0x004fea000383ffff */
[----:B------:R-:W-:Y:S01]  /*7a70*/  UIADD3 UR6, UR41, 0xe00, URZ ;  /* 0x00000e0029067890 */ /* 0x000fe2000fffe03f */
[----:B------:R-:W-:Y:S01]  /*7a80*/  WARPGROUP.ARRIVE ;  /* 0x00000000000079c5 */ /* 0x000fe20000000000 */
[----:B------:R-:W-:Y:S01]  /*7a90*/  UMOV UR7, 0xc0000010 ;  /* 0xc000001000077882 */ /* 0x000fe20000000000 */
[----:B------:R-:W-:Y:S01]  /*7aa0*/  UIADD3 UR8, UR41, 0x1000, URZ ;  /* 0x0000100029087890 */ /* 0x000fe2000fffe03f */
[C---:B------:R-:W-:Y:S01]  /*7ab0*/  ISETP.GE.AND P1, PT, R215.reuse, 0x3, PT ;  /* 0x00000003d700780c */ /* 0x040fe20003f26270 */
[----:B------:R-:W-:Y:S01]  /*7ac0*/  UMOV UR15, 0xc0000010 ;  /* 0xc0000010000f7882 */ /* 0x000fe20000000000 */
[----:B------:R-:W-:Y:S01]  /*7ad0*/  UIADD3 UR10, UR41, 0x1200, URZ ;  /* 0x00001200290a7890 */ /* 0x000fe2000fffe03f */
[----:B------:R-:W-:Y:S01]  /*7ae0*/  VIADD R14, R2, 0x3b820 ;  /* 0x0003b820020e7836 */ /* 0x000fe20000000000 */
[----:B------:R-:W-:Y:S01]  /*7af0*/  UMOV UR11, 0xc0000010 ;  /* 0xc0000010000b7882 */ /* 0x000fe20000000000 */
[----:B------:R-:W-:Y:S01]  /*7b00*/  HGMMA.64x16x16.F32 R200, R24, gdesc[UR4].tnspB, RZ, !UPT, gsb0 ;  /* 0x4020000418c87df0 */ /* 0x000fe2000c0008ff */
[----:B------:R-:W-:Y:S01]  /*7b10*/  UMOV UR14, UR8 ;  /* 0x00000008000e7c82 */ /* 0x000fe20008000000 */
[----:B------:R-:W-:Y:S01]  /*7b20*/  UIADD3 UR12, UR41, 0x1400, URZ ;  /* 0x00001400290c7890 */ /* 0x000fe2000fffe03f */
[----:B------:R-:W-:Y:S01]  /*7b30*/  VIADD R12, R12, 0x100 ;  /* 0x000001000c0c7836 */ /* 0x000fe20000000000 */
[----:B------:R-:W-:Y:S01]  /*7b40*/  UIADD3 UR6, UR41, 0x1600, URZ ;  /* 0x0000160029067890 */ /* 0x000fe2000fffe03f */
[----:B------:R-:W-:Y:S01]  /*7b50*/  VIADD R215, R215, 0xffffffff ;  /* 0xffffffffd7d77836 */ /* 0x000fe20000000000 */
[----:B------:R-:W-:Y:S01]  /*7b60*/  UMOV UR7, 0xc0000010 ;  /* 0xc000001000077882 */ /* 0x000fe20000000000 */
[----:B------:R-:W-:Y:S01]  /*7b70*/  UIADD3 UR8, UR41, 0x1800, URZ ;  /* 0x0000180029087890 */ /* 0x000fe2000fffe03f */
[----:B------:R-:W-:-:S02]  /*7b80*/  WARPGROUP.DEPBAR.LE gsb0, 0x0 ;  /* 0x00008000000079c5 */ /* 0x000fc40000010000 */
[----:B------:R-:W-:-:S06]  /*7b90*/  WARPGROUP.ARRIVE ;  /* 0x00000000000079c5 */ /* 0x000fcc0000000000 */
[----:B------:R-:W-:Y:S01]  /*7ba0*/  HGMMA.64x16x16.F32 R192, R24, gdesc[UR12].tnspB, RZ, !UPT, gsb0 ;  /* 0x4020000c18c07df0 */ /* 0x000fe2000c0008ff */
[----:B------:R-:W-:Y:S01]  /*7bb0*/  UMOV UR14, UR12 ;  /* 0x0000000c000e7c82 */ /* 0x000fe20008000000 */
[----:B------:R-:W-:Y:S01]  /*7bc0*/  UMOV UR15, 0xc0000010 ;  /* 0xc0000010000f7882 */ /* 0x000fe20000000000 */
[----:B------:R-:W-:Y:S01]  /*7bd0*/  UIADD3 UR12, UR41, 0x1420, URZ ;  /* 0x00001420290c7890 */ /* 0x000fe2000fffe03f */
[----:B------:R-:W-:Y:S02]  /*7be0*/  WARPGROUP.DEPBAR.LE gsb0, 0x0 ;  /* 0x00008000000079c5 */ /* 0x000fe40000010000 */
[----:B------:R-:W-:-:S06]  /*7bf0*/  WARPGROUP.ARRIVE ;  /* 0x00000000000079c5 */ /* 0x000fcc0000000000 */
[----:B------:R-:W-:Y:S01]  /*7c00*/  HGMMA.64x16x16.F32 R184, R24, gdesc[UR8].tnspB, RZ, !UPT, gsb0 ;  /* 0x4020000818b87df0 */ /* 0x000fe2000c0008ff */
[----:B------:R-:W-:Y:S01]  /*7c10*/  UIADD3 UR10, UR41, 0x1a00, URZ ;  /* 0x00001a00290a7890 */ /* 0x000fe2000fffe03f */
[----:B------:R-:W-:Y:S01]  /*7c20*/  UMOV UR11, 0xc0000010 ;  /* 0xc0000010000b7882 */ /* 0x000fe20000000000 */
[----:B------:R-:W-:Y:S02]  /*7c30*/  WARPGROUP.DEPBAR.LE gsb0, 0x0 ;  /* 0x00008000000079c5 */ /* 0x000fe40000010000 */
[----:B------:R-:W-:-:S06]  /*7c40*/  WARPGROUP.ARRIVE ;  /* 0x00000000000079c5 */ /* 0x000fcc0000000000 */
[----:B------:R-:W-:Y:S01]  /*7c50*/  HGMMA.64x16x16.F32 R176, R24, gdesc[UR12].tnspB, RZ, !UPT, gsb0 ;  /* 0x4020000c18b07df0 */ /* 0x000fe2000c0008ff */
[----:B------:R-:W-:Y:S02]  /*7c60*/  UMOV UR15, 0xc0000010 ;  /* 0xc0000010000f7882 */ /* 0x000fe40000000000 */
[----:B------:R-:W-:Y:S02]  /*7c70*/  WARPGROUP.DEPBAR.LE gsb0, 0x0 ;  /* 0x00008000000079c5 */ /* 0x000fe40000010000 */
[----:B------:R-:W-:-:S06]  /*7c80*/  WARPGROUP.ARRIVE ;  /* 0x00000000000079c5 */ /* 0x000fcc0000000000 */
[----:B------:R-:W-:Y:S01]  /*7c90*/  HGMMA.64x16x16.F32 R168, R24, gdesc[UR4].tnspB, RZ, !UPT, gsb0 ;  /* 0x4020000418a87df0 */ /* 0x000fe2000c0008ff */
[----:B------:R-:W-:Y:S01]  /*7ca0*/  UMOV UR6, UR8 ;  /* 0x0000000800067c82 */ /* 0x000fe20008000000 */
[----:B------:R-:W-:Y:S01]  /*7cb0*/  UMOV UR7, 0xc0000010 ;  /* 0xc000001000077882 */ /* 0x000fe20000000000 */
[----:B------:R-:W-:-:S07]  /*7cc0*/  UIADD3 UR8, UR41, 0x1020, URZ ;  /* 0x0000102029087890 */ /* 0x000fce000fffe03f */
[----:B------:R-:W-:Y:S01]  /*7cd0*/  UMOV UR14, UR8 ;  /* 0x00000008000e7c82 */ /* 0x000fe20008000000 */
        /* <DEDUP_REMOVED lines=9> */
[----:B------:R-:W-:Y:S01]  /*7d70*/  UIADD3 UR10, UR41, 0x1220, URZ ;  /* 0x00001220290a7890 */ /* 0x000fe2000fffe03f */
[----:B------:R-:W-:Y:S01]  /*7d80*/  UMOV UR11, 0xc0000010 ;  /* 0xc0000010000b7882 */ /* 0x000fe20000000000 */
[----:B------:R-:W-:Y:S02]  /*7d90*/  WARPGROUP.DEPBAR.LE gsb0, 0x0 ;  /* 0x00008000000079c5 */ /* 0x000fe40000010000 */
[----:B------:R-:W-:Y:S01]  /*7da0*/  WARPGROUP.ARRIVE ;  /* 0x00000000000079c5 */ /* 0x000fe20000000000 */
[----:B------:R-:W-:-:S05]  /*7db0*/  PRMT R24, RZ, 0x654, R14 ;  /* 0x00000654ff187816 */ /* 0x000fca000000000e */
[----:B------:R-:W-:Y:S01]  /*7dc0*/  HGMMA.64x16x16.F32 R200, R28, gdesc[UR4].tnspB, R200, gsb0 ;  /* 0x402000041cc87df0 */ /* 0x000fe200080008c8 */
[----:B------:R-:W-:Y:S01]  /*7dd0*/  UIADD3 UR6, UR41, 0x1620, URZ ;  /* 0x0000162029067890 */ /* 0x000fe2000fffe03f */
[----:B------:R-:W-:Y:S01]  /*7de0*/  UMOV UR7, 0xc0000010 ;  /* 0xc000001000077882 */ /* 0x000fe20000000000 */
[----:B------:R-:W-:Y:S02]  /*7df0*/  WARPGROUP.DEPBAR.LE gsb0, 0x0 ;  /* 0x00008000000079c5 */ /* 0x000fe40000010000 */
[----:B------:R-:W-:-:S06]  /*7e00*/  WARPGROUP.ARRIVE ;  /* 0x00000000000079c5 */ /* 0x000fcc0000000000 */
[----:B------:R-:W-:Y:S01]  /*7e10*/  HGMMA.64x16x16.F32 R192, R28, gdesc[UR12].tnspB, R192, gsb0 ;  /* 0x4020000c1cc07df0 */ /* 0x000fe200080008c0 */
[----:B------:R-:W-:Y:S01]  /*7e20*/  UMOV UR14, UR12 ;  /* 0x0000000c000e7c82 */ /* 0x000fe20008000000 */
[----:B------:R-:W-:Y:S01]  /*7e30*/  UMOV UR15, 0xc0000010 ;  /* 0xc0000010000f7882 */ /* 0x000fe20000000000 */
[----:B------:R-:W-:Y:S01]  /*7e40*/  UIADD3 UR12, UR41, 0x1440, URZ ;  /* 0x00001440290c7890 */ /* 0x000fe2000fffe03f */
[----:B------:R-:W-:Y:S02]  /*7e50*/  WARPGROUP.DEPBAR.LE gsb0, 0x0 ;  /* 0x00008000000079c5 */ /* 0x000fe40000010000 */
[----:B------:R-:W-:-:S06]  /*7e60*/  WARPGROUP.ARRIVE ;  /* 0x00000000000079c5 */ /* 0x000fcc0000000000 */
[----:B------:R-:W-:Y:S01]  /*7e70*/  HGMMA.64x16x16.F32 R184, R28, gdesc[UR8].tnspB, R184, gsb0 ;  /* 0x402000081cb87df0 */ /* 0x000fe200080008b8 */
[----:B------:R-:W-:Y:S01]  /*7e80*/  UIADD3 UR10, UR41, 0x1a20, URZ ;  /* 0x00001a20290a7890 */ /* 0x000fe2000fffe03f */
[----:B------:R-:W-:Y:S01]  /*7e90*/  UMOV UR11, 0xc0000010 ;  /* 0xc0000010000b7882 */ /* 0x000fe20000000000 */
[----:B------:R-:W-:Y:S02]  /*7ea0*/  WARPGROUP.DEPBAR.LE gsb0, 0x0 ;  /* 0x00008000000079c5 */ /* 0x000fe40000010000 */
[----:B------:R-:W-:-:S06]  /*7eb0*/  WARPGROUP.ARRIVE ;  /* 0x00000000000079c5 */ /* 0x000fcc0000000000 */
[----:B------:R-:W-:Y:S01]  /*7ec0*/  HGMMA.64x16x16.F32 R176, R28, gdesc[UR12].tnspB, R176, gsb0 ;  /* 0x4020000c1cb07df0 */ /* 0x000fe200080008b0 */
[----:B------:R-:W-:Y:S02]  /*7ed0*/  UMOV UR15, 0xc0000010 ;  /* 0xc0000010000f7882 */ /* 0x000fe40000000000 */
[----:B------:R-:W-:Y:S02]  /*7ee0*/  WARPGROUP.DEPBAR.LE gsb0, 0x0 ;  /* 0x00008000000079c5 */ /* 0x000fe40000010000 */
[----:B------:R-:W-:-:S06]  /*7ef0*/  WARPGROUP.ARRIVE ;  /* 0x00000000000079c5 */ /* 0x000fcc0000000000 */
[----:B------:R-:W-:Y:S01]  /*7f00*/  HGMMA.64x16x16.F32 R168, R28, gdesc[UR4].tnspB, R168, gsb0 ;  /* 0x402000041ca87df0 */ /* 0x000fe200080008a8 */
[----:B------:R-:W-:Y:S01]  /*7f10*/  UMOV UR6, UR8 ;  /* 0x0000000800067c82 */ /* 0x000fe20008000000 */
[----:B------:R-:W-:Y:S01]  /*7f20*/  UMOV UR7, 0xc0000010 ;  /* 0xc000001000077882 */ /* 0x000fe20000000000 */
[----:B------:R-:W-:-:S07]  /*7f30*/  UIADD3 UR8, UR41, 0x1040, URZ ;  /* 0x0000104029087890 */ /* 0x000fce000fffe03f */
[----:B------:R-:W-:Y:S01]  /*7f40*/  UMOV UR14, UR8 ;  /* 0x00000008000e7c82 */ /* 0x000fe20008000000 */
        /* <DEDUP_REMOVED lines=522> */
[----:B------:R-:W-:Y:S03]  /*9ff0*/  HGMMA.64x16x16.F32 R176, R84, gdesc[UR12].tnspB, R176, gsb0 ;  /* 0x4020000c54b07df0 */ /* 0x000fe600080008b0 */
[----:B------:R-:W-:Y:S02]  /*a000*/  WARPGROUP.DEPBAR.LE gsb0, 0x0 ;  /* 0x00008000000079c5 */ /* 0x000fe40000010000 */
[----:B------:R-:W-:-:S06]  /*a010*/  WARPGROUP.ARRIVE ;  /* 0x00000000000079c5 */ /* 0x000fcc0000000000 */
[----:B------:R-:W-:Y:S01]  /*a020*/  HGMMA.64x16x16.F32 R168, R84, gdesc[UR4].tnspB, R168, gsb0 ;  /* 0x4020000454a87df0 */ /* 0x000fe200080008a8 */
[----:B------:R-:W-:Y:S01]  /*a030*/  UMOV UR6, UR8 ;  /* 0x0000000800067c82 */ /* 0x000fe20008000000 */
[----:B------:R-:W-:Y:S01]  /*a040*/  UMOV UR7, 0xc0000010 ;  /* 0xc000001000077882 */ /* 0x000fe20000000000 */
[----:B------:R-:W-:Y:S02]  /*a050*/  WARPGROUP.DEPBAR.LE gsb0, 0x0 ;  /* 0x00008000000079c5 */ /* 0x000fe40000010000 */
[----:B------:R-:W-:-:S06]  /*a060*/  WARPGROUP.ARRIVE ;  /* 0x00000000000079c5 */ /* 0x000fcc0000000000 */
[----:B------:R-:W-:Y:S03]  /*a070*/  HGMMA.64x16x16.F32 R160, R84, gdesc[UR4].tnspB, R160, gsb0 ;  /* 0x4020000454a07df0 */ /* 0x000fe600080008a0 */
[----:B------:R-:W-:Y:S02]  /*a080*/  WARPGROUP.DEPBAR.LE gsb0, 0x0 ;  /* 0x00008000000079c5 */ /* 0x000fe40000010000 */
[----:B------:R-:W-:-:S06]  /*a090*/  WARPGROUP.ARRIVE ;  /* 0x00000000000079c5 */ /* 0x000fcc0000000000 */
[----:B------:R-:W-:Y:S03]  /*a0a0*/  HGMMA.64x16x16.F32 R152, R84, gdesc[UR8].tnspB, R152, gsb0 ;  /* 0x4020000854987df0 */ /* 0x000fe60008000898 */
[----:B------:R-:W-:Y:S02]  /*a0b0*/  WARPGROUP.DEPBAR.LE gsb0, 0x0 ;  /* 0x00008000000079c5 */ /* 0x000fe40000010000 */
[----:B------:R2:W-:Y:S01]  /*a0c0*/  SYNCS.ARRIVE.TRANS64.RED.A1T0 RZ, [R24+URZ], RZ ;  /* 0x000000ff18ff79a7 */ /* 0x0005e2000810043f */
[----:B------:R-:W-:Y:S05]  /*a0d0*/  @!P1 BRA `(.L_x_24) ;  /* 0x0000007800149947 */ /* 0x000fea0003800000 */
[----:B------:R-:W-:Y:S01]  /*a0e0*/  MOV R219, R216 ;  /* 0x000000d800db7202 */ /* 0x000fe20000000f00 */
[----:B------:R-:W-:Y:S01]  /*a0f0*/  IMAD.MOV.U32 R213, RZ, RZ, R217 ;  /* 0x000000ffffd57224 */ /* 0x000fe200078e00d9 */
[----:B------:R-:W-:Y:S01]  /*a100*/  MOV R4, RZ ;  /* 0x000000ff00047202 */ /* 0x000fe20000000f00 */
[----:B------:R-:W-:Y:S02]  /*a110*/  IMAD.MOV.U32 R17, RZ, RZ, 0x2 ;  /* 0x00000002ff117424 */ /* 0x000fe400078e00ff */
[----:B------:R-:W-:-:S07]  /*a120*/  IMAD.MOV.U32 R7, RZ, RZ, 0x1 ;  /* 0x00000001ff077424 */ /* 0x000fce00078e00ff */
.L_x_36:
[C---:B------:R-:W-:Y:S01]  /*a130*/  ISETP.GT.AND P1, PT, R215.reuse, 0x2, PT ;  /* 0x00000002d700780c */ /* 0x040fe20003f24270 */
[----:B------:R-:W-:Y:S01]  /*a140*/  VIADD R215, R215, 0xffffffff ;  /* 0xffffffffd7d77836 */ /* 0x000fe20000000000 */
[----:B--2---:R-:W-:Y:S01]  /*a150*/  SHF.L.U32 R24, R4, 0x1f, RZ ;  /* 0x0000001f04187819 */ /* 0x004fe200000006ff */
[----:B------:R-:W-:-:S10]  /*a160*/  IMAD R25, R17, 0x8, R2 ;  /* 0x0000000811197824 */ /* 0x000fd400078e0202 */
.L_x_25:
[----:B--2---:R2:W3:Y:S02]  /*a170*/  SYNCS.PHASECHK.TRANS64.TRYWAIT P2, [R25+URZ+0x3b800], R24 ;  /* 0x03b80018190075a7 */ /* 0x0044e4000804017f */
[----:B---3--:R-:W-:Y:S05]  /*a180*/  @!P2 NANOSLEEP.SYNCS 0x989680 ;  /* 0x009896800000a95d */ /* 0x008fea0003900000 */
[----:B------:R-:W3:Y:S02]  /*a190*/  @!P2 SYNCS.PHASECHK.TRANS64 P2, [R25+URZ+0x3b800], R24 ;  /* 0x03b800181900a5a7 */ /* 0x000ee4000804007f */
[----:B---3--:R-:W-:Y:S05]  /*a1a0*/  @!P2 BRA `(.L_x_25) ;  /* 0xfffffffc00f0a947 */ /* 0x008fea000383ffff */
[----:B------:R-:W-:Y:S05]  /*a1b0*/  WARPSYNC.ALL ;  /* 0x0000000000007948 */ /* 0x000fea0003800000 */
[----:B------:R-:W-:Y:S01]  /*a1c0*/  R2UR UR6, R17 ;  /* 0x00000000110672ca */ /* 0x000fe200000e0000 */
[----:B-12---:R-:W-:Y:S01]  /*a1d0*/  WARPGROUP.ARRIVE ;  /* 0x00000000000079c5 */ /* 0x006fe20000000000 */
[----:B------:R-:W-:Y:S01]  /*a1e0*/  R2UR UR24, R210 ;  /* 0x00000000d21872ca */ /* 0x000fe200000e0000 */
[----:B------:R-:W-:Y:S01]  /*a1f0*/  UMOV UR27, 0xc0000010 ;  /* 0xc0000010001b7882 */ /* 0x000fe20000000000 */
        /* <DEDUP_REMOVED lines=9> */
[----:B------:R-:W-:Y:S01]  /*a290*/  UIMAD UR6, UR6, 0xe00, UR40 ;  /* 0x00000e00060678a4 */ /* 0x000fe2000f8e0228 */
[----:B------:R-:W-:Y:S01]  /*a2a0*/  R2UR UR12, R20 ;  /* 0x00000000140c72ca */ /* 0x000fe200000e0000 */
[----:B------:R-:W-:Y:S01]  /*a2b0*/  UMOV UR47, 0xc0000010 ;  /* 0xc0000010002f7882 */ /* 0x000fe20000000000 */
[----:B------:R-:W-:Y:S01]  /*a2c0*/  R2UR UR13, R21 ;  /* 0x00000000150d72ca */ /* 0x000fe200000e0000 */
[----:B------:R-:W-:Y:S01]  /*a2d0*/  UIADD3 UR7, UR6, 0x200, URZ ;  /* 0x0000020006077890 */ /* 0x000fe2000fffe03f */
[----:B------:R-:W-:Y:S01]  /*a2e0*/  R2UR UR8, R18 ;  /* 0x00000000120872ca */ /* 0x000fe200000e0000 */
[----:B------:R-:W-:Y:S01]  /*a2f0*/  UIADD3 UR46, UR6, 0xa00, URZ ;  /* 0x00000a00062e7890 */ /* 0x000fe2000fffe03f */
[----:B------:R-:W-:Y:S01]  /*a300*/  R2UR UR9, R19 ;  /* 0x00000000130972ca */ /* 0x000fe200000e0000 */
[----:B------:R-:W-:Y:S01]  /*a310*/  UMOV UR26, UR6 ;  /* 0x00000006001a7c82 */ /* 0x000fe20008000000 */
[----:B------:R-:W-:Y:S01]  /*a320*/  ISETP.NE.AND P2, PT, R10, RZ, PT ;  /* 0x000000ff0a00720c */ /* 0x000fe20003f45270 */
[----:B------:R-:W-:Y:S01]  /*a330*/  HGMMA.64x256x16.F32 R24, gdesc[UR24], RZ, !UPT, gsb0 ;  /* 0x03e00000181879f0 */ /* 0x000fe2000c0008ff */
[----:B------:R-:W-:Y:S01]  /*a340*/  UMOV UR22, UR7 ;  /* 0x0000000700167c82 */ /* 0x000fe20008000000 */
[----:B------:R-:W-:-:S07]  /*a350*/  UIADD3 UR7, UR6, 0x400, URZ ;  /* 0x0000040006077890 */ /* 0x000fce000fffe03f */
[----:B------:R-:W-:Y:S01]  /*a360*/  UMOV UR18, UR7 ;  /* 0x0000000700127c82 */ /* 0x000fe20008000000 */
[----:B------:R-:W-:-:S07]  /*a370*/  UIADD3 UR7, UR6, 0x600, URZ ;  /* 0x0000060006077890 */ /* 0x000fce000fffe03f */
[----:B------:R-:W-:Y:S01]  /*a380*/  UMOV UR14, UR7 ;  /* 0x00000007000e7c82 */ /* 0x000fe20008000000 */
[----:B------:R-:W-:Y:S02]  /*a390*/  UIADD3 UR7, UR6, 0x800, URZ ;  /* 0x0000080006077890 */ /* 0x000fe4000fffe03f */
[----:B------:R-:W-:-:S05]  /*a3a0*/  UIADD3 UR6, UR6, 0xc00, URZ ;  /* 0x00000c0006067890 */ /* 0x000fca000fffe03f */
[----:B------:R-:W-:Y:S01]  /*a3b0*/  UMOV UR10, UR7 ;  /* 0x00000007000a7c82 */ /* 0x000fe20008000000 */
[----:B------:R-:W-:Y:S01]  /*a3c0*/  UMOV UR7, 0xc0000010 ;  /* 0xc000001000077882 */ /* 0x000fe20000000000 */
[----:B------:R-:W-:Y:S02]  /*a3d0*/  WARPGROUP.DEPBAR.LE gsb0, 0x0 ;  /* 0x00008000000079c5 */ /* 0x000fe40000010000 */
[----:B------:R-:W-:-:S06]  /*a3e0*/  WARPGROUP.ARRIVE ;  /* 0x00000000000079c5 */ /* 0x000fcc0000000000 */
[----:B------:R-:W-:Y:S03]  /*a3f0*/  HGMMA.64x256x16.F32 R24, gdesc[UR20], R24, gsb0 ;  /* 0x03e00000141879f0 */ /* 0x000fe60008000818 */
[----:B------:R-:W-:Y:S02]  /*a400*/  WARPGROUP.DEPBAR.LE gsb0, 0x0 ;  /* 0x00008000000079c5 */ /* 0x000fe40000010000 */
[----:B------:R-:W-:-:S15]  /*a410*/  WARPGROUP.ARRIVE ;  /* 0x00000000000079c5 */ /* 0x000fde0000000000 */
[----:B------:R-:W-:-:S08]  /*a420*/  NOP ;  /* 0x0000000000007918 */ /* 0x000fd00000000000 */
        /* <DEDUP_REMOVED lines=18> */
[----:B------:R-:W-:Y:S05]  /*a550*/  @P2 BRA `(.L_x_26) ;  /* 0x0000000400282947 */ /* 0x000fea0003800000 */
[----:B------:R-:W-:-:S13]  /*a560*/  ISETP.LT.OR P3, PT, R8, 0x1, !P0 ;  /* 0x000000010800780c */ /* 0x000fda0004761670 */
[----:B------:R-:W-:Y:S05]  /*a570*/  @P3 BRA `(.L_x_27) ;  /* 0x00000004001c3947 */ /* 0x000fea0003800000 */
[----:B------:R-:W-:Y:S01]  /*a580*/  ISETP.NE.AND P4, PT, R0, RZ, PT ;  /* 0x000000ff0000720c */ /* 0x000fe20003f85270 */
[----:B------:R-:W-:Y:S01]  /*a590*/  IMAD R212, R5, 0x8, R2 ;  /* 0x0000000805d47824 */ /* 0x000fe200078e0202 */
[----:B------:R-:W-:-:S11]  /*a5a0*/  SHF.L.U32 R217, R6, 0x1f, RZ ;  /* 0x0000001f06d97819 */ /* 0x000fd600000006ff */
.L_x_28:
[----:B-1----:R1:W2:Y:S02]  /*a5b0*/  SYNCS.PHASECHK.TRANS64.TRYWAIT P3, [R212+URZ+0x3b820], R217 ;  /* 0x03b820d9d40075a7 */ /* 0x0022a4000806017f */
[----:B--2---:R-:W-:Y:S05]  /*a5c0*/  @!P3 NANOSLEEP.SYNCS 0x989680 ;  /* 0x009896800000b95d */ /* 0x004fea0003900000 */
[----:B------:R-:W2:Y:S02]  /*a5d0*/  @!P3 SYNCS.PHASECHK.TRANS64 P3, [R212+URZ+0x3b820], R217 ;  /* 0x03b820d9d400b5a7 */ /* 0x000ea4000806007f */
[----:B--2---:R-:W-:Y:S05]  /*a5e0*/  @!P3 BRA `(.L_x_28) ;  /* 0xfffffffc00f0b947 */ /* 0x004fea000383ffff */
[----:B------:R-:W-:Y:S05]  /*a5f0*/  @P4 BRA `(.L_x_29) ;  /* 0x0000000000144947 */ /* 0x000fea0003800000 */
[----:B------:R-:W-:Y:S02]  /*a600*/  LOP3.LUT P3, RZ, R16, 0x1f, RZ, 0xc0, !PT ;  /* 0x0000001f10ff7812 */ /* 0x000fe4000786c0ff */
[----:B-1----:R-:W-:-:S04]  /*a610*/  MOV R217, 0xe000 ;  /* 0x0000e00000d97802 */ /* 0x002fc80000000f00 */
[----:B------:R2:W-:Y:S07]  /*a620*/  SYNCS.ARRIVE.TRANS64 RZ, [R212+URZ+0x3b800], R217 ;  /* 0x03b800d9d4ff79a7 */ /* 0x0005ee000800003f */
[----:B------:R-:W-:Y:S05]  /*a630*/  @!P3 BRA `(.L_x_29) ;  /* 0x000000000004b947 */ /* 0x000fea0003800000 */
[----:B------:R-:W-:Y:S01]  /*a640*/  BPT.TRAP 0x1 ;  /* 0x000000040000795c */ /* 0x000fe20000300000 */
.L_x_29:
        /* <DEDUP_REMOVED lines=9> */
[----:B------:R-:W-:Y:S01]  /*a6e0*/  VIADD R5, R5, 0x1 ;  /* 0x0000000105057836 */ /* 0x000fe20000000000 */
[----:B------:R-:W-:Y:S01]  /*a6f0*/  UMOV UR58, URZ ;  /* 0x0000003f003a7c82 */ /* 0x000fe20008000000 */
[----:B------:R-:W-:Y:S01]  /*a700*/  UMOV UR50, 0x10 ;  /* 0x0000001000327882 */ /* 0x000fe20000000000 */
[----:B------:R-:W-:Y:S01]  /*a710*/  UMOV UR52, UR60 ;  /* 0x0000003c00347c82 */ /* 0x000fe20008000000 */
[----:B------:R-:W-:Y:S01]  /*a720*/  UMOV UR53, UR61 ;  /* 0x0000003d00357c82 */ /* 0x000fe20008000000 */
[----:B------:R-:W-:Y:S01]  /*a730*/  UIADD3 UR57, UR57, 0x3b800, URZ ;  /* 0x0003b80039397890 */ /* 0x000fe2000fffe03f */
[----:B------:R-:W-:Y:S01]  /*a740*/  ISETP.NE.AND P3, PT, R5, 0x4, PT ;  /* 0x000000040500780c */ /* 0x000fe20003f65270 */
[----:B------:R-:W-:-:S02]  /*a750*/  USHF.L.U32 UR59, UR59, 0x8, URZ ;  /* 0x000000083b3b7899 */ /* 0x000fc4000800063f */
        /* <DEDUP_REMOVED lines=8> */
[----:B------:R-:W-:Y:S01]  /*a7e0*/  UMOV UR10, 0x20 ;  /* 0x00000020000a7882 */ /* 0x000fe20000000000 */
[----:B------:R-:W-:Y:S01]  /*a7f0*/  UMOV UR12, UR60 ;  /* 0x0000003c000c7c82 */ /* 0x000fe20008000000 */
[----:B------:R-:W-:Y:S01]  /*a800*/  UMOV UR13, UR61 ;  /* 0x0000003d000d7c82 */ /* 0x000fe20008000000 */
        /* <DEDUP_REMOVED lines=30> */
.L_x_27:
[----:B------:R-:W-:-:S07]  /*a9f0*/  VIADD R8, R8, 0xffffffff ;  /* 0xffffffff08087836 */ /* 0x000fce0000000000 */
.L_x_26:
[----:B------:R-:W-:Y:S01]  /*aa00*/  VIADD R17, R17, 0x1 ;  /* 0x0000000111117836 */ /* 0x000fe20000000000 */
[----:B------:R-:W-:Y:S05]  /*aa10*/  WARPSYNC.ALL ;  /* 0x0000000000007948 */ /* 0x000fea0003800000 */
[----:B------:R-:W-:-:S04]  /*aa20*/  ISETP.NE.AND P3, PT, R17, 0x4, PT ;  /* 0x000000041100780c */ /* 0x000fc80003f65270 */
[----:B------:R-:W-:Y:S02]  /*aa30*/  SEL R217, RZ, 0x1, P3 ;  /* 0x00000001ffd97807 */ /* 0x000fe40001800000 */
[----:B------:R-:W-:Y:S02]  /*aa40*/  SEL R17, R17, RZ, P3 ;  /* 0x000000ff11117207 */ /* 0x000fe40001800000 */
[----:B------:R-:W-:Y:S02]  /*aa50*/  LOP3.LUT R4, R4, R217, RZ, 0x3c, !PT ;  /* 0x000000d904047212 */ /* 0x000fe400078e3cff */
[----:B------:R-:W-:Y:S01]  /*aa60*/  FMNMX R212, R24, R219, !PT ;  /* 0x000000db18d47209 */ /* 0x000fe20007800000 */
[----:B------:R-:W-:Y:S01]  /*aa70*/  ULDC UR6, c[0x0][0x604] ;  /* 0x0001810000067ab9 */ /* 0x000fe20000000800 */
[----:B------:R-:W-:Y:S01]  /*aa80*/  FMNMX R214, R26, R213, !PT ;  /* 0x000000d51ad67209 */ /* 0x000fe20007800000 */
[----:B------:R-:W-:Y:S01]  /*aa90*/  IMAD R224, R17, 0x8, R2 ;  /* 0x0000000811e07824 */ /* 0x000fe200078e0202 */
[----:B------:R-:W-:-:S02]  /*aaa0*/  FMNMX R217, R25, R212, !PT ;  /* 0x000000d419d97209 */ /* 0x000fc40007800000 */
[----:B------:R-:W-:Y:S02]  /*aab0*/  FMNMX R221, R27, R214, !PT ;  /* 0x000000d61bdd7209 */ /* 0x000fe40007800000 */
[----:B------:R-:W-:Y:S02]  /*aac0*/  FMNMX R212, R28, R217, !PT ;  /* 0x000000d91cd47209 */ /* 0x000fe40007800000 */
        /* <DEDUP_REMOVED lines=122> */
[----:B------:R-:W-:-:S03]  /*b270*/  FMNMX R214, R151, R214, !PT ;  /* 0x000000d697d67209 */ /* 0x000fc60007800000 */
[----:B------:R-:W1:Y:S04]  /*b280*/  SHFL.BFLY PT, R217, R212, 0x1, 0x1f ;  /* 0x0c201f00d4d97f89 */ /* 0x000e6800000e0000 */
[----:B------:R-:W2:Y:S01]  /*b290*/  SHFL.BFLY PT, R221, R214, 0x1, 0x1f ;  /* 0x0c201f00d6dd7f89 */ /* 0x000ea200000e0000 */
[----:B-1----:R-:W-:Y:S02]  /*b2a0*/  FMNMX R218, R212, R217, !PT ;  /* 0x000000d9d4da7209 */ /* 0x002fe40007800000 */
[----:B--2---:R-:W-:-:S03]  /*b2b0*/  FMNMX R221, R214, R221, !PT ;  /* 0x000000ddd6dd7209 */ /* 0x004fc60007800000 */
[----:B------:R-:W1:Y:S04]  /*b2c0*/  SHFL.BFLY PT, R217, R218, 0x2, 0x1f ;  /* 0x0c401f00dad97f89 */ /* 0x000e6800000e0000 */
[----:B------:R-:W2:Y:S01]  /*b2d0*/  SHFL.BFLY PT, R220, R221, 0x2, 0x1f ;  /* 0x0c401f00dddc7f89 */ /* 0x000ea200000e0000 */
[----:B-1----:R-:W-:Y:S02]  /*b2e0*/  FMNMX R216, R218, R217, !PT ;  /* 0x000000d9dad87209 */ /* 0x002fe40007800000 */
[----:B--2---:R-:W-:Y:S02]  /*b2f0*/  FMNMX R217, R221, R220, !PT ;  /* 0x000000dcddd97209 */ /* 0x004fe40007800000 */
[----:B------:R-:W-:Y:S02]  /*b300*/  FSETP.NEU.AND P3, PT, R216, -INF , PT ;  /* 0xff800000d800780b */ /* 0x000fe40003f6d000 */
[----:B------:R-:W-:-:S02]  /*b310*/  FSETP.NEU.AND P4, PT, R217, -INF , PT ;  /* 0xff800000d900780b */ /* 0x000fc40003f8d000 */
[----:B------:R-:W-:Y:S02]  /*b320*/  FSEL R220, R216, RZ, P3 ;  /* 0x000000ffd8dc7208 */ /* 0x000fe40001800000 */
[----:B------:R-:W-:-:S03]  /*b330*/  FSEL R222, R217, RZ, P4 ;  /* 0x000000ffd9de7208 */ /* 0x000fc60002000000 */
[----:B------:R-:W-:Y:S01]  /*b340*/  FADD R212, -R220, R219 ;  /* 0x000000dbdcd47221 */ /* 0x000fe20000000100 */
[C---:B------:R-:W-:Y:S01]  /*b350*/  LEA R219, R7.reuse, R14, 0x3 ;  /* 0x0000000e07db7211 */ /* 0x040fe200078e18ff */
[----:B------:R-:W-:Y:S01]  /*b360*/  FADD R214, -R222, R213 ;  /* 0x000000d5ded67221 */ /* 0x000fe20000000100 */
[----:B------:R-:W-:Y:S02]  /*b370*/  VIADD R7, R7, 0x1 ;  /* 0x0000000107077836 */ /* 0x000fe40000000000 */
[----:B------:R-:W-:Y:S01]  /*b380*/  FMUL R213, R212, UR6 ;  /* 0x00000006d4d57c20 */ /* 0x000fe20008400000 */
[----:B------:R-:W-:Y:S01]  /*b390*/  PRMT R219, RZ, 0x654, R219 ;  /* 0x00000654ffdb7816 */ /* 0x000fe200000000db */
[----:B------:R-:W-:-:S03]  /*b3a0*/  FMUL R218, R214, UR6 ;  /* 0x00000006d6da7c20 */ /* 0x000fc60008400000 */
[----:B------:R-:W-:Y:S01]  /*b3b0*/  FSETP.GEU.AND P3, PT, R213, -126, PT ;  /* 0xc2fc0000d500780b */ /* 0x000fe20003f6e000 */
[----:B------:R1:W-:Y:S01]  /*b3c0*/  SYNCS.ARRIVE.TRANS64.RED.A1T0 RZ, [R219+URZ], RZ ;  /* 0x000000ffdbff79a7 */ /* 0x0003e2000810043f */
[----:B------:R-:W-:Y:S02]  /*b3d0*/  FSETP.GEU.AND P4, PT, R218, -126, PT ;  /* 0xc2fc0000da00780b */ /* 0x000fe40003f8e000 */
[----:B-1----:R-:W-:-:S09]  /*b3e0*/  SHF.L.U32 R219, R4, 0x1f, RZ ;  /* 0x0000001f04db7819 */ /* 0x002fd200000006ff */
[----:B------:R-:W-:Y:S02]  /*b3f0*/  @!P3 FMUL R213, R213, 0.5 ;  /* 0x3f000000d5d5b820 */ /* 0x000fe40000400000 */
[----:B------:R-:W-:Y:S02]  /*b400*/  @!P4 FMUL R218, R218, 0.5 ;  /* 0x3f000000dadac820 */ /* 0x000fe40000400000 */
[----:B------:R-:W1:Y:S08]  /*b410*/  MUFU.EX2 R214, R213 ;  /* 0x000000d500d67308 */ /* 0x000e700000000800 */
[----:B------:R-:W2:Y:S01]  /*b420*/  MUFU.EX2 R212, R218 ;  /* 0x000000da00d47308 */ /* 0x000ea20000000800 */
[----:B-1----:R-:W-:Y:S01]  /*b430*/  @!P3 FMUL R214, R214, R214 ;  /* 0x000000d6d6d6b220 */ /* 0x002fe20000400000 */
[----:B------:R-:W-:-:S03]  /*b440*/  ISETP.NE.AND P3, PT, R7, 0x4, PT ;  /* 0x000000040700780c */ /* 0x000fc60003f65270 */
[-C--:B------:R-:W-:Y:S01]  /*b450*/  FMUL R200, R200, R214.reuse ;  /* 0x000000d6c8c87220 */ /* 0x080fe20000400000 */
[-C--:B------:R-:W-:Y:S01]  /*b460*/  FMUL R201, R201, R214.reuse ;  /* 0x000000d6c9c97220 */ /* 0x080fe20000400000 */
[-C--:B------:R-:W-:Y:S01]  /*b470*/  FMUL R204, R204, R214.reuse ;  /* 0x000000d6cccc7220 */ /* 0x080fe20000400000 */
[----:B------:R-:W-:Y:S01]  /*b480*/  FMUL R205, R205, R214 ;  /* 0x000000d6cdcd7220 */ /* 0x000fe20000400000 */
[----:B--2---:R-:W-:Y:S01]  /*b490*/  @!P4 FMUL R212, R212, R212 ;  /* 0x000000d4d4d4c220 */ /* 0x004fe20000400000 */
[-C--:B------:R-:W-:Y:S01]  /*b4a0*/  FMUL R192, R192, R214.reuse ;  /* 0x000000d6c0c07220 */ /* 0x080fe20000400000 */
        /* <DEDUP_REMOVED lines=22> */
[----:B------:R-:W-:Y:S01]  /*b610*/  FMUL R157, R157, R214 ;  /* 0x000000d69d9d7220 */ /* 0x000fe20000400000 */
        /* <DEDUP_REMOVED lines=27> */
[----:B------:R-:W-:-:S07]  /*b7d0*/  FMUL R159, R159, R212 ;  /* 0x000000d49f9f7220 */ /* 0x000fce0000400000 */
.L_x_30:
[----:B-1----:R1:W2:Y:S02]  /*b7e0*/  SYNCS.PHASECHK.TRANS64.TRYWAIT P4, [R224+URZ+0x3b800], R219 ;  /* 0x03b800dbe00075a7 */ /* 0x0022a4000808017f */
[----:B--2---:R-:W-:Y:S05]  /*b7f0*/  @!P4 NANOSLEEP.SYNCS 0x989680 ;  /* 0x009896800000c95d */ /* 0x004fea0003900000 */
[----:B------:R-:W2:Y:S02]  /*b800*/  @!P4 SYNCS.PHASECHK.TRANS64 P4, [R224+URZ+0x3b800], R219 ;  /* 0x03b800dbe000c5a7 */ /* 0x000ea4000808007f */
[----:B--2---:R-:W-:Y:S05]  /*b810*/  @!P4 BRA `(.L_x_30) ;  /* 0xfffffffc00f0c947 */ /* 0x004fea000383ffff */
[----:B------:R-:W-:Y:S01]  /*b820*/  ULDC UR7, c[0x0][0x604] ;  /* 0x0001810000077ab9 */ /* 0x000fe20000000800 */
[----:B------:R-:W-:Y:S01]  /*b830*/  R2UR UR6, R17 ;  /* 0x00000000110672ca */ /* 0x000fe200000e0000 */
[----:B------:R-:W-:Y:S01]  /*b840*/  FMUL R213, R220, UR7 ;  /* 0x00000007dcd57c20 */ /* 0x000fe20008400000 */
[----:B------:R-:W-:Y:S01]  /*b850*/  UMOV UR23, 0xc0000010 ;  /* 0xc000001000177882 */ /* 0x000fe20000000000 */
[----:B------:R-:W-:Y:S01]  /*b860*/  UMOV UR11, 0xc0000010 ;  /* 0xc0000010000b7882 */ /* 0x000fe20000000000 */
[----:B------:R-:W-:Y:S01]  /*b870*/  UMOV UR15, 0xc0000010 ;  /* 0xc0000010000f7882 */ /* 0x000fe20000000000 */
[--C-:B-1----:R-:W-:Y:S01]  /*b880*/  FFMA R219, R25, UR7, -R213.reuse ;  /* 0x0000000719db7c23 */ /* 0x102fe200080008d5 */
[--C-:B------:R-:W-:Y:S01]  /*b890*/  FFMA R218, R24, UR7, -R213.reuse ;  /* 0x0000000718da7c23 */ /* 0x100fe200080008d5 */
[--C-:B------:R-:W-:Y:S01]  /*b8a0*/  FFMA R220, R28, UR7, -R213.reuse ;  /* 0x000000071cdc7c23 */ /* 0x100fe200080008d5 */
[----:B------:R-:W-:Y:S01]  /*b8b0*/  FMUL R28, R222, UR7 ;  /* 0x00000007de1c7c20 */ /* 0x000fe20008400000 */
[--C-:B------:R-:W-:Y:S01]  /*b8c0*/  FFMA R221, R29, UR7, -R213.reuse ;  /* 0x000000071ddd7c23 */ /* 0x100fe200080008d5 */
[----:B------:R-:W-:Y:S01]  /*b8d0*/  FSETP.GEU.AND P4, PT, R219, -126, PT ;  /* 0xc2fc0000db00780b */ /* 0x000fe20003f8e000 */
[--C-:B------:R-:W-:Y:S01]  /*b8e0*/  FFMA R40, R40, UR7, -R213.reuse ;  /* 0x0000000728287c23 */ /* 0x100fe200080008d5 */
[--C-:B------:R-:W-:Y:S01]  /*b8f0*/  FFMA R222, R26, UR7, -R28.reuse ;  /* 0x000000071ade7c23 */ /* 0x100fe2000800081c */
[----:B------:R-:W-:Y:S01]  /*b900*/  FSETP.GEU.AND P5, PT, R218, -126, PT ;  /* 0xc2fc0000da00780b */ /* 0x000fe20003fae000 */
[--C-:B------:R-:W-:Y:S01]  /*b910*/  FFMA R223, R30, UR7, -R28.reuse ;  /* 0x000000071edf7c23 */ /* 0x100fe2000800081c */
[----:B------:R-:W-:Y:S01]  /*b920*/  FSETP.GEU.AND P6, PT, R220, -126, PT ;  /* 0xc2fc0000dc00780b */ /* 0x000fe20003fce000 */
[--C-:B------:R-:W-:Y:S01]  /*b930*/  FFMA R224, R39, UR7, -R28.reuse ;  /* 0x0000000727e07c23 */ /* 0x100fe2000800081c */
[--C-:B------:R-:W-:Y:S01]  /*b940*/  FFMA R45, R45, UR7, -R213.reuse ;  /* 0x000000072d2d7c23 */ /* 0x100fe200080008d5 */
[--C-:B------:R-:W-:Y:S01]  /*b950*/  FFMA R46, R46, UR7, -R28.reuse ;  /* 0x000000072e2e7c23 */ /* 0x100fe2000800081c */
[--C-:B------:R-:W-:Y:S01]  /*b960*/  FFMA R53, R53, UR7, -R213.reuse ;  /* 0x0000000735357c23 */ /* 0x100fe200080008d5 */
[--C-:B------:R-:W-:Y:S01]  /*b970*/  FFMA R55, R55, UR7, -R28.reuse ;  /* 0x0000000737377c23 */ /* 0x100fe2000800081c */
[--C-:B------:R-:W-:Y:S01]  /*b980*/  FFMA R61, R61, UR7, -R213.reuse ;  /* 0x000000073d3d7c23 */ /* 0x100fe200080008d5 */
[--C-:B------:R-:W-:Y:S01]  /*b990*/  FFMA R64, R64, UR7, -R213.reuse ;  /* 0x0000000740407c23 */ /* 0x100fe200080008d5 */
[----:B------:R-:W-:Y:S01]  /*b9a0*/  @!P4 FMUL R219, R219, 0.5 ;  /* 0x3f000000dbdbc820 */ /* 0x000fe20000400000 */
[--C-:B------:R-:W-:Y:S01]  /*b9b0*/  FFMA R69, R69, UR7, -R213.reuse ;  /* 0x0000000745457c23 */ /* 0x100fe200080008d5 */
[--C-:B------:R-:W-:Y:S01]  /*b9c0*/  FFMA R70, R70, UR7, -R28.reuse ;  /* 0x0000000746467c23 */ /* 0x100fe2000800081c */
[----:B------:R-:W-:Y:S01]  /*b9d0*/  @!P5 FMUL R218, R218, 0.5 ;  /* 0x3f000000dadad820 */ /* 0x000fe20000400000 */
[----:B------:R1:W2:Y:S01]  /*b9e0*/  MUFU.EX2 R24, R219 ;  /* 0x000000db00187308 */ /* 0x0002a20000000800 */
[----:B------:R-:W-:Y:S01]  /*b9f0*/  @!P6 FMUL R220, R220, 0.5 ;  /* 0x3f000000dcdce820 */ /* 0x000fe20000400000 */
[--C-:B------:R-:W-:Y:S01]  /*ba00*/  FFMA R71, R71, UR7, -R28.reuse ;  /* 0x0000000747477c23 */ /* 0x100fe2000800081c */
[--C-:B------:R-:W-:Y:S01]  /*ba10*/  FFMA R100, R100, UR7, -R213.reuse ;  /* 0x0000000764647c23 */ /* 0x100fe200080008d5 */
[--C-:B------:R-:W-:Y:S01]  /*ba20*/  FFMA R106, R106, UR7, -R28.reuse ;  /* 0x000000076a6a7c23 */ /* 0x100fe2000800081c */
[--C-:B------:R-:W-:Y:S01]  /*ba30*/  FFMA R107, R107, UR7, -R28.reuse ;  /* 0x000000076b6b7c23 */ /* 0x100fe2000800081c */
[--C-:B------:R-:W-:Y:S01]  /*ba40*/  FFMA R110, R110, UR7, -R28.reuse ;  /* 0x000000076e6e7c23 */ /* 0x100fe2000800081c */
[--C-:B------:R-:W-:Y:S01]  /*ba50*/  FFMA R111, R111, UR7, -R28.reuse ;  /* 0x000000076f6f7c23 */ /* 0x100fe2000800081c */
[----:B------:R-:W3:Y:S01]  /*ba60*/  MUFU.EX2 R25, R218 ;  /* 0x000000da00197308 */ /* 0x000ee20000000800 */
[--C-:B-1----:R-:W-:Y:S01]  /*ba70*/  FFMA R219, R27, UR7, -R28.reuse ;  /* 0x000000071bdb7c23 */ /* 0x102fe2000800081c */
[--C-:B------:R-:W-:Y:S01]  /*ba80*/  FFMA R114, R114, UR7, -R28.reuse ;  /* 0x0000000772727c23 */ /* 0x100fe2000800081c */
[--C-:B------:R-:W-:Y:S01]  /*ba90*/  FFMA R115, R115, UR7, -R28.reuse ;  /* 0x0000000773737c23 */ /* 0x100fe2000800081c */
[--C-:B------:R-:W-:Y:S01]  /*baa0*/  FFMA R118, R118, UR7, -R28.reuse ;  /* 0x0000000776767c23 */ /* 0x100fe2000800081c */
[--C-:B------:R-:W-:Y:S01]  /*bab0*/  FFMA R119, R119, UR7, -R28.reuse ;  /* 0x0000000777777c23 */ /* 0x100fe2000800081c */
[--C-:B------:R-:W-:Y:S01]  /*bac0*/  FFMA R122, R122, UR7, -R28.reuse ;  /* 0x000000077a7a7c23 */ /* 0x100fe2000800081c */
[--C-:B------:R-:W-:Y:S01]  /*bad0*/  FFMA R123, R123, UR7, -R28.reuse ;  /* 0x000000077b7b7c23 */ /* 0x100fe2000800081c */
[----:B------:R1:W4:Y:S01]  /*bae0*/  MUFU.EX2 R29, R220 ;  /* 0x000000dc001d7308 */ /* 0x0003220000000800 */
[----:B--2---:R-:W-:Y:S01]  /*baf0*/  @!P4 FMUL R24, R24, R24 ;  /* 0x000000181818c220 */ /* 0x004fe20000400000 */
[----:B------:R-:W-:Y:S01]  /*bb00*/  FSETP.GEU.AND P4, PT, R222, -126, PT ;  /* 0xc2fc0000de00780b */ /* 0x000fe20003f8e000 */
[--C-:B------:R-:W-:Y:S01]  /*bb10*/  FFMA R126, R126, UR7, -R28.reuse ;  /* 0x000000077e7e7c23 */ /* 0x100fe2000800081c */
[--C-:B------:R-:W-:Y:S01]  /*bb20*/  FFMA R127, R127, UR7, -R28.reuse ;  /* 0x000000077f7f7c23 */ /* 0x100fe2000800081c */
[--C-:B------:R-:W-:Y:S01]  /*bb30*/  FFMA R130, R130, UR7, -R28.reuse ;  /* 0x0000000782827c23 */ /* 0x100fe2000800081c */
[--C-:B------:R-:W-:Y:S01]  /*bb40*/  FFMA R131, R131, UR7, -R28.reuse ;  /* 0x0000000783837c23 */ /* 0x100fe2000800081c */
[--C-:B------:R-:W-:Y:S01]  /*bb50*/  FFMA R134, R134, UR7, -R28.reuse ;  /* 0x0000000786867c23 */ /* 0x100fe2000800081c */
[--C-:B------:R-:W-:Y:S01]  /*bb60*/  FFMA R135, R135, UR7, -R28.reuse ;  /* 0x0000000787877c23 */ /* 0x100fe2000800081c */
[----:B---3--:R-:W-:Y:S01]  /*bb70*/  @!P5 FMUL R25, R25, R25 ;  /* 0x000000191919d220 */ /* 0x008fe20000400000 */
[--C-:B-1----:R-:W-:Y:S01]  /*bb80*/  FFMA R220, R31, UR7, -R28.reuse ;  /* 0x000000071fdc7c23 */ /* 0x102fe2000800081c */
[----:B------:R-:W-:Y:S01]  /*bb90*/  FSETP.GEU.AND P5, PT, R221, -126, PT ;  /* 0xc2fc0000dd00780b */ /* 0x000fe20003fae000 */
[--C-:B------:R-:W-:Y:S01]  /*bba0*/  FFMA R138, R138, UR7, -R28.reuse ;  /* 0x000000078a8a7c23 */ /* 0x100fe2000800081c */
[--C-:B------:R-:W-:Y:S01]  /*bbb0*/  FFMA R139, R139, UR7, -R28.reuse ;  /* 0x000000078b8b7c23 */ /* 0x100fe2000800081c */
[--C-:B------:R-:W-:Y:S01]  /*bbc0*/  FFMA R142, R142, UR7, -R28.reuse ;  /* 0x000000078e8e7c23 */ /* 0x100fe2000800081c */
[----:B------:R-:W-:Y:S01]  /*bbd0*/  @!P4 FMUL R222, R222, 0.5 ;  /* 0x3f000000dedec820 */ /* 0x000fe20000400000 */
[--C-:B------:R-:W-:Y:S01]  /*bbe0*/  FFMA R143, R143, UR7, -R28.reuse ;  /* 0x000000078f8f7c23 */ /* 0x100fe2000800081c */
[----:B----4-:R-:W-:Y:S01]  /*bbf0*/  @!P6 FMUL R29, R29, R29 ;  /* 0x0000001d1d1de220 */ /* 0x010fe20000400000 */
[----:B------:R-:W-:Y:S01]  /*bc00*/  FSETP.GEU.AND P6, PT, R219, -126, PT ;  /* 0xc2fc0000db00780b */ /* 0x000fe20003fce000 */
[----:B------:R1:W2:Y:S01]  /*bc10*/  MUFU.EX2 R27, R222 ;  /* 0x000000de001b7308 */ /* 0x0002a20000000800 */
[--C-:B------:R-:W-:Y:S01]  /*bc20*/  FFMA R146, R146, UR7, -R28.reuse ;  /* 0x0000000792927c23 */ /* 0x100fe2000800081c */
[--C-:B------:R-:W-:Y:S01]  /*bc30*/  FFMA R147, R147, UR7, -R28.reuse ;  /* 0x0000000793937c23 */ /* 0x100fe2000800081c */
[--C-:B------:R-:W-:Y:S01]  /*bc40*/  FFMA R150, R150, UR7, -R28.reuse ;  /* 0x0000000796967c23 */ /* 0x100fe2000800081c */
[--C-:B------:R-:W-:Y:S01]  /*bc50*/  FFMA R151, R151, UR7, -R28.reuse ;  /* 0x0000000797977c23 */ /* 0x100fe2000800081c */
[----:B------:R-:W-:Y:S01]  /*bc60*/  @!P5 FMUL R221, R221, 0.5 ;  /* 0x3f000000ddddd820 */ /* 0x000fe20000400000 */
[----:B------:R-:W-:Y:S01]  /*bc70*/  UIMAD UR6, UR6, 0xe00, UR41 ;  /* 0x00000e00060678a4 */ /* 0x000fe2000f8e0229 */
[--C-:B------:R-:W-:Y:S01]  /*bc80*/  FFMA R92, R92, UR7, -R213.reuse ;  /* 0x000000075c5c7c23 */ /* 0x100fe200080008d5 */
[--C-:B------:R-:W-:Y:S01]  /*bc90*/  FFMA R101, R101, UR7, -R213.reuse ;  /* 0x0000000765657c23 */ /* 0x100fe200080008d5 */
[----:B------:R3:W4:Y:S01]  /*bca0*/  MUFU.EX2 R26, R221 ;  /* 0x000000dd001a7308 */ /* 0x0007220000000800 */
[--C-:B-1----:R-:W-:Y:S01]  /*bcb0*/  FFMA R222, R33, UR7, -R213.reuse ;  /* 0x0000000721de7c23 */ /* 0x102fe200080008d5 */
[--C-:B------:R-:W-:Y:S01]  /*bcc0*/  FFMA R105, R105, UR7, -R213.reuse ;  /* 0x0000000769697c23 */ /* 0x100fe200080008d5 */
[----:B------:R-:W-:Y:S01]  /*bcd0*/  @!P6 FMUL R219, R219, 0.5 ;  /* 0x3f000000dbdbe820 */ /* 0x000fe20000400000 */
[--C-:B------:R-:W-:Y:S01]  /*bce0*/  FFMA R108, R108, UR7, -R213.reuse ;  /* 0x000000076c6c7c23 */ /* 0x100fe200080008d5 */
[--C-:B------:R-:W-:Y:S01]  /*bcf0*/  FFMA R109, R109, UR7, -R213.reuse ;  /* 0x000000076d6d7c23 */ /* 0x100fe200080008d5 */
[--C-:B------:R-:W-:Y:S01]  /*bd00*/  FFMA R112, R112, UR7, -R213.reuse ;  /* 0x0000000770707c23 */ /* 0x100fe200080008d5 */
[--C-:B------:R-:W-:Y:S01]  /*bd10*/  FFMA R113, R113, UR7, -R213.reuse ;  /* 0x0000000771717c23 */ /* 0x100fe200080008d5 */
[----:B--2---:R-:W-:Y:S01]  /*bd20*/  @!P4 FMUL R27, R27, R27 ;  /* 0x0000001b1b1bc220 */ /* 0x004fe20000400000 */
[----:B------:R-:W-:Y:S01]  /*bd30*/  FSETP.GEU.AND P4, PT, R220, -126, PT ;  /* 0xc2fc0000dc00780b */ /* 0x000fe20003f8e000 */
[----:B------:R1:W2:Y:S01]  /*bd40*/  MUFU.EX2 R218, R219 ;  /* 0x000000db00da7308 */ /* 0x0002a20000000800 */
[--C-:B---3--:R-:W-:Y:S01]  /*bd50*/  FFMA R221, R32, UR7, -R213.reuse ;  /* 0x0000000720dd7c23 */ /* 0x108fe200080008d5 */
[--C-:B------:R-:W-:Y:S01]  /*bd60*/  FFMA R116, R116, UR7, -R213.reuse ;  /* 0x0000000774747c23 */ /* 0x100fe200080008d5 */
[--C-:B------:R-:W-:Y:S01]  /*bd70*/  FFMA R117, R117, UR7, -R213.reuse ;  /* 0x0000000775757c23 */ /* 0x100fe200080008d5 */
[--C-:B------:R-:W-:Y:S01]  /*bd80*/  FFMA R120, R120, UR7, -R213.reuse ;  /* 0x0000000778787c23 */ /* 0x100fe200080008d5 */
[--C-:B------:R-:W-:Y:S01]  /*bd90*/  FFMA R121, R121, UR7, -R213.reuse ;  /* 0x0000000779797c23 */ /* 0x100fe200080008d5 */
[--C-:B------:R-:W-:Y:S01]  /*bda0*/  FFMA R124, R124, UR7, -R213.reuse ;  /* 0x000000077c7c7c23 */ /* 0x100fe200080008d5 */
[----:B----4-:R-:W-:Y:S01]  /*bdb0*/  @!P5 FMUL R26, R26, R26 ;  /* 0x0000001a1a1ad220 */ /* 0x010fe20000400000 */
[----:B------:R-:W-:Y:S01]  /*bdc0*/  FSETP.GEU.AND P5, PT, R223, -126, PT ;  /* 0xc2fc0000df00780b */ /* 0x000fe20003fae000 */
[--C-:B-1----:R-:W-:Y:S01]  /*bdd0*/  FFMA R219, R36, UR7, -R213.reuse ;  /* 0x0000000724db7c23 */ /* 0x102fe200080008d5 */
[--C-:B------:R-:W-:Y:S01]  /*bde0*/  FFMA R125, R125, UR7, -R213.reuse ;  /* 0x000000077d7d7c23 */ /* 0x100fe200080008d5 */
[--C-:B------:R-:W-:Y:S01]  /*bdf0*/  FFMA R128, R128, UR7, -R213.reuse ;  /* 0x0000000780807c23 */ /* 0x100fe200080008d5 */
[----:B------:R-:W-:Y:S01]  /*be00*/  @!P4 FMUL R220, R220, 0.5 ;  /* 0x3f000000dcdcc820 */ /* 0x000fe20000400000 */
[--C-:B------:R-:W-:Y:S01]  /*be10*/  FFMA R129, R129, UR7, -R213.reuse ;  /* 0x0000000781817c23 */ /* 0x100fe200080008d5 */
[--C-:B------:R-:W-:Y:S01]  /*be20*/  FFMA R132, R132, UR7, -R213.reuse ;  /* 0x0000000784847c23 */ /* 0x100fe200080008d5 */
[--C-:B------:R-:W-:Y:S01]  /*be30*/  FFMA R133, R133, UR7, -R213.reuse ;  /* 0x0000000785857c23 */ /* 0x100fe200080008d5 */
[----:B------:R1:W3:Y:S01]  /*be40*/  MUFU.EX2 R31, R220 ;  /* 0x000000dc001f7308 */ /* 0x0002e20000000800 */
[----:B--2---:R-:W-:Y:S01]  /*be50*/  @!P6 FMUL R218, R218, R218 ;  /* 0x000000dadadae220 */ /* 0x004fe20000400000 */
[----:B------:R-:W-:Y:S01]  /*be60*/  FSETP.GEU.AND P6, PT, R221, -126, PT ;  /* 0xc2fc0000dd00780b */ /* 0x000fe20003fce000 */
[--C-:B------:R-:W-:Y:S01]  /*be70*/  FFMA R136, R136, UR7, -R213.reuse ;  /* 0x0000000788887c23 */ /* 0x100fe200080008d5 */
[--C-:B------:R-:W-:Y:S01]  /*be80*/  FFMA R137, R137, UR7, -R213.reuse ;  /* 0x0000000789897c23 */ /* 0x100fe200080008d5 */
[----:B------:R-:W-:Y:S01]  /*be90*/  @!P5 FMUL R223, R223, 0.5 ;  /* 0x3f000000dfdfd820 */ /* 0x000fe20000400000 */
[--C-:B------:R-:W-:Y:S01]  /*bea0*/  FFMA R140, R140, UR7, -R213.reuse ;  /* 0x000000078c8c7c23 */ /* 0x100fe200080008d5 */
[--C-:B------:R-:W-:Y:S01]  /*beb0*/  FFMA R141, R141, UR7, -R213.reuse ;  /* 0x000000078d8d7c23 */ /* 0x100fe200080008d5 */
[--C-:B------:R-:W-:Y:S01]  /*bec0*/  FFMA R144, R144, UR7, -R213.reuse ;  /* 0x0000000790907c23 */ /* 0x100fe200080008d5 */
[----:B------:R2:W4:Y:S01]  /*bed0*/  MUFU.EX2 R30, R223 ;  /* 0x000000df001e7308 */ /* 0x0005220000000800 */
[--C-:B-1----:R-:W-:Y:S01]  /*bee0*/  FFMA R220, R37, UR7, -R213.reuse ;  /* 0x0000000725dc7c23 */ /* 0x102fe200080008d5 */
[--C-:B------:R-:W-:Y:S01]  /*bef0*/  FFMA R145, R145, UR7, -R213.reuse ;  /* 0x0000000791917c23 */ /* 0x100fe200080008d5 */
[--C-:B------:R-:W-:Y:S01]  /*bf00*/  FFMA R148, R148, UR7, -R213.reuse ;  /* 0x0000000794947c23 */ /* 0x100fe200080008d5 */
[----:B------:R-:W-:Y:S01]  /*bf10*/  FFMA R149, R149, UR7, -R213 ;  /* 0x0000000795957c23 */ /* 0x000fe200080008d5 */
[----:B------:R-:W-:Y:S01]  /*bf20*/  UIADD3 UR8, UR6, 0x200, URZ ;  /* 0x0000020006087890 */ /* 0x000fe2000fffe03f */
[----:B------:R-:W-:Y:S01]  /*bf30*/  @!P6 FMUL R221, R221, 0.5 ;  /* 0x3f000000dddde820 */ /* 0x000fe20000400000 */
[----:B------:R-:W-:Y:S01]  /*bf40*/  UIADD3 UR10, UR6, 0x400, URZ ;  /* 0x00000400060a7890 */ /* 0x000fe2000fffe03f */
[----:B---3--:R-:W-:Y:S01]  /*bf50*/  @!P4 FMUL R31, R31, R31 ;  /* 0x0000001f1f1fc220 */ /* 0x008fe20000400000 */
[----:B------:R-:W-:Y:S01]  /*bf60*/  FSETP.GEU.AND P4, PT, R219, -126, PT ;  /* 0xc2fc0000db00780b */ /* 0x000fe20003f8e000 */
[----:B------:R1:W3:Y:S01]  /*bf70*/  MUFU.EX2 R33, R221 ;  /* 0x000000dd00217308 */ /* 0x0002e20000000800 */
[--C-:B--2---:R-:W-:Y:S01]  /*bf80*/  FFMA R223, R34, UR7, -R28.reuse ;  /* 0x0000000722df7c23 */ /* 0x104fe2000800081c */
[----:B------:R-:W-:Y:S01]  /*bf90*/  UMOV UR22, UR8 ;  /* 0x0000000800167c82 */ /* 0x000fe20008000000 */
[----:B------:R-:W-:Y:S01]  /*bfa0*/  UIADD3 UR12, UR6, 0x600, URZ ;  /* 0x00000600060c7890 */ /* 0x000fe2000fffe03f */
[----:B------:R-:W-:Y:S01]  /*bfb0*/  SEL R7, R7, RZ, P3 ;  /* 0x000000ff07077207 */ /* 0x000fe20001800000 */
[----:B------:R-:W-:Y:S01]  /*bfc0*/  UIADD3 UR14, UR6, 0x800, URZ ;  /* 0x00000800060e7890 */ /* 0x000fe2000fffe03f */
[----:B------:R-:W-:Y:S01]  /*bfd0*/  IADD3 R17, R17, 0x1, RZ ;  /* 0x0000000111117810 */ /* 0x000fe20007ffe0ff */
[----:B----4-:R-:W-:Y:S01]  /*bfe0*/  @!P5 FMUL R30, R30, R30 ;  /* 0x0000001e1e1ed220 */ /* 0x010fe20000400000 */
[----:B------:R-:W-:Y:S01]  /*bff0*/  FSETP.GEU.AND P5, PT, R222, -126, PT ;  /* 0xc2fc0000de00780b */ /* 0x000fe20003fae000 */
[----:B-1----:R-:W-:Y:S01]  /*c000*/  FFMA R221, R35, UR7, -R28 ;  /* 0x0000000723dd7c23 */ /* 0x002fe2000800081c */
[----:B------:R-:W-:-:S02]  /*c010*/  UIADD3 UR16, UR6, 0xa00, URZ ;  /* 0x00000a0006107890 */ /* 0x000fc4000fffe03f */
[----:B------:R-:W-:Y:S01]  /*c020*/  @!P4 FMUL R219, R219, 0.5 ;  /* 0x3f000000dbdbc820 */ /* 0x000fe20000400000 */
[----:B------:R-:W-:Y:S01]  /*c030*/  UIADD3 UR18, UR6, 0xc00, URZ ;  /* 0x00000c0006127890 */ /* 0x000fe2000fffe03f */
[----:B------:R-:W-:Y:S02]  /*c040*/  UMOV UR19, 0xc0000010 ;  /* 0xc000001000137882 */ /* 0x000fe40000000000 */
[----:B------:R-:W1:Y:S01]  /*c050*/  MUFU.EX2 R36, R219 ;  /* 0x000000db00247308 */ /* 0x000e620000000800 */
[----:B---3--:R-:W-:Y:S01]  /*c060*/  @!P6 FMUL R33, R33, R33 ;  /* 0x000000212121e220 */ /* 0x008fe20000400000 */
[----:B------:R-:W-:Y:S01]  /*c070*/  FSETP.GEU.AND P6, PT, R220, -126, PT ;  /* 0xc2fc0000dc00780b */ /* 0x000fe20003fce000 */
[----:B------:R-:W-:Y:S02]  /*c080*/  UIADD3 UR8, UR6, 0x20, URZ ;  /* 0x0000002006087890 */ /* 0x000fe4000fffe03f */
[----:B------:R-:W-:Y:S01]  /*c090*/  @!P5 FMUL R222, R222, 0.5 ;  /* 0x3f000000deded820 */ /* 0x000fe20000400000 */
[----:B------:R-:W-:-:S03]  /*c0a0*/  UIADD3 UR20, UR6, 0xc40, URZ ;  /* 0x00000c4006147890 */ /* 0x000fc6000fffe03f */
[----:B------:R2:W3:Y:S06]  /*c0b0*/  MUFU.EX2 R32, R222 ;  /* 0x000000de00207308 */ /* 0x0004ec0000000800 */
[----:B------:R-:W-:Y:S01]  /*c0c0*/  @!P6 FMUL R220, R220, 0.5 ;  /* 0x3f000000dcdce820 */ /* 0x000fe20000400000 */
[----:B-1----:R-:W-:Y:S01]  /*c0d0*/  @!P4 FMUL R36, R36, R36 ;  /* 0x000000242424c220 */ /* 0x002fe20000400000 */
[----:B------:R-:W-:Y:S02]  /*c0e0*/  FSETP.GEU.AND P4, PT, R221, -126, PT ;  /* 0xc2fc0000dd00780b */ /* 0x000fe40003f8e000 */
[----:B------:R1:W4:Y:S01]  /*c0f0*/  MUFU.EX2 R35, R220 ;  /* 0x000000dc00237308 */ /* 0x0003220000000800 */
[----:B--2---:R-:W-:Y:S01]  /*c100*/  FFMA R222, R38, UR7, -R28 ;  /* 0x0000000726de7c23 */ /* 0x004fe2000800081c */
[----:B---3--:R-:W-:Y:S01]  /*c110*/  @!P5 FMUL R32, R32, R32 ;  /* 0x000000202020d220 */ /* 0x008fe20000400000 */
[----:B------:R-:W-:Y:S01]  /*c120*/  FSETP.GEU.AND P5, PT, R223, -126, PT ;  /* 0xc2fc0000df00780b */ /* 0x000fe20003fae000 */
[----:B-1----:R-:W-:-:S07]  /*c130*/  FFMA R220, R41, UR7, -R213 ;  /* 0x0000000729dc7c23 */ /* 0x002fce00080008d5 */
[----:B------:R-:W-:-:S04]  /*c140*/  @!P4 FMUL R221, R221, 0.5 ;  /* 0x3f000000ddddc820 */ /* 0x000fc80000400000 */
[----:B------:R1:W2:Y:S01]  /*c150*/  MUFU.EX2 R37, R221 ;  /* 0x000000dd00257308 */ /* 0x0002a20000000800 */
[----:B----4-:R-:W-:Y:S01]  /*c160*/  @!P6 FMUL R35, R35, R35 ;  /* 0x000000232323e220 */ /* 0x010fe20000400000 */
[----:B------:R-:W-:Y:S01]  /*c170*/  FSETP.GEU.AND P6, PT, R222, -126, PT ;  /* 0xc2fc0000de00780b */ /* 0x000fe20003fce000 */
[----:B------:R-:W-:-:S05]  /*c180*/  @!P5 FMUL R223, R223, 0.5 ;  /* 0x3f000000dfdfd820 */ /* 0x000fca0000400000 */
[----:B------:R3:W4:Y:S01]  /*c190*/  MUFU.EX2 R34, R223 ;  /* 0x000000df00227308 */ /* 0x0007220000000800 */
[----:B-1----:R-:W-:-:S06]  /*c1a0*/  FFMA R221, R44, UR7, -R213 ;  /* 0x000000072cdd7c23 */ /* 0x002fcc00080008d5 */
[----:B------:R-:W-:Y:S01]  /*c1b0*/  @!P6 FMUL R222, R222, 0.5 ;  /* 0x3f000000dedee820 */ /* 0x000fe20000400000 */
[----:B--2---:R-:W-:Y:S01]  /*c1c0*/  @!P4 FMUL R37, R37, R37 ;  /* 0x000000252525c220 */ /* 0x004fe20000400000 */
[----:B------:R-:W-:Y:S02]  /*c1d0*/  FSETP.GEU.AND P4, PT, R40, -126, PT ;  /* 0xc2fc00002800780b */ /* 0x000fe40003f8e000 */
[----:B------:R1:W2:Y:S01]  /*c1e0*/  MUFU.EX2 R219, R222 ;  /* 0x000000de00db7308 */ /* 0x0002a20000000800 */
[--C-:B---3--:R-:W-:Y:S01]  /*c1f0*/  FFMA R223, R43, UR7, -R28.reuse ;  /* 0x000000072bdf7c23 */ /* 0x108fe2000800081c */
[----:B----4-:R-:W-:Y:S01]  /*c200*/  @!P5 FMUL R34, R34, R34 ;  /* 0x000000222222d220 */ /* 0x010fe20000400000 */
[----:B------:R-:W-:Y:S01]  /*c210*/  FSETP.GEU.AND P5, PT, R224, -126, PT ;  /* 0xc2fc0000e000780b */ /* 0x000fe20003fae000 */
[----:B-1----:R-:W-:-:S07]  /*c220*/  FFMA R222, R42, UR7, -R28 ;  /* 0x000000072ade7c23 */ /* 0x002fce000800081c */
[----:B------:R-:W-:-:S04]  /*c230*/  @!P4 FMUL R40, R40, 0.5 ;  /* 0x3f0000002828c820 */ /* 0x000fc80000400000 */
[----:B------:R-:W1:Y:S01]  /*c240*/  MUFU.EX2 R39, R40 ;  /* 0x0000002800277308 */ /* 0x000e620000000800 */
[----:B--2---:R-:W-:Y:S01]  /*c250*/  @!P6 FMUL R219, R219, R219 ;  /* 0x000000dbdbdbe220 */ /* 0x004fe20000400000 */
[----:B------:R-:W-:Y:S01]  /*c260*/  FSETP.GEU.AND P6, PT, R220, -126, PT ;  /* 0xc2fc0000dc00780b */ /* 0x000fe20003fce000 */
[----:B------:R-:W-:-:S05]  /*c270*/  @!P5 FMUL R224, R224, 0.5 ;  /* 0x3f000000e0e0d820 */ /* 0x000fca0000400000 */
[----:B------:R-:W2:Y:S07]  /*c280*/  MUFU.EX2 R38, R224 ;  /* 0x000000e000267308 */ /* 0x000eae0000000800 */
[----:B------:R-:W-:Y:S01]  /*c290*/  @!P6 FMUL R220, R220, 0.5 ;  /* 0x3f000000dcdce820 */ /* 0x000fe20000400000 */
[----:B-1----:R-:W-:Y:S01]  /*c2a0*/  @!P4 FMUL R39, R39, R39 ;  /* 0x000000272727c220 */ /* 0x002fe20000400000 */
[----:B------:R-:W-:Y:S02]  /*c2b0*/  FSETP.GEU.AND P4, PT, R45, -126, PT ;  /* 0xc2fc00002d00780b */ /* 0x000fe40003f8e000 */
[----:B------:R1:W3:Y:S01]  /*c2c0*/  MUFU.EX2 R44, R220 ;  /* 0x000000dc002c7308 */ /* 0x0002e20000000800 */
[----:B--2---:R-:W-:Y:S01]  /*c2d0*/  @!P5 FMUL R38, R38, R38 ;  /* 0x000000262626d220 */ /* 0x004fe20000400000 */
[----:B------:R-:W-:Y:S01]  /*c2e0*/  FSETP.GEU.AND P5, PT, R221, -126, PT ;  /* 0xc2fc0000dd00780b */ /* 0x000fe20003fae000 */
[----:B-1----:R-:W-:-:S08]  /*c2f0*/  FFMA R220, R47, UR7, -R28 ;  /* 0x000000072fdc7c23 */ /* 0x002fd0000800081c */
[----:B------:R-:W-:-:S04]  /*c300*/  @!P4 FMUL R45, R45, 0.5 ;  /* 0x3f0000002d2dc820 */ /* 0x000fc80000400000 */
[----:B------:R-:W1:Y:S01]  /*c310*/  MUFU.EX2 R41, R45 ;  /* 0x0000002d00297308 */ /* 0x000e620000000800 */
[----:B---3--:R-:W-:Y:S01]  /*c320*/  @!P6 FMUL R44, R44, R44 ;  /* 0x0000002c2c2ce220 */ /* 0x008fe20000400000 */
[----:B------:R-:W-:Y:S01]  /*c330*/  FSETP.GEU.AND P6, PT, R222, -126, PT ;  /* 0xc2fc0000de00780b */ /* 0x000fe20003fce000 */
[----:B------:R-:W-:-:S05]  /*c340*/  @!P5 FMUL R221, R221, 0.5 ;  /* 0x3f000000ddddd820 */ /* 0x000fca0000400000 */
[----:B------:R2:W3:Y:S07]  /*c350*/  MUFU.EX2 R40, R221 ;  /* 0x000000dd00287308 */ /* 0x0004ee0000000800 */
[----:B------:R-:W-:Y:S01]  /*c360*/  @!P6 FMUL R222, R222, 0.5 ;  /* 0x3f000000dedee820 */ /* 0x000fe20000400000 */
[----:B-1----:R-:W-:Y:S01]  /*c370*/  @!P4 FMUL R41, R41, R41 ;  /* 0x000000292929c220 */ /* 0x002fe20000400000 */
[----:B------:R-:W-:Y:S02]  /*c380*/  FSETP.GEU.AND P4, PT, R46, -126, PT ;  /* 0xc2fc00002e00780b */ /* 0x000fe40003f8e000 */
[----:B------:R1:W4:Y:S01]  /*c390*/  MUFU.EX2 R42, R222 ;  /* 0x000000de002a7308 */ /* 0x0003220000000800 */
[--C-:B--2---:R-:W-:Y:S01]  /*c3a0*/  FFMA R221, R48, UR7, -R213.reuse ;  /* 0x0000000730dd7c23 */ /* 0x104fe200080008d5 */
[----:B---3--:R-:W-:Y:S01]  /*c3b0*/  @!P5 FMUL R40, R40, R40 ;  /* 0x000000282828d220 */ /* 0x008fe20000400000 */
[----:B------:R-:W-:Y:S01]  /*c3c0*/  FSETP.GEU.AND P5, PT, R223, -126, PT ;  /* 0xc2fc0000df00780b */ /* 0x000fe20003fae000 */
[----:B-1----:R-:W-:-:S07]  /*c3d0*/  FFMA R222, R49, UR7, -R213 ;  /* 0x0000000731de7c23 */ /* 0x002fce00080008d5 */
[----:B------:R-:W-:-:S04]  /*c3e0*/  @!P4 FMUL R46, R46, 0.5 ;  /* 0x3f0000002e2ec820 */ /* 0x000fc80000400000 */
[----:B------:R-:W1:Y:S01]  /*c3f0*/  MUFU.EX2 R43, R46 ;  /* 0x0000002e002b7308 */ /* 0x000e620000000800 */
[----:B----4-:R-:W-:Y:S01]  /*c400*/  @!P6 FMUL R42, R42, R42 ;  /* 0x0000002a2a2ae220 */ /* 0x010fe20000400000 */
[----:B------:R-:W-:Y:S01]  /*c410*/  FSETP.GEU.AND P6, PT, R220, -126, PT ;  /* 0xc2fc0000dc00780b */ /* 0x000fe20003fce000 */
[----:B------:R-:W-:-:S05]  /*c420*/  @!P5 FMUL R223, R223, 0.5 ;  /* 0x3f000000dfdfd820 */ /* 0x000fca0000400000 */
[----:B------:R2:W3:Y:S07]  /*c430*/  MUFU.EX2 R45, R223 ;  /* 0x000000df002d7308 */ /* 0x0004ee0000000800 */
        /* <DEDUP_REMOVED lines=19> */
[----:B---3--:R-:W-:Y:S01]  /*c570*/  FFMA R221, R51, UR7, -R28 ;  /* 0x0000000733dd7c23 */ /* 0x008fe2000800081c */
[----:B----4-:R-:W-:Y:S01]  /*c580*/  @!P5 FMUL R46, R46, R46 ;  /* 0x0000002e2e2ed220 */ /* 0x010fe20000400000 */
[----:B------:R-:W-:Y:S01]  /*c590*/  FSETP.GEU.AND P5, PT, R53, -126, PT ;  /* 0xc2fc00003500780b */ /* 0x000fe20003fae000 */
[----:B-1----:R-:W-:-:S07]  /*c5a0*/  FFMA R223, R57, UR7, -R213 ;  /* 0x0000000739df7c23 */ /* 0x002fce00080008d5 */
[----:B------:R-:W-:-:S04]  /*c5b0*/  @!P4 FMUL R220, R220, 0.5 ;  /* 0x3f000000dcdcc820 */ /* 0x000fc80000400000 */
[----:B------:R1:W3:Y:S01]  /*c5c0*/  MUFU.EX2 R50, R220 ;  /* 0x000000dc00327308 */ /* 0x0002e20000000800 */
[----:B--2---:R-:W-:Y:S01]  /*c5d0*/  @!P6 FMUL R49, R49, R49 ;  /* 0x000000313131e220 */ /* 0x004fe20000400000 */
[----:B------:R-:W-:Y:S01]  /*c5e0*/  FSETP.GEU.AND P6, PT, R221, -126, PT ;  /* 0xc2fc0000dd00780b */ /* 0x000fe20003fce000 */
[----:B------:R-:W-:-:S05]  /*c5f0*/  @!P5 FMUL R53, R53, 0.5 ;  /* 0x3f0000003535d820 */ /* 0x000fca0000400000 */
[----:B------:R-:W2:Y:S01]  /*c600*/  MUFU.EX2 R52, R53 ;  /* 0x0000003500347308 */ /* 0x000ea20000000800 */
[----:B-1----:R-:W-:-:S06]  /*c610*/  FFMA R220, R56, UR7, -R213 ;  /* 0x0000000738dc7c23 */ /* 0x002fcc00080008d5 */
[----:B------:R-:W-:Y:S01]  /*c620*/  @!P6 FMUL R221, R221, 0.5 ;  /* 0x3f000000dddde820 */ /* 0x000fe20000400000 */
[----:B---3--:R-:W-:Y:S01]  /*c630*/  @!P4 FMUL R50, R50, R50 ;  /* 0x000000323232c220 */ /* 0x008fe20000400000 */
        /* <DEDUP_REMOVED lines=20> */
[----:B------:R1:W2:Y:S01]  /*c780*/  MUFU.EX2 R57, R221 ;  /* 0x000000dd00397308 */ /* 0x0002a20000000800 */
[----:B----4-:R-:W-:Y:S01]  /*c790*/  @!P6 FMUL R56, R56, R56 ;  /* 0x000000383838e220 */ /* 0x010fe20000400000 */
[----:B------:R-:W-:Y:S01]  /*c7a0*/  FSETP.GEU.AND P6, PT, R61, -126, PT ;  /* 0xc2fc00003d00780b */ /* 0x000fe20003fce000 */
[----:B------:R-:W-:Y:S01]  /*c7b0*/  @!P5 FMUL R223, R223, 0.5 ;  /* 0x3f000000dfdfd820 */ /* 0x000fe20000400000 */
[----:B-1----:R-:W-:-:S04]  /*c7c0*/  FFMA R221, R62, UR7, -R28 ;  /* 0x000000073edd7c23 */ /* 0x002fc8000800081c */
[----:B------:R1:W3:Y:S07]  /*c7d0*/  MUFU.EX2 R55, R223 ;  /* 0x000000df00377308 */ /* 0x0002ee0000000800 */
[----:B------:R-:W-:Y:S01]  /*c7e0*/  @!P6 FMUL R61, R61, 0.5 ;  /* 0x3f0000003d3de820 */ /* 0x000fe20000400000 */
[----:B--2---:R-:W-:Y:S01]  /*c7f0*/  @!P4 FMUL R57, R57, R57 ;  /* 0x000000393939c220 */ /* 0x004fe20000400000 */
[----:B------:R-:W-:Y:S02]  /*c800*/  FSETP.GEU.AND P4, PT, R220, -126, PT ;  /* 0xc2fc0000dc00780b */ /* 0x000fe40003f8e000 */
[----:B------:R-:W2:Y:S01]  /*c810*/  MUFU.EX2 R60, R61 ;  /* 0x0000003d003c7308 */ /* 0x000ea20000000800 */
[----:B-1----:R-:W-:Y:S01]  /*c820*/  FFMA R223, R63, UR7, -R28 ;  /* 0x000000073fdf7c23 */ /* 0x002fe2000800081c */
[----:B---3--:R-:W-:Y:S01]  /*c830*/  @!P5 FMUL R55, R55, R55 ;  /* 0x000000373737d220 */ /* 0x008fe20000400000 */
[----:B------:R-:W-:-:S08]  /*c840*/  FSETP.GEU.AND P5, PT, R222, -126, PT ;  /* 0xc2fc0000de00780b */ /* 0x000fd00003fae000 */
[----:B------:R-:W-:-:S04]  /*c850*/  @!P4 FMUL R220, R220, 0.5 ;  /* 0x3f000000dcdcc820 */ /* 0x000fc80000400000 */
[----:B------:R1:W3:Y:S01]  /*c860*/  MUFU.EX2 R59, R220 ;  /* 0x000000dc003b7308 */ /* 0x0002e20000000800 */
[----:B--2---:R-:W-:Y:S01]  /*c870*/  @!P6 FMUL R60, R60, R60 ;  /* 0x0000003c3c3ce220 */ /* 0x004fe20000400000 */
[----:B------:R-:W-:Y:S01]  /*c880*/  FSETP.GEU.AND P6, PT, R221, -126, PT ;  /* 0xc2fc0000dd00780b */ /* 0x000fe20003fce000 */
[----:B------:R-:W-:Y:S01]  /*c890*/  @!P5 FMUL R222, R222, 0.5 ;  /* 0x3f000000deded820 */ /* 0x000fe20000400000 */
[----:B-1----:R-:W-:-:S04]  /*c8a0*/  FFMA R220, R65, UR7, -R213 ;  /* 0x0000000741dc7c23 */ /* 0x002fc800080008d5 */
[----:B------:R1:W2:Y:S07]  /*c8b0*/  MUFU.EX2 R58, R222 ;  /* 0x000000de003a7308 */ /* 0x0002ae0000000800 */
[----:B------:R-:W-:Y:S01]  /*c8c0*/  @!P6 FMUL R221, R221, 0.5 ;  /* 0x3f000000dddde820 */ /* 0x000fe20000400000 */
[----:B---3--:R-:W-:Y:S01]  /*c8d0*/  @!P4 FMUL R59, R59, R59 ;  /* 0x0000003b3b3bc220 */ /* 0x008fe20000400000 */
[----:B------:R-:W-:Y:S02]  /*c8e0*/  FSETP.GEU.AND P4, PT, R64, -126, PT ;  /* 0xc2fc00004000780b */ /* 0x000fe40003f8e000 */
[----:B------:R3:W4:Y:S01]  /*c8f0*/  MUFU.EX2 R61, R221 ;  /* 0x000000dd003d7308 */ /* 0x0007220000000800 */
[----:B-1----:R-:W-:Y:S01]  /*c900*/  FFMA R222, R68, UR7, -R213 ;  /* 0x0000000744de7c23 */ /* 0x002fe200080008d5 */
[----:B--2---:R-:W-:Y:S01]  /*c910*/  @!P5 FMUL R58, R58, R58 ;  /* 0x0000003a3a3ad220 */ /* 0x004fe20000400000 */
[----:B---3--:R-:W-:Y:S01]  /*c920*/  FFMA R221, R66, UR7, -R28 ;  /* 0x0000000742dd7c23 */ /* 0x008fe2000800081c */
[----:B------:R-:W-:-:S07]  /*c930*/  FSETP.GEU.AND P5, PT, R223, -126, PT ;  /* 0xc2fc0000df00780b */ /* 0x000fce0003fae000 */
        /* <DEDUP_REMOVED lines=9> */
[----:B------:R-:W1:Y:S01]  /*c9d0*/  MUFU.EX2 R68, R220 ;  /* 0x000000dc00447308 */ /* 0x000e620000000800 */
[----:B--2---:R-:W-:Y:S01]  /*c9e0*/  FFMA R223, R67, UR7, -R28 ;  /* 0x0000000743df7c23 */ /* 0x004fe2000800081c */
[----:B---3--:R-:W-:Y:S01]  /*c9f0*/  @!P5 FMUL R62, R62, R62 ;  /* 0x0000003e3e3ed220 */ /* 0x008fe20000400000 */
[----:B------:R-:W-:-:S08]  /*ca00*/  FSETP.GEU.AND P5, PT, R222, -126, PT ;  /* 0xc2fc0000de00780b */ /* 0x000fd00003fae000 */
[----:B------:R-:W-:-:S04]  /*ca10*/  @!P4 FMUL R69, R69, 0.5 ;  /* 0x3f0000004545c820 */ /* 0x000fc80000400000 */
[----:B------:R-:W2:Y:S01]  /*ca20*/  MUFU.EX2 R65, R69 ;  /* 0x0000004500417308 */ /* 0x000ea20000000800 */
[----:B-1----:R-:W-:Y:S01]  /*ca30*/  @!P6 FMUL R68, R68, R68 ;  /* 0x000000444444e220 */ /* 0x002fe20000400000 */
[----:B------:R-:W-:Y:S01]  /*ca40*/  FSETP.GEU.AND P6, PT, R221, -126, PT ;  /* 0xc2fc0000dd00780b */ /* 0x000fe20003fce000 */
[----:B------:R-:W-:-:S05]  /*ca50*/  @!P5 FMUL R222, R222, 0.5 ;  /* 0x3f000000deded820 */ /* 0x000fca0000400000 */
[----:B------:R1:W3:Y:S07]  /*ca60*/  MUFU.EX2 R64, R222 ;  /* 0x000000de00407308 */ /* 0x0002ee0000000800 */
[----:B------:R-:W-:Y:S01]  /*ca70*/  @!P6 FMUL R221, R221, 0.5 ;  /* 0x3f000000dddde820 */ /* 0x000fe20000400000 */
[----:B--2---:R-:W-:Y:S01]  /*ca80*/  @!P4 FMUL R65, R65, R65 ;  /* 0x000000414141c220 */ /* 0x004fe20000400000 */
[----:B------:R-:W-:Y:S02]  /*ca90*/  FSETP.GEU.AND P4, PT, R70, -126, PT ;  /* 0xc2fc00004600780b */ /* 0x000fe40003f8e000 */
[----:B------:R2:W4:Y:S01]  /*caa0*/  MUFU.EX2 R66, R221 ;  /* 0x000000dd00427308 */ /* 0x0005220000000800 */
[--C-:B-1----:R-:W-:Y:S01]  /*cab0*/  FFMA R222, R72, UR7, -R213.reuse ;  /* 0x0000000748de7c23 */ /* 0x102fe200080008d5 */
[----:B--2---:R-:W-:Y:S01]  /*cac0*/  FFMA R221, R73, UR7, -R213 ;  /* 0x0000000749dd7c23 */ /* 0x004fe200080008d5 */
[----:B---3--:R-:W-:Y:S01]  /*cad0*/  @!P5 FMUL R64, R64, R64 ;  /* 0x000000404040d220 */ /* 0x008fe20000400000 */
[----:B------:R-:W-:-:S07]  /*cae0*/  FSETP.GEU.AND P5, PT, R223, -126, PT ;  /* 0xc2fc0000df00780b */ /* 0x000fce0003fae000 */
        /* <DEDUP_REMOVED lines=10> */
[----:B------:R2:W4:Y:S01]  /*cb90*/  MUFU.EX2 R220, R71 ;  /* 0x0000004700dc7308 */ /* 0x0005220000000800 */
[----:B-1----:R-:W-:Y:S01]  /*cba0*/  FFMA R223, R77, UR7, -R213 ;  /* 0x000000074ddf7c23 */ /* 0x002fe200080008d5 */
[----:B--2---:R-:W-:Y:S01]  /*cbb0*/  FFMA R71, R74, UR7, -R28 ;  /* 0x000000074a477c23 */ /* 0x004fe2000800081c */
[----:B---3--:R-:W-:-:S08]  /*cbc0*/  @!P5 FMUL R69, R69, R69 ;  /* 0x000000454545d220 */ /* 0x008fd00000400000 */
[----:B------:R-:W-:Y:S01]  /*cbd0*/  @!P4 FMUL R221, R221, 0.5 ;  /* 0x3f000000ddddc820 */ /* 0x000fe20000400000 */
[----:B------:R-:W-:-:S03]  /*cbe0*/  FSETP.GEU.AND P5, PT, R222, -126, PT ;  /* 0xc2fc0000de00780b */ /* 0x000fc60003fae000 */
[----:B------:R1:W2:Y:S01]  /*cbf0*/  MUFU.EX2 R73, R221 ;  /* 0x000000dd00497308 */ /* 0x0002a20000000800 */
[----:B----4-:R-:W-:Y:S01]  /*cc00*/  @!P6 FMUL R220, R220, R220 ;  /* 0x000000dcdcdce220 */ /* 0x010fe20000400000 */
[----:B------:R-:W-:Y:S01]  /*cc10*/  FSETP.GEU.AND P6, PT, R70, -126, PT ;  /* 0xc2fc00004600780b */ /* 0x000fe20003fce000 */
[----:B-1----:R-:W-:-:S07]  /*cc20*/  FFMA R221, R75, UR7, -R28 ;  /* 0x000000074bdd7c23 */ /* 0x002fce000800081c */
[----:B------:R-:W-:-:S04]  /*cc30*/  @!P5 FMUL R222, R222, 0.5 ;  /* 0x3f000000deded820 */ /* 0x000fc80000400000 */
[----:B------:R1:W3:Y:S01]  /*cc40*/  MUFU.EX2 R72, R222 ;  /* 0x000000de00487308 */ /* 0x0002e20000000800 */
[----:B------:R-:W-:Y:S01]  /*cc50*/  @!P6 FMUL R70, R70, 0.5 ;  /* 0x3f0000004646e820 */ /* 0x000fe20000400000 */
[----:B--2---:R-:W-:Y:S01]  /*cc60*/  @!P4 FMUL R73, R73, R73 ;  /* 0x000000494949c220 */ /* 0x004fe20000400000 */
[----:B------:R-:W-:-:S05]  /*cc70*/  FSETP.GEU.AND P4, PT, R71, -126, PT ;  /* 0xc2fc00004700780b */ /* 0x000fca0003f8e000 */
[----:B------:R2:W4:Y:S01]  /*cc80*/  MUFU.EX2 R76, R70 ;  /* 0x00000046004c7308 */ /* 0x0005220000000800 */
[----:B-1----:R-:W-:-:S07]  /*cc90*/  FFMA R222, R78, UR7, -R28 ;  /* 0x000000074ede7c23 */ /* 0x002fce000800081c */
[----:B------:R-:W-:Y:S01]  /*cca0*/  @!P4 FMUL R71, R71, 0.5 ;  /* 0x3f0000004747c820 */ /* 0x000fe20000400000 */
[----:B--2---:R-:W-:Y:S01]  /*ccb0*/  FFMA R70, R79, UR7, -R28 ;  /* 0x000000074f467c23 */ /* 0x004fe2000800081c */
[----:B---3--:R-:W-:Y:S01]  /*ccc0*/  @!P5 FMUL R72, R72, R72 ;  /* 0x000000484848d220 */ /* 0x008fe20000400000 */
[----:B------:R-:W-:Y:S01]  /*ccd0*/  FSETP.GEU.AND P5, PT, R223, -126, PT ;  /* 0xc2fc0000df00780b */ /* 0x000fe20003fae000 */
[----:B------:R1:W2:Y:S01]  /*cce0*/  MUFU.EX2 R74, R71 ;  /* 0x00000047004a7308 */ /* 0x0002a20000000800 */
[----:B----4-:R-:W-:Y:S01]  /*ccf0*/  @!P6 FMUL R76, R76, R76 ;  /* 0x0000004c4c4ce220 */ /* 0x010fe20000400000 */
[----:B------:R-:W-:Y:S01]  /*cd00*/  FSETP.GEU.AND P6, PT, R221, -126, PT ;  /* 0xc2fc0000dd00780b */ /* 0x000fe20003fce000 */
[----:B-1----:R-:W-:-:S09]  /*cd10*/  FFMA R71, R80, UR7, -R213 ;  /* 0x0000000750477c23 */ /* 0x002fd200080008d5 */
[----:B------:R-:W-:-:S04]  /*cd20*/  @!P5 FMUL R223, R223, 0.5 ;  /* 0x3f000000dfdfd820 */ /* 0x000fc80000400000 */
[----:B------:R1:W3:Y:S01]  /*cd30*/  MUFU.EX2 R77, R223 ;  /* 0x000000df004d7308 */ /* 0x0002e20000000800 */
[----:B--2---:R-:W-:Y:S01]  /*cd40*/  @!P4 FMUL R74, R74, R74 ;  /* 0x0000004a4a4ac220 */ /* 0x004fe20000400000 */
[----:B------:R-:W-:Y:S01]  /*cd50*/  FSETP.GEU.AND P4, PT, R70, -126, PT ;  /* 0xc2fc00004600780b */ /* 0x000fe20003f8e000 */
[----:B------:R-:W-:-:S05]  /*cd60*/  @!P6 FMUL R221, R221, 0.5 ;  /* 0x3f000000dddde820 */ /* 0x000fca0000400000 */
[----:B------:R2:W4:Y:S01]  /*cd70*/  MUFU.EX2 R79, R221 ;  /* 0x000000dd004f7308 */ /* 0x0005220000000800 */
[----:B-1----:R-:W-:-:S06]  /*cd80*/  FFMA R223, R81, UR7, -R213 ;  /* 0x0000000751df7c23 */ /* 0x002fcc00080008d5 */
[----:B------:R-:W-:Y:S01]  /*cd90*/  @!P4 FMUL R70, R70, 0.5 ;  /* 0x3f0000004646c820 */ /* 0x000fe20000400000 */
[--C-:B--2---:R-:W-:Y:S01]  /*cda0*/  FFMA R221, R84, UR7, -R213.reuse ;  /* 0x0000000754dd7c23 */ /* 0x104fe200080008d5 */
[----:B---3--:R-:W-:Y:S02]  /*cdb0*/  @!P5 FMUL R77, R77, R77 ;  /* 0x0000004d4d4dd220 */ /* 0x008fe40000400000 */
[----:B------:R1:W2:Y:S01]  /*cdc0*/  MUFU.EX2 R78, R70 ;  /* 0x00000046004e7308 */ /* 0x0002a20000000800 */
[----:B------:R-:W-:Y:S01]  /*cdd0*/  FSETP.GEU.AND P5, PT, R222, -126, PT ;  /* 0xc2fc0000de00780b */ /* 0x000fe20003fae000 */
[----:B----4-:R-:W-:Y:S01]  /*cde0*/  @!P6 FMUL R79, R79, R79 ;  /* 0x0000004f4f4fe220 */ /* 0x010fe20000400000 */
[----:B------:R-:W-:Y:S01]  /*cdf0*/  FSETP.GEU.AND P6, PT, R71, -126, PT ;  /* 0xc2fc00004700780b */ /* 0x000fe20003fce000 */
[----:B-1----:R-:W-:-:S10]  /*ce00*/  FFMA R70, R85, UR7, -R213 ;  /* 0x0000000755467c23 */ /* 0x002fd400080008d5 */
[----:B------:R-:W-:Y:S01]  /*ce10*/  @!P5 FMUL R222, R222, 0.5 ;  /* 0x3f000000deded820 */ /* 0x000fe20000400000 */
[----:B--2---:R-:W-:Y:S01]  /*ce20*/  @!P4 FMUL R78, R78, R78 ;  /* 0x0000004e4e4ec220 */ /* 0x004fe20000400000 */
[----:B------:R-:W-:Y:S02]  /*ce30*/  FSETP.GEU.AND P4, PT, R221, -126, PT ;  /* 0xc2fc0000dd00780b */ /* 0x000fe40003f8e000 */
[----:B------:R1:W2:Y:S01]  /*ce40*/  MUFU.EX2 R75, R222 ;  /* 0x000000de004b7308 */ /* 0x0002a20000000800 */
[----:B------:R-:W-:-:S07]  /*ce50*/  @!P6 FMUL R71, R71, 0.5 ;  /* 0x3f0000004747e820 */ /* 0x000fce0000400000 */
[----:B------:R3:W4:Y:S01]  /*ce60*/  MUFU.EX2 R81, R71 ;  /* 0x0000004700517308 */ /* 0x0007220000000800 */
[----:B-1----:R-:W-:Y:S02]  /*ce70*/  FFMA R222, R82, UR7, -R28 ;  /* 0x0000000752de7c23 */ /* 0x002fe4000800081c */
[----:B------:R-:W-:-:S05]  /*ce80*/  @!P4 FMUL R221, R221, 0.5 ;  /* 0x3f000000ddddc820 */ /* 0x000fca0000400000 */
[----:B------:R1:W5:Y:S01]  /*ce90*/  MUFU.EX2 R84, R221 ;  /* 0x000000dd00547308 */ /* 0x0003620000000800 */
[--C-:B---3--:R-:W-:Y:S01]  /*cea0*/  FFMA R71, R83, UR7, -R28.reuse ;  /* 0x0000000753477c23 */ /* 0x108fe2000800081c */
[----:B--2---:R-:W-:Y:S01]  /*ceb0*/  @!P5 FMUL R75, R75, R75 ;  /* 0x0000004b4b4bd220 */ /* 0x004fe20000400000 */
[----:B------:R-:W-:Y:S01]  /*cec0*/  FSETP.GEU.AND P5, PT, R223, -126, PT ;  /* 0xc2fc0000df00780b */ /* 0x000fe20003fae000 */
[----:B----4-:R-:W-:Y:S01]  /*ced0*/  @!P6 FMUL R81, R81, R81 ;  /* 0x000000515151e220 */ /* 0x010fe20000400000 */
[----:B------:R-:W-:Y:S01]  /*cee0*/  FSETP.GEU.AND P6, PT, R70, -126, PT ;  /* 0xc2fc00004600780b */ /* 0x000fe20003fce000 */
[----:B-1----:R-:W-:-:S10]  /*cef0*/  FFMA R221, R86, UR7, -R28 ;  /* 0x0000000756dd7c23 */ /* 0x002fd4000800081c */
[----:B------:R-:W-:Y:S01]  /*cf00*/  @!P5 FMUL R223, R223, 0.5 ;  /* 0x3f000000dfdfd820 */ /* 0x000fe20000400000 */
[----:B-----5:R-:W-:Y:S01]  /*cf10*/  @!P4 FMUL R84, R84, R84 ;  /* 0x000000545454c220 */ /* 0x020fe20000400000 */
        /* <DEDUP_REMOVED lines=22> */
[----:B---3--:R-:W-:Y:S01]  /*d080*/  FFMA R221, R93, UR7, -R213 ;  /* 0x000000075ddd7c23 */ /* 0x008fe200080008d5 */
        /* <DEDUP_REMOVED lines=23> */
[----:B------:R-:W1:Y:S01]  /*d200*/  MUFU.EX2 R89, R92 ;  /* 0x0000005c00597308 */ /* 0x000e620000000800 */
[----:B------:R-:W-:-:S07]  /*d210*/  @!P6 FMUL R70, R70, 0.5 ;  /* 0x3f0000004646e820 */ /* 0x000fce0000400000 */
[----:B------:R2:W3:Y:S03]  /*d220*/  MUFU.EX2 R91, R70 ;  /* 0x00000046005b7308 */ /* 0x0004e60000000800 */
[----:B------:R-:W-:-:S05]  /*d230*/  @!P4 FMUL R71, R71, 0.5 ;  /* 0x3f0000004747c820 */ /* 0x000fca0000400000 */
[----:B------:R4:W5:Y:S01]  /*d240*/  MUFU.EX2 R94, R71 ;  /* 0x00000047005e7308 */ /* 0x0009620000000800 */
[----:B--2---:R-:W-:Y:S01]  /*d250*/  FFMA R70, R97, UR7, -R213 ;  /* 0x0000000761467c23 */ /* 0x004fe200080008d5 */
[----:B-1----:R-:W-:Y:S01]  /*d260*/  @!P5 FMUL R89, R89, R89 ;  /* 0x000000595959d220 */ /* 0x002fe20000400000 */
[----:B------:R-:W-:Y:S01]  /*d270*/  FSETP.GEU.AND P5, PT, R222, -126, PT ;  /* 0xc2fc0000de00780b */ /* 0x000fe20003fae000 */
[----:B---3--:R-:W-:Y:S01]  /*d280*/  @!P6 FMUL R91, R91, R91 ;  /* 0x0000005b5b5be220 */ /* 0x008fe20000400000 */
[----:B------:R-:W-:Y:S01]  /*d290*/  FSETP.GEU.AND P6, PT, R221, -126, PT ;  /* 0xc2fc0000dd00780b */ /* 0x000fe20003fce000 */
[----:B----4-:R-:W-:-:S10]  /*d2a0*/  FFMA R71, R98, UR7, -R28 ;  /* 0x0000000762477c23 */ /* 0x010fd4000800081c */
        /* <DEDUP_REMOVED lines=8> */
[--C-:B--2---:R-:W-:Y:S01]  /*d330*/  FFMA R221, R99, UR7, -R28.reuse ;  /* 0x0000000763dd7c23 */ /* 0x104fe2000800081c */
[----:B-1----:R-:W-:Y:S01]  /*d340*/  @!P5 FMUL R92, R92, R92 ;  /* 0x0000005c5c5cd220 */ /* 0x002fe20000400000 */
[----:B------:R-:W-:Y:S01]  /*d350*/  FSETP.GEU.AND P5, PT, R223, -126, PT ;  /* 0xc2fc0000df00780b */ /* 0x000fe20003fae000 */
[----:B---3--:R-:W-:Y:S01]  /*d360*/  @!P6 FMUL R95, R95, R95 ;  /* 0x0000005f5f5fe220 */ /* 0x008fe20000400000 */
[----:B------:R-:W-:Y:S01]  /*d370*/  FSETP.GEU.AND P6, PT, R100, -126, PT ;  /* 0xc2fc00006400780b */ /* 0x000fe20003fce000 */
[--C-:B----4-:R-:W-:Y:S01]  /*d380*/  FFMA R70, R102, UR7, -R28.reuse ;  /* 0x0000000766467c23 */ /* 0x110fe2000800081c */
[----:B------:R-:W-:Y:S01]  /*d390*/  FFMA R102, R103, UR7, -R28 ;  /* 0x0000000767667c23 */ /* 0x000fe2000800081c */
[----:B------:R-:W-:Y:S01]  /*d3a0*/  FFMA R103, R104, UR7, -R213 ;  /* 0x0000000768677c23 */ /* 0x000fe200080008d5 */
[----:B------:R-:W-:-:S07]  /*d3b0*/  UMOV UR7, 0xc0000010 ;  /* 0xc000001000077882 */ /* 0x000fce0000000000 */
[----:B------:R-:W-:Y:S01]  /*d3c0*/  @!P5 FMUL R223, R223, 0.5 ;  /* 0x3f000000dfdfd820 */ /* 0x000fe20000400000 */
[----:B-----5:R-:W-:Y:S01]  /*d3d0*/  @!P4 FMUL R97, R97, R97 ;  /* 0x000000616161c220 */ /* 0x020fe20000400000 */
[----:B------:R-:W-:Y:S02]  /*d3e0*/  FSETP.GEU.AND P4, PT, R71, -126, PT ;  /* 0xc2fc00004700780b */ /* 0x000fe40003f8e000 */
[----:B------:R-:W1:Y:S01]  /*d3f0*/  MUFU.EX2 R96, R223 ;  /* 0x000000df00607308 */ /* 0x000e620000000800 */
[----:B------:R-:W-:-:S07]  /*d400*/  @!P6 FMUL R100, R100, 0.5 ;  /* 0x3f0000006464e820 */ /* 0x000fce0000400000 */
[----:B------:R-:W2:Y:S03]  /*d410*/  MUFU.EX2 R98, R100 ;  /* 0x0000006400627308 */ /* 0x000ea60000000800 */
[----:B------:R-:W-:-:S05]  /*d420*/  @!P4 FMUL R71, R71, 0.5 ;  /* 0x3f0000004747c820 */ /* 0x000fca0000400000 */
[----:B------:R3:W4:Y:S01]  /*d430*/  MUFU.EX2 R100, R71 ;  /* 0x0000004700647308 */ /* 0x0007220000000800 */
[----:B-1----:R-:W-:Y:S01]  /*d440*/  @!P5 FMUL R96, R96, R96 ;  /* 0x000000606060d220 */ /* 0x002fe20000400000 */
[----:B------:R-:W-:Y:S01]  /*d450*/  FSETP.GEU.AND P5, PT, R101, -126, PT ;  /* 0xc2fc00006500780b */ /* 0x000fe20003fae000 */
[----:B---3--:R-:W-:Y:S01]  /*d460*/  FFMA R71, R214, R15, R25 ;  /* 0x0000000fd6477223 */ /* 0x008fe20000000019 */
[----:B--2---:R-:W-:Y:S01]  /*d470*/  @!P6 FMUL R98, R98, R98 ;  /* 0x000000626262e220 */ /* 0x004fe20000400000 */
[----:B------:R-:W-:Y:S02]  /*d480*/  FSETP.GEU.AND P6, PT, R221, -126, PT ;  /* 0xc2fc0000dd00780b */ /* 0x000fe40003fce000 */
[----:B------:R-:W-:Y:S01]  /*d490*/  FADD R28, R71, R24 ;  /* 0x00000018471c7221 */ /* 0x000fe20000000000 */
[----:B------:R-:W-:Y:S01]  /*d4a0*/  FFMA R71, R212, R13, R27 ;  /* 0x0000000dd4477223 */ /* 0x000fe2000000001b */
[----:B------:R-:W-:-:S06]  /*d4b0*/  F2FP.F16.F32.PACK_AB R24, R24, R25 ;  /* 0x000000191818723e */ /* 0x000fcc00000000ff */
[----:B------:R-:W-:Y:S01]  /*d4c0*/  @!P5 FMUL R101, R101, 0.5 ;  /* 0x3f0000006565d820 */ /* 0x000fe20000400000 */
[----:B------:R-:W-:Y:S01]  /*d4d0*/  FADD R13, R28, R29 ;  /* 0x0000001d1c0d7221 */ /* 0x000fe20000000000 */
[----:B------:R-:W-:Y:S01]  /*d4e0*/  F2FP.F16.F32.PACK_AB R25, R218, R27 ;  /* 0x0000001bda19723e */ /* 0x000fe200000000ff */
[----:B------:R-:W-:Y:S01]  /*d4f0*/  FADD R71, R71, R218 ;  /* 0x000000da47477221 */ /* 0x000fe20000000000 */
[----:B------:R-:W-:Y:S01]  /*d500*/  F2FP.F16.F32.PACK_AB R27, R31, R30 ;  /* 0x0000001e1f1b723e */ /* 0x000fe200000000ff */
[----:B------:R-:W-:Y:S01]  /*d510*/  FADD R28, R13, R26 ;  /* 0x0000001a0d1c7221 */ /* 0x000fe20000000000 */
[----:B------:R-:W-:Y:S01]  /*d520*/  F2FP.F16.F32.PACK_AB R26, R26, R29 ;  /* 0x0000001d1a1a723e */ /* 0x000fe200000000ff */
[----:B------:R-:W1:Y:S01]  /*d530*/  MUFU.EX2 R99, R101 ;  /* 0x0000006500637308 */ /* 0x000e620000000800 */
[----:B----4-:R-:W-:Y:S01]  /*d540*/  @!P4 FMUL R100, R100, R100 ;  /* 0x000000646464c220 */ /* 0x010fe20000400000 */
[----:B------:R-:W-:Y:S01]  /*d550*/  FSETP.GEU.AND P4, PT, R102, -126, PT ;  /* 0xc2fc00006600780b */ /* 0x000fe20003f8e000 */
[----:B------:R-:W-:Y:S01]  /*d560*/  WARPGROUP.ARRIVE ;  /* 0x00000000000079c5 */ /* 0x000fe20000000000 */
[----:B------:R-:W-:-:S04]  /*d570*/  @!P6 FMUL R221, R221, 0.5 ;  /* 0x3f000000dddde820 */ /* 0x000fc80000400000 */
[----:B------:R-:W2:Y:S01]  /*d580*/  MUFU.EX2 R101, R221 ;  /* 0x000000dd00657308 */ /* 0x000ea20000000800 */
[----:B------:R-:W-:Y:S01]  /*d590*/  HGMMA.64x16x16.F32 R200, R24, gdesc[UR4].tnspB, R200, gsb0 ;  /* 0x4020000418c87df0 */ /* 0x000fe200080008c8 */
[----:B------:R-:W-:-:S05]  /*d5a0*/  UMOV UR7, 0xc0000010 ;  /* 0xc000001000077882 */ /* 0x000fca0000000000 */
[----:B------:R-:W-:Y:S01]  /*d5b0*/  @!P4 FMUL R102, R102, 0.5 ;  /* 0x3f0000006666c820 */ /* 0x000fe20000400000 */
[----:B-1----:R-:W-:Y:S01]  /*d5c0*/  @!P5 FMUL R99, R99, R99 ;  /* 0x000000636363d220 */ /* 0x002fe20000400000 */
[----:B------:R-:W-:-:S04]  /*d5d0*/  FSETP.GEU.AND P5, PT, R70, -126, PT ;  /* 0xc2fc00004600780b */ /* 0x000fc80003fae000 */
[----:B------:R-:W1:Y:S01]  /*d5e0*/  MUFU.EX2 R102, R102 ;  /* 0x0000006600667308 */ /* 0x000e620000000800 */
[----:B--2---:R-:W-:Y:S01]  /*d5f0*/  @!P6 FMUL R101, R101, R101 ;  /* 0x000000656565e220 */ /* 0x004fe20000400000 */
[----:B------:R-:W-:-:S07]  /*d600*/  FSETP.GEU.AND P6, PT, R103, -126, PT ;  /* 0xc2fc00006700780b */ /* 0x000fce0003fce000 */
[----:B------:R-:W-:-:S04]  /*d610*/  @!P5 FMUL R70, R70, 0.5 ;  /* 0x3f0000004646d820 */ /* 0x000fc80000400000 */
[----:B------:R2:W3:Y:S01]  /*d620*/  MUFU.EX2 R15, R70 ;  /* 0x00000046000f7308 */ /* 0x0004e20000000800 */
[----:B-1----:R-:W-:Y:S01]  /*d630*/  @!P4 FMUL R102, R102, R102 ;  /* 0x000000666666c220 */ /* 0x002fe20000400000 */
[----:B------:R-:W-:Y:S01]  /*d640*/  @!P6 FMUL R103, R103, 0.5 ;  /* 0x3f0000006767e820 */ /* 0x000fe20000400000 */
[----:B------:R-:W-:Y:S01]  /*d650*/  FSETP.GEU.AND P4, PT, R108, -126, PT ;  /* 0xc2fc00006c00780b */ /* 0x000fe20003f8e000 */
[----:B--2---:R-:W-:Y:S01]  /*d660*/  FADD R70, R71, R30 ;  /* 0x0000001e47467221 */ /* 0x004fe20000000000 */
[----:B------:R-:W-:-:S03]  /*d670*/  F2FP.F16.F32.PACK_AB R71, R220, R67 ;  /* 0x00000043dc47723e */ /* 0x000fc600000000ff */
[----:B------:R-:W1:Y:S01]  /*d680*/  MUFU.EX2 R103, R103 ;  /* 0x0000006700677308 */ /* 0x000e620000000800 */
[----:B------:R-:W-:Y:S01]  /*d690*/  FADD R29, R70, R31 ;  /* 0x0000001f461d7221 */ /* 0x000fe20000000000 */
[----:B------:R-:W-:Y:S01]  /*d6a0*/  FADD R31, R28, R33 ;  /* 0x000000211c1f7221 */ /* 0x000fe20000000000 */
[----:B------:R-:W-:Y:S01]  /*d6b0*/  F2FP.F16.F32.PACK_AB R70, R65, R64 ;  /* 0x000000404146723e */ /* 0x000fe200000000ff */
[----:B------:R-:W-:Y:S02]  /*d6c0*/  WARPGROUP.DEPBAR.LE gsb0, 0x0 ;  /* 0x00008000000079c5 */ /* 0x000fe40000010000 */
[----:B------:R-:W-:Y:S01]  /*d6d0*/  WARPGROUP.ARRIVE ;  /* 0x00000000000079c5 */ /* 0x000fe20000000000 */
[----:B------:R-:W-:Y:S01]  /*d6e0*/  FADD R30, R29, R34 ;  /* 0x000000221d1e7221 */ /* 0x000fe20000000000 */
[----:B------:R-:W-:Y:S01]  /*d6f0*/  FADD R31, R31, R32 ;  /* 0x000000201f1f7221 */ /* 0x000fe20000000000 */
[----:B---3--:R-:W-:Y:S01]  /*d700*/  @!P5 FMUL R15, R15, R15 ;  /* 0x0000000f0f0fd220 */ /* 0x008fe20000400000 */
[----:B------:R-:W-:Y:S01]  /*d710*/  FSETP.GEU.AND P5, PT, R105, -126, PT ;  /* 0xc2fc00006900780b */ /* 0x000fe20003fae000 */
[----:B------:R-:W-:Y:S01]  /*d720*/  FADD R30, R30, R37 ;  /* 0x000000251e1e7221 */ /* 0x000fe20000000000 */
[----:B------:R-:W-:Y:S01]  /*d730*/  HGMMA.64x16x16.F32 R192, R24, gdesc[UR20].tnspB, R192, gsb0 ;  /* 0x4020001418c07df0 */ /* 0x000fe200080008c0 */
[----:B------:R-:W-:Y:S01]  /*d740*/  UMOV UR22, UR8 ;  /* 0x0000000800167c82 */ /* 0x000fe20008000000 */
[----:B------:R-:W-:Y:S01]  /*d750*/  UMOV UR23, 0xc0000010 ;  /* 0xc000001000177882 */ /* 0x000fe20000000000 */
[----:B------:R-:W-:Y:S01]  /*d760*/  UIADD3 UR8, UR6, 0xc20, URZ ;  /* 0x00000c2006087890 */ /* 0x000fe2000fffe03f */
[----:B-1----:R-:W-:Y:S01]  /*d770*/  @!P6 FMUL R103, R103, R103 ;  /* 0x000000676767e220 */ /* 0x002fe20000400000 */
[----:B------:R-:W-:Y:S01]  /*d780*/  FSETP.GEU.AND P6, PT, R109, -126, PT ;  /* 0xc2fc00006d00780b */ /* 0x000fe20003fce000 */
[----:B------:R-:W-:-:S05]  /*d790*/  @!P4 FMUL R108, R108, 0.5 ;  /* 0x3f0000006c6cc820 */ /* 0x000fca0000400000 */
[----:B------:R-:W-:Y:S01]  /*d7a0*/  @!P5 FMUL R105, R105, 0.5 ;  /* 0x3f0000006969d820 */ /* 0x000fe20000400000 */
[----:B------:R-:W1:Y:S06]  /*d7b0*/  MUFU.EX2 R108, R108 ;  /* 0x0000006c006c7308 */ /* 0x000e6c0000000800 */
[----:B------:R-:W-:Y:S02]  /*d7c0*/  @!P6 FMUL R109, R109, 0.5 ;  /* 0x3f0000006d6de820 */ /* 0x000fe40000400000 */
[----:B------:R-:W2:Y:S08]  /*d7d0*/  MUFU.EX2 R104, R105 ;  /* 0x0000006900687308 */ /* 0x000eb00000000800 */
[----:B------:R-:W3:Y:S01]  /*d7e0*/  MUFU.EX2 R109, R109 ;  /* 0x0000006d006d7308 */ /* 0x000ee20000000800 */
[----:B-1----:R-:W-:Y:S01]  /*d7f0*/  @!P4 FMUL R108, R108, R108 ;  /* 0x0000006c6c6cc220 */ /* 0x002fe20000400000 */
[----:B------:R-:W-:Y:S01]  /*d800*/  FSETP.GEU.AND P4, PT, R107, -126, PT ;  /* 0xc2fc00006b00780b */ /* 0x000fe20003f8e000 */
[----:B--2---:R-:W-:Y:S01]  /*d810*/  @!P5 FMUL R104, R104, R104 ;  /* 0x000000686868d220 */ /* 0x004fe20000400000 */
[----:B------:R-:W-:Y:S01]  /*d820*/  FSETP.GEU.AND P5, PT, R106, -126, PT ;  /* 0xc2fc00006a00780b */ /* 0x000fe20003fae000 */
[----:B------:R-:W-:-:S02]  /*d830*/  WARPGROUP.DEPBAR.LE gsb0, 0x0 ;  /* 0x00008000000079c5 */ /* 0x000fc40000010000 */
[----:B------:R-:W-:Y:S01]  /*d840*/  WARPGROUP.ARRIVE ;  /* 0x00000000000079c5 */ /* 0x000fe20000000000 */
[----:B---3--:R-:W-:Y:S01]  /*d850*/  @!P6 FMUL R109, R109, R109 ;  /* 0x0000006d6d6de220 */ /* 0x008fe20000400000 */
[----:B------:R-:W-:-:S06]  /*d860*/  FSETP.GEU.AND P6, PT, R110, -126, PT ;  /* 0xc2fc00006e00780b */ /* 0x000fcc0003fce000 */
[----:B------:R-:W-:Y:S01]  /*d870*/  @!P4 FMUL R107, R107, 0.5 ;  /* 0x3f0000006b6bc820 */ /* 0x000fe20000400000 */
[----:B------:R-:W-:Y:S01]  /*d880*/  HGMMA.64x16x16.F32 R184, R24, gdesc[UR8].tnspB, R184, gsb0 ;  /* 0x4020000818b87df0 */ /* 0x000fe200080008b8 */
[----:B------:R-:W-:Y:S01]  /*d890*/  UMOV UR10, UR12 ;  /* 0x0000000c000a7c82 */ /* 0x000fe20008000000 */
[----:B------:R-:W-:Y:S01]  /*d8a0*/  UMOV UR11, 0xc0000010 ;  /* 0xc0000010000b7882 */ /* 0x000fe20000000000 */
[----:B------:R-:W-:Y:S01]  /*d8b0*/  UIADD3 UR12, UR6, 0x420, URZ ;  /* 0x00000420060c7890 */ /* 0x000fe2000fffe03f */
[----:B------:R-:W-:-:S04]  /*d8c0*/  @!P5 FMUL R106, R106, 0.5 ;  /* 0x3f0000006a6ad820 */ /* 0x000fc80000400000 */
[----:B------:R-:W1:Y:S01]  /*d8d0*/  MUFU.EX2 R13, R106 ;  /* 0x0000006a000d7308 */ /* 0x000e620000000800 */
[----:B------:R-:W-:Y:S01]  /*d8e0*/  @!P6 FMUL R110, R110, 0.5 ;  /* 0x3f0000006e6ee820 */ /* 0x000fe20000400000 */
[----:B-1----:R-:W-:Y:S01]  /*d8f0*/  @!P5 FMUL R13, R13, R13 ;  /* 0x0000000d0d0dd220 */ /* 0x002fe20000400000 */
[----:B------:R-:W-:-:S13]  /*d900*/  FSETP.GEU.AND P5, PT, R111, -126, PT ;  /* 0xc2fc00006f00780b */ /* 0x000fda0003fae000 */
[----:B------:R-:W-:Y:S01]  /*d910*/  @!P5 FMUL R111, R111, 0.5 ;  /* 0x3f0000006f6fd820 */ /* 0x000fe20000400000 */
        /* <DEDUP_REMOVED lines=22> */
[----:B------:R-:W-:Y:S01]  /*da80*/  FADD R26, R31, R36 ;  /* 0x000000241f1a7221 */ /* 0x000fe20000000000 */
[----:B------:R-:W-:Y:S01]  /*da90*/  FADD R27, R30, R219 ;  /* 0x000000db1e1b7221 */ /* 0x000fe20000000000 */
[----:B------:R-:W-:Y:S02]  /*daa0*/  F2FP.F16.F32.PACK_AB R24, R32, R33 ;  /* 0x000000212018723e */ /* 0x000fe400000000ff */
[----:B------:R-:W-:Y:S01]  /*dab0*/  FADD R28, R26, R35 ;  /* 0x000000231a1c7221 */ /* 0x000fe20000000000 */
[----:B------:R-:W-:Y:S01]  /*dac0*/  FADD R29, R27, R38 ;  /* 0x000000261b1d7221 */ /* 0x000fe20000000000 */
[----:B------:R-:W-:Y:S01]  /*dad0*/  F2FP.F16.F32.PACK_AB R26, R35, R36 ;  /* 0x00000024231a723e */ /* 0x000fe200000000ff */
[----:B------:R-:W1:Y:S01]  /*dae0*/  MUFU.EX2 R32, R107 ;  /* 0x0000006b00207308 */ /* 0x000e620000000800 */
[----:B------:R-:W-:-:S02]  /*daf0*/  F2FP.F16.F32.PACK_AB R25, R37, R34 ;  /* 0x000000222519723e */ /* 0x000fc400000000ff */
[----:B------:R-:W-:-:S04]  /*db00*/  F2FP.F16.F32.PACK_AB R27, R38, R219 ;  /* 0x000000db261b723e */ /* 0x000fc800000000ff */
[----:B------:R-:W-:Y:S01]  /*db10*/  WARPGROUP.ARRIVE ;  /* 0x00000000000079c5 */ /* 0x000fe20000000000 */
[----:B------:R-:W2:Y:S05]  /*db20*/  MUFU.EX2 R34, R110 ;  /* 0x0000006e00227308 */ /* 0x000eaa0000000800 */
[----:B------:R-:W-:Y:S01]  /*db30*/  HGMMA.64x16x16.F32 R200, R24, gdesc[UR20].tnspB, R200, gsb0 ;  /* 0x4020001418c87df0 */ /* 0x000fe200080008c8 */
[----:B------:R-:W-:Y:S02]  /*db40*/  UMOV UR23, 0xc0000010 ;  /* 0xc000001000177882 */ /* 0x000fe40000000000 */
[----:B------:R-:W3:Y:S01]  /*db50*/  MUFU.EX2 R33, R111 ;  /* 0x0000006f00217308 */ /* 0x000ee20000000800 */
[----:B-1----:R-:W-:Y:S01]  /*db60*/  @!P4 FMUL R32, R32, R32 ;  /* 0x000000202020c220 */ /* 0x002fe20000400000 */
[----:B------:R-:W-:Y:S01]  /*db70*/  FSETP.GEU.AND P4, PT, R112, -126, PT ;  /* 0xc2fc00007000780b */ /* 0x000fe20003f8e000 */
[----:B--2---:R-:W-:Y:S01]  /*db80*/  @!P6 FMUL R34, R34, R34 ;  /* 0x000000222222e220 */ /* 0x004fe20000400000 */
[----:B------:R-:W-:-:S11]  /*db90*/  FSETP.GEU.AND P6, PT, R113, -126, PT ;  /* 0xc2fc00007100780b */ /* 0x000fd60003fce000 */
[----:B------:R-:W-:Y:S01]  /*dba0*/  @!P4 FMUL R112, R112, 0.5 ;  /* 0x3f0000007070c820 */ /* 0x000fe20000400000 */
[----:B---3--:R-:W-:Y:S01]  /*dbb0*/  @!P5 FMUL R33, R33, R33 ;  /* 0x000000212121d220 */ /* 0x008fe20000400000 */
[----:B------:R-:W-:-:S04]  /*dbc0*/  FSETP.GEU.AND P5, PT, R116, -126, PT ;  /* 0xc2fc00007400780b */ /* 0x000fc80003fae000 */
[----:B------:R-:W1:Y:S01]  /*dbd0*/  MUFU.EX2 R112, R112 ;  /* 0x0000007000707308 */ /* 0x000e620000000800 */
[----:B------:R-:W-:-:S07]  /*dbe0*/  @!P6 FMUL R113, R113, 0.5 ;  /* 0x3f0000007171e820 */ /* 0x000fce0000400000 */
[----:B------:R-:W2:Y:S01]  /*dbf0*/  MUFU.EX2 R113, R113 ;  /* 0x0000007100717308 */ /* 0x000ea20000000800 */
[----:B------:R-:W-:-:S07]  /*dc00*/  @!P5 FMUL R116, R116, 0.5 ;  /* 0x3f0000007474d820 */ /* 0x000fce0000400000 */
[----:B------:R-:W3:Y:S01]  /*dc10*/  MUFU.EX2 R116, R116 ;  /* 0x0000007400747308 */ /* 0x000ee20000000800 */
[----:B-1----:R-:W-:Y:S01]  /*dc20*/  @!P4 FMUL R112, R112, R112 ;  /* 0x000000707070c220 */ /* 0x002fe20000400000 */
[----:B------:R-:W-:Y:S02]  /*dc30*/  WARPGROUP.DEPBAR.LE gsb0, 0x0 ;  /* 0x00008000000079c5 */ /* 0x000fe40000010000 */
[----:B------:R-:W-:Y:S01]  /*dc40*/  WARPGROUP.ARRIVE ;  /* 0x00000000000079c5 */ /* 0x000fe20000000000 */
[----:B------:R-:W-:Y:S01]  /*dc50*/  FSETP.GEU.AND P4, PT, R117, -126, PT ;  /* 0xc2fc00007500780b */ /* 0x000fe20003f8e000 */
[----:B--2---:R-:W-:-:S04]  /*dc60*/  @!P6 FMUL R113, R113, R113 ;  /* 0x000000717171e220 */ /* 0x004fc80000400000 */
[----:B------:R-:W-:Y:S01]  /*dc70*/  HGMMA.64x16x16.F32 R192, R24, gdesc[UR8].tnspB, R192, gsb0 ;  /* 0x4020000818c07df0 */ /* 0x000fe200080008c0 */
[----:B------:R-:W-:Y:S01]  /*dc80*/  UMOV UR10, UR12 ;  /* 0x0000000c000a7c82 */ /* 0x000fe20008000000 */
[----:B------:R-:W-:Y:S01]  /*dc90*/  UMOV UR11, 0xc0000010 ;  /* 0xc0000010000b7882 */ /* 0x000fe20000000000 */
[----:B------:R-:W-:Y:S01]  /*dca0*/  UIADD3 UR12, UR6, 0x440, URZ ;  /* 0x00000440060c7890 */ /* 0x000fe2000fffe03f */
[----:B------:R-:W-:Y:S01]  /*dcb0*/  FSETP.GEU.AND P6, PT, R114, -126, PT ;  /* 0xc2fc00007200780b */ /* 0x000fe20003fce000 */
[----:B---3--:R-:W-:-:S03]  /*dcc0*/  @!P5 FMUL R116, R116, R116 ;  /* 0x000000747474d220 */ /* 0x008fc60000400000 */
[----:B------:R-:W-:Y:S01]  /*dcd0*/  @!P4 FMUL R117, R117, 0.5 ;  /* 0x3f0000007575c820 */ /* 0x000fe20000400000 */
[----:B------:R-:W-:-:S05]  /*dce0*/  FSETP.GEU.AND P5, PT, R115, -126, PT ;  /* 0xc2fc00007300780b */ /* 0x000fca0003fae000 */
[----:B------:R-:W1:Y:S03]  /*dcf0*/  MUFU.EX2 R117, R117 ;  /* 0x0000007500757308 */ /* 0x000e660000000800 */
[----:B------:R-:W-:-:S05]  /*dd00*/  @!P6 FMUL R114, R114, 0.5 ;  /* 0x3f0000007272e820 */ /* 0x000fca0000400000 */
[----:B------:R-:W-:Y:S01]  /*dd10*/  @!P5 FMUL R115, R115, 0.5 ;  /* 0x3f0000007373d820 */ /* 0x000fe20000400000 */
[----:B------:R-:W2:Y:S01]  /*dd20*/  MUFU.EX2 R114, R114 ;  /* 0x0000007200727308 */ /* 0x000ea20000000800 */
[----:B-1----:R-:W-:Y:S01]  /*dd30*/  @!P4 FMUL R117, R117, R117 ;  /* 0x000000757575c220 */ /* 0x002fe20000400000 */
[----:B------:R-:W-:-:S06]  /*dd40*/  FSETP.GEU.AND P4, PT, R118, -126, PT ;  /* 0xc2fc00007600780b */ /* 0x000fcc0003f8e000 */
[----:B------:R-:W1:Y:S01]  /*dd50*/  MUFU.EX2 R115, R115 ;  /* 0x0000007300737308 */ /* 0x000e620000000800 */
[----:B--2---:R-:W-:Y:S01]  /*dd60*/  @!P6 FMUL R114, R114, R114 ;  /* 0x000000727272e220 */ /* 0x004fe20000400000 */
[----:B------:R-:W-:Y:S01]  /*dd70*/  FSETP.GEU.AND P6, PT, R119, -126, PT ;  /* 0xc2fc00007700780b */ /* 0x000fe20003fce000 */
[----:B------:R-:W-:Y:S02]  /*dd80*/  WARPGROUP.DEPBAR.LE gsb0, 0x0 ;  /* 0x00008000000079c5 */ /* 0x000fe40000010000 */
[----:B------:R-:W-:Y:S02]  /*dd90*/  WARPGROUP.ARRIVE ;  /* 0x00000000000079c5 */ /* 0x000fe40000000000 */
[----:B------:R-:W-:-:S04]  /*dda0*/  @!P4 FMUL R118, R118, 0.5 ;  /* 0x3f0000007676c820 */ /* 0x000fc80000400000 */
[----:B------:R-:W-:Y:S01]  /*ddb0*/  HGMMA.64x16x16.F32 R184, R24, gdesc[UR8].tnspB, R184, gsb0 ;  /* 0x4020000818b87df0 */ /* 0x000fe200080008b8 */
[----:B------:R-:W-:Y:S01]  /*ddc0*/  UMOV UR10, UR16 ;  /* 0x00000010000a7c82 */ /* 0x000fe20008000000 */
[----:B------:R-:W-:Y:S01]  /*ddd0*/  UMOV UR11, 0xc0000010 ;  /* 0xc0000010000b7882 */ /* 0x000fe20000000000 */
[----:B------:R-:W-:Y:S01]  /*dde0*/  UIADD3 UR16, UR6, 0x840, URZ ;  /* 0x0000084006107890 */ /* 0x000fe2000fffe03f */
[----:B------:R-:W-:Y:S01]  /*ddf0*/  @!P6 FMUL R119, R119, 0.5 ;  /* 0x3f0000007777e820 */ /* 0x000fe20000400000 */
[----:B------:R-:W2:Y:S01]  /*de00*/  MUFU.EX2 R118, R118 ;  /* 0x0000007600767308 */ /* 0x000ea20000000800 */
[----:B-1----:R-:W-:Y:S01]  /*de10*/  @!P5 FMUL R115, R115, R115 ;  /* 0x000000737373d220 */ /* 0x002fe20000400000 */
[----:B------:R-:W-:-:S06]  /*de20*/  FSETP.GEU.AND P5, PT, R120, -126, PT ;  /* 0xc2fc00007800780b */ /* 0x000fcc0003fae000 */
[----:B------:R-:W1:Y:S07]  /*de30*/  MUFU.EX2 R119, R119 ;  /* 0x0000007700777308 */ /* 0x000e6e0000000800 */
[----:B------:R-:W-:Y:S01]  /*de40*/  @!P5 FMUL R120, R120, 0.5 ;  /* 0x3f0000007878d820 */ /* 0x000fe20000400000 */
[----:B--2---:R-:W-:Y:S01]  /*de50*/  @!P4 FMUL R118, R118, R118 ;  /* 0x000000767676c220 */ /* 0x004fe20000400000 */
[----:B------:R-:W-:-:S04]  /*de60*/  FSETP.GEU.AND P4, PT, R121, -126, PT ;  /* 0xc2fc00007900780b */ /* 0x000fc80003f8e000 */
[----:B------:R-:W2:Y:S01]  /*de70*/  MUFU.EX2 R120, R120 ;  /* 0x0000007800787308 */ /* 0x000ea20000000800 */
[----:B-1----:R-:W-:Y:S01]  /*de80*/  @!P6 FMUL R119, R119, R119 ;  /* 0x000000777777e220 */ /* 0x002fe20000400000 */
[----:B------:R-:W-:-:S07]  /*de90*/  FSETP.GEU.AND P6, PT, R124, -126, PT ;  /* 0xc2fc00007c00780b */ /* 0x000fce0003fce000 */
[----:B------:R-:W-:Y:S01]  /*dea0*/  @!P4 FMUL R121, R121, 0.5 ;  /* 0x3f0000007979c820 */ /* 0x000fe20000400000 */
[----:B------:R-:W-:Y:S02]  /*deb0*/  WARPGROUP.DEPBAR.LE gsb0, 0x0 ;  /* 0x00008000000079c5 */ /* 0x000fe40000010000 */
[----:B------:R-:W-:-:S03]  /*dec0*/  WARPGROUP.ARRIVE ;  /* 0x00000000000079c5 */ /* 0x000fc60000000000 */
[----:B------:R-:W1:Y:S01]  /*ded0*/  MUFU.EX2 R121, R121 ;  /* 0x0000007900797308 */ /* 0x000e620000000800 */
[----:B--2---:R-:W-:Y:S01]  /*dee0*/  @!P5 FMUL R120, R120, R120 ;  /* 0x000000787878d220 */ /* 0x004fe20000400000 */
[----:B------:R-:W-:Y:S01]  /*def0*/  FSETP.GEU.AND P5, PT, R125, -126, PT ;  /* 0xc2fc00007d00780b */ /* 0x000fe20003fae000 */
[----:B------:R-:W-:Y:S01]  /*df00*/  @!P6 FMUL R124, R124, 0.5 ;  /* 0x3f0000007c7ce820 */ /* 0x000fe20000400000 */
[----:B------:R-:W-:Y:S01]  /*df10*/  HGMMA.64x16x16.F32 R176, R24, gdesc[UR12].tnspB, R176, gsb0 ;  /* 0x4020000c18b07df0 */ /* 0x000fe200080008b0 */
[----:B------:R-:W-:Y:S01]  /*df20*/  UIADD3 UR14, UR6, 0x640, URZ ;  /* 0x00000640060e7890 */ /* 0x000fe2000fffe03f */
[----:B------:R-:W-:-:S03]  /*df30*/  UMOV UR15, 0xc0000010 ;  /* 0xc0000010000f7882 */ /* 0x000fc60000000000 */
[----:B------:R-:W2:Y:S06]  /*df40*/  MUFU.EX2 R124, R124 ;  /* 0x0000007c007c7308 */ /* 0x000eac0000000800 */
[----:B------:R-:W-:Y:S01]  /*df50*/  @!P5 FMUL R125, R125, 0.5 ;  /* 0x3f0000007d7dd820 */ /* 0x000fe20000400000 */
[----:B-1----:R-:W-:Y:S01]  /*df60*/  @!P4 FMUL R121, R121, R121 ;  /* 0x000000797979c220 */ /* 0x002fe20000400000 */
[----:B------:R-:W-:-:S04]  /*df70*/  FSETP.GEU.AND P4, PT, R122, -126, PT ;  /* 0xc2fc00007a00780b */ /* 0x000fc80003f8e000 */
[----:B------:R-:W1:Y:S01]  /*df80*/  MUFU.EX2 R125, R125 ;  /* 0x0000007d007d7308 */ /* 0x000e620000000800 */
[----:B--2---:R-:W-:Y:S01]  /*df90*/  @!P6 FMUL R124, R124, R124 ;  /* 0x0000007c7c7ce220 */ /* 0x004fe20000400000 */
[----:B------:R-:W-:-:S07]  /*dfa0*/  FSETP.GEU.AND P6, PT, R123, -126, PT ;  /* 0xc2fc00007b00780b */ /* 0x000fce0003fce000 */
[----:B------:R-:W-:-:S06]  /*dfb0*/  @!P4 FMUL R122, R122, 0.5 ;  /* 0x3f0000007a7ac820 */ /* 0x000fcc0000400000 */
[----:B------:R-:W2:Y:S01]  /*dfc0*/  MUFU.EX2 R122, R122 ;  /* 0x0000007a007a7308 */ /* 0x000ea20000000800 */
[----:B-1----:R-:W-:Y:S01]  /*dfd0*/  @!P5 FMUL R125, R125, R125 ;  /* 0x0000007d7d7dd220 */ /* 0x002fe20000400000 */
[----:B------:R-:W-:Y:S01]  /*dfe0*/  FSETP.GEU.AND P5, PT, R126, -126, PT ;  /* 0xc2fc00007e00780b */ /* 0x000fe20003fae000 */
[----:B------:R-:W-:-:S06]  /*dff0*/  @!P6 FMUL R123, R123, 0.5 ;  /* 0x3f0000007b7be820 */ /* 0x000fcc0000400000 */
[----:B------:R-:W1:Y:S01]  /*e000*/  MUFU.EX2 R123, R123 ;  /* 0x0000007b007b7308 */ /* 0x000e620000000800 */
[----:B------:R-:W-:Y:S02]  /*e010*/  WARPGROUP.DEPBAR.LE gsb0, 0x0 ;  /* 0x00008000000079c5 */ /* 0x000fe40000010000 */
[----:B------:R-:W-:-:S03]  /*e020*/  WARPGROUP.ARRIVE ;  /* 0x00000000000079c5 */ /* 0x000fc60000000000 */
[----:B------:R-:W-:Y:S01]  /*e030*/  @!P5 FMUL R126, R126, 0.5 ;  /* 0x3f0000007e7ed820 */ /* 0x000fe20000400000 */
[----:B--2---:R-:W-:Y:S02]  /*e040*/  @!P4 FMUL R122, R122, R122 ;  /* 0x0000007a7a7ac220 */ /* 0x004fe40000400000 */
[----:B------:R-:W-:Y:S01]  /*e050*/  HGMMA.64x16x16.F32 R168, R24, gdesc[UR8].tnspB, R168, gsb0 ;  /* 0x4020000818a87df0 */ /* 0x000fe200080008a8 */
[----:B------:R-:W-:Y:S01]  /*e060*/  UMOV UR10, UR8 ;  /* 0x00000008000a7c82 */ /* 0x000fe20008000000 */
[----:B------:R-:W-:Y:S01]  /*e070*/  UMOV UR11, 0xc0000010 ;  /* 0xc0000010000b7882 */ /* 0x000fe20000000000 */
[----:B------:R-:W-:Y:S01]  /*e080*/  UIADD3 UR8, UR6, 0x40, URZ ;  /* 0x0000004006087890 */ /* 0x000fe2000fffe03f */
[----:B------:R-:W-:Y:S01]  /*e090*/  FSETP.GEU.AND P4, PT, R127, -126, PT ;  /* 0xc2fc00007f00780b */ /* 0x000fe20003f8e000 */
[----:B------:R-:W2:Y:S01]  /*e0a0*/  MUFU.EX2 R126, R126 ;  /* 0x0000007e007e7308 */ /* 0x000ea20000000800 */
[----:B-1----:R-:W-:Y:S01]  /*e0b0*/  @!P6 FMUL R123, R123, R123 ;  /* 0x0000007b7b7be220 */ /* 0x002fe20000400000 */
[----:B------:R-:W-:-:S03]  /*e0c0*/  FSETP.GEU.AND P6, PT, R128, -126, PT ;  /* 0xc2fc00008000780b */ /* 0x000fc60003fce000 */
[----:B------:R-:W-:Y:S01]  /*e0d0*/  UMOV UR22, UR8 ;  /* 0x0000000800167c82 */ /* 0x000fe20008000000 */
[----:B------:R-:W-:-:S06]  /*e0e0*/  UIADD3 UR8, UR6, 0x60, URZ ;  /* 0x0000006006087890 */ /* 0x000fcc000fffe03f */
[----:B------:R-:W-:Y:S01]  /*e0f0*/  @!P4 FMUL R127, R127, 0.5 ;  /* 0x3f0000007f7fc820 */ /* 0x000fe20000400000 */
[----:B--2---:R-:W-:-:S05]  /*e100*/  @!P5 FMUL R126, R126, R126 ;  /* 0x0000007e7e7ed220 */ /* 0x004fca0000400000 */
[----:B------:R-:W1:Y:S01]  /*e110*/  MUFU.EX2 R127, R127 ;  /* 0x0000007f007f7308 */ /* 0x000e620000000800 */
[----:B------:R-:W-:Y:S01]  /*e120*/  FSETP.GEU.AND P5, PT, R129, -126, PT ;  /* 0xc2fc00008100780b */ /* 0x000fe20003fae000 */
[----:B------:R-:W-:-:S06]  /*e130*/  @!P6 FMUL R128, R128, 0.5 ;  /* 0x3f0000008080e820 */ /* 0x000fcc0000400000 */
[----:B------:R-:W2:Y:S06]  /*e140*/  MUFU.EX2 R35, R128 ;  /* 0x0000008000237308 */ /* 0x000eac0000000800 */
[----:B------:R-:W-:Y:S01]  /*e150*/  @!P5 FMUL R129, R129, 0.5 ;  /* 0x3f0000008181d820 */ /* 0x000fe20000400000 */
[----:B-1----:R-:W-:Y:S01]  /*e160*/  @!P4 FMUL R127, R127, R127 ;  /* 0x0000007f7f7fc220 */ /* 0x002fe20000400000 */
[----:B------:R-:W-:Y:S01]  /*e170*/  FSETP.GEU.AND P4, PT, R132, -126, PT ;  /* 0xc2fc00008400780b */ /* 0x000fe20003f8e000 */
[----:B------:R-:W-:Y:S02]  /*e180*/  WARPGROUP.DEPBAR.LE gsb0, 0x0 ;  /* 0x00008000000079c5 */ /* 0x000fe40000010000 */
[----:B------:R-:W-:Y:S01]  /*e190*/  WARPGROUP.ARRIVE ;  /* 0x00000000000079c5 */ /* 0x000fe20000000000 */
[----:B------:R-:W1:Y:S01]  /*e1a0*/  MUFU.EX2 R129, R129 ;  /* 0x0000008100817308 */ /* 0x000e620000000800 */
[----:B--2---:R-:W-:Y:S01]  /*e1b0*/  @!P6 FMUL R35, R35, R35 ;  /* 0x000000232323e220 */ /* 0x004fe20000400000 */
[----:B------:R-:W-:-:S03]  /*e1c0*/  FSETP.GEU.AND P6, PT, R133, -126, PT ;  /* 0xc2fc00008500780b */ /* 0x000fc60003fce000 */
[----:B------:R-:W-:Y:S01]  /*e1d0*/  HGMMA.64x16x16.F32 R160, R24, gdesc[UR16].tnspB, R160, gsb0 ;  /* 0x4020001018a07df0 */ /* 0x000fe200080008a0 */
[----:B------:R-:W-:Y:S01]  /*e1e0*/  UIADD3 UR18, UR6, 0xa40, URZ ;  /* 0x00000a4006127890 */ /* 0x000fe2000fffe03f */
[----:B------:R-:W-:Y:S02]  /*e1f0*/  UMOV UR19, 0xc0000010 ;  /* 0xc000001000137882 */ /* 0x000fe40000000000 */
[----:B------:R-:W-:Y:S01]  /*e200*/  @!P4 FMUL R132, R132, 0.5 ;  /* 0x3f0000008484c820 */ /* 0x000fe20000400000 */
[----:B-1----:R-:W-:Y:S01]  /*e210*/  @!P5 FMUL R129, R129, R129 ;  /* 0x000000818181d220 */ /* 0x002fe20000400000 */
[----:B------:R-:W-:-:S04]  /*e220*/  FSETP.GEU.AND P5, PT, R130, -126, PT ;  /* 0xc2fc00008200780b */ /* 0x000fc80003fae000 */
[----:B------:R-:W-:-:S06]  /*e230*/  @!P6 FMUL R133, R133, 0.5 ;  /* 0x3f0000008585e820 */ /* 0x000fcc0000400000 */
[----:B------:R-:W1:Y:S03]  /*e240*/  MUFU.EX2 R133, R133 ;  /* 0x0000008500857308 */ /* 0x000e660000000800 */
[----:B------:R-:W-:-:S05]  /*e250*/  @!P5 FMUL R130, R130, 0.5 ;  /* 0x3f0000008282d820 */ /* 0x000fca0000400000 */
[----:B------:R-:W2:Y:S01]  /*e260*/  MUFU.EX2 R37, R130 ;  /* 0x0000008200257308 */ /* 0x000ea20000000800 */
[----:B-1----:R-:W-:Y:S01]  /*e270*/  @!P6 FMUL R133, R133, R133 ;  /* 0x000000858585e220 */ /* 0x002fe20000400000 */
[----:B------:R-:W-:Y:S01]  /*e280*/  FSETP.GEU.AND P6, PT, R134, -126, PT ;  /* 0xc2fc00008600780b */ /* 0x000fe20003fce000 */
[----:B------:R-:W-:Y:S02]  /*e290*/  WARPGROUP.DEPBAR.LE gsb0, 0x0 ;  /* 0x00008000000079c5 */ /* 0x000fe40000010000 */
[----:B------:R-:W-:Y:S01]  /*e2a0*/  WARPGROUP.ARRIVE ;  /* 0x00000000000079c5 */ /* 0x000fe20000000000 */
[----:B--2---:R-:W-:Y:S01]  /*e2b0*/  @!P5 FMUL R37, R37, R37 ;  /* 0x000000252525d220 */ /* 0x004fe20000400000 */
[----:B------:R-:W-:-:S04]  /*e2c0*/  FSETP.GEU.AND P5, PT, R135, -126, PT ;  /* 0xc2fc00008700780b */ /* 0x000fc80003fae000 */
[----:B------:R-:W-:Y:S01]  /*e2d0*/  HGMMA.64x16x16.F32 R152, R24, gdesc[UR8].tnspB, R152, gsb0 ;  /* 0x4020000818987df0 */ /* 0x000fe20008000898 */
[----:B------:R-:W-:-:S03]  /*e2e0*/  UIADD3 UR10, UR6, 0x240, URZ ;  /* 0x00000240060a7890 */ /* 0x000fc6000fffe03f */
[----:B------:R-:W-:Y:S01]  /*e2f0*/  @!P6 FMUL R134, R134, 0.5 ;  /* 0x3f0000008686e820 */ /* 0x000fe20000400000 */
[----:B------:R-:W-:-:S04]  /*e300*/  UMOV UR11, 0xc0000010 ;  /* 0xc0000010000b7882 */ /* 0x000fc80000000000 */
[----:B------:R-:W-:-:S06]  /*e310*/  @!P5 FMUL R135, R135, 0.5 ;  /* 0x3f0000008787d820 */ /* 0x000fcc0000400000 */
[----:B------:R-:W1:Y:S02]  /*e320*/  MUFU.EX2 R135, R135 ;  /* 0x0000008700877308 */ /* 0x000e640000000800 */
[----:B-1----:R-:W-:Y:S01]  /*e330*/  @!P5 FMUL R135, R135, R135 ;  /* 0x000000878787d220 */ /* 0x002fe20000400000 */
[----:B------:R-:W-:Y:S01]  /*e340*/  FSETP.GEU.AND P5, PT, R140, -126, PT ;  /* 0xc2fc00008c00780b */ /* 0x000fe20003fae000 */
[----:B------:R-:W-:Y:S02]  /*e350*/  WARPGROUP.DEPBAR.LE gsb0, 0x0 ;  /* 0x00008000000079c5 */ /* 0x000fe40000010000 */
[----:B------:R-:W-:Y:S01]  /*e360*/  FADD R25, R28, R39 ;  /* 0x000000271c197221 */ /* 0x000fe20000000000 */
[----:B------:R-:W-:Y:S01]  /*e370*/  FADD R28, R29, R42 ;  /* 0x0000002a1d1c7221 */ /* 0x000fe20000000000 */
[----:B------:R-:W-:Y:S02]  /*e380*/  F2FP.F16.F32.PACK_AB R24, R44, R39 ;  /* 0x000000272c18723e */ /* 0x000fe400000000ff */
[----:B------:R-:W-:Y:S01]  /*e390*/  FADD R25, R25, R44 ;  /* 0x0000002c19197221 */ /* 0x000fe20000000000 */
[----:B------:R-:W-:Y:S01]  /*e3a0*/  FADD R28, R28, R45 ;  /* 0x0000002d1c1c7221 */ /* 0x000fe20000000000 */
[----:B------:R-:W1:Y:S04]  /*e3b0*/  MUFU.EX2 R39, R134 ;  /* 0x0000008600277308 */ /* 0x000e680000000800 */
[----:B------:R-:W-:Y:S01]  /*e3c0*/  @!P5 FMUL R140, R140, 0.5 ;  /* 0x3f0000008c8cd820 */ /* 0x000fe20000400000 */
[----:B------:R-:W-:Y:S01]  /*e3d0*/  FADD R26, R25, R40 ;  /* 0x00000028191a7221 */ /* 0x000fe20000000000 */
[----:B------:R-:W-:Y:S01]  /*e3e0*/  FADD R27, R28, R43 ;  /* 0x0000002b1c1b7221 */ /* 0x000fe20000000000 */
[----:B------:R-:W-:-:S02]  /*e3f0*/  F2FP.F16.F32.PACK_AB R25, R45, R42 ;  /* 0x0000002a2d19723e */ /* 0x000fc400000000ff */
[----:B------:R-:W-:Y:S01]  /*e400*/  FADD R29, R26, R41 ;  /* 0x000000291a1d7221 */ /* 0x000fe20000000000 */
[----:B------:R-:W-:Y:S01]  /*e410*/  FADD R31, R27, R48 ;  /* 0x000000301b1f7221 */ /* 0x000fe20000000000 */
[----:B------:R-:W-:Y:S02]  /*e420*/  F2FP.F16.F32.PACK_AB R26, R41, R40 ;  /* 0x00000028291a723e */ /* 0x000fe400000000ff */
[----:B------:R-:W-:Y:S01]  /*e430*/  F2FP.F16.F32.PACK_AB R27, R48, R43 ;  /* 0x0000002b301b723e */ /* 0x000fe200000000ff */
[----:B------:R-:W-:Y:S01]  /*e440*/  FADD R28, R29, R46 ;  /* 0x0000002e1d1c7221 */ /* 0x000fe20000000000 */
[----:B------:R-:W-:Y:S02]  /*e450*/  F2FP.F16.F32.PACK_AB R29, R53, R50 ;  /* 0x00000032351d723e */ /* 0x000fe400000000ff */
[----:B------:R-:W-:Y:S01]  /*e460*/  WARPGROUP.ARRIVE ;  /* 0x00000000000079c5 */ /* 0x000fe20000000000 */
[----:B------:R-:W-:Y:S01]  /*e470*/  FADD R30, R28, R47 ;  /* 0x0000002f1c1e7221 */ /* 0x000fe20000000000 */
[----:B------:R-:W-:Y:S01]  /*e480*/  F2FP.F16.F32.PACK_AB R28, R47, R46 ;  /* 0x0000002e2f1c723e */ /* 0x000fe200000000ff */
[----:B-1----:R-:W-:Y:S01]  /*e490*/  @!P6 FMUL R39, R39, R39 ;  /* 0x000000272727e220 */ /* 0x002fe20000400000 */
[----:B------:R-:W-:-:S02]  /*e4a0*/  FSETP.GEU.AND P6, PT, R137, -126, PT ;  /* 0xc2fc00008900780b */ /* 0x000fc40003fce000 */
[----:B------:R-:W-:Y:S01]  /*e4b0*/  HGMMA.64x16x16.F32 R200, R24, gdesc[UR20].tnspB, R200, gsb0 ;  /* 0x4020001418c87df0 */ /* 0x000fe200080008c8 */
[----:B------:R-:W-:Y:S01]  /*e4c0*/  UMOV UR22, UR12 ;  /* 0x0000000c00167c82 */ /* 0x000fe20008000000 */
[----:B------:R-:W-:Y:S01]  /*e4d0*/  UMOV UR23, 0xc0000010 ;  /* 0xc000001000177882 */ /* 0x000fe20000000000 */
[----:B------:R-:W-:-:S08]  /*e4e0*/  UIADD3 UR12, UR6, 0x460, URZ ;  /* 0x00000460060c7890 */ /* 0x000fd0000fffe03f */
[----:B------:R-:W-:-:S06]  /*e4f0*/  @!P6 FMUL R137, R137, 0.5 ;  /* 0x3f0000008989e820 */ /* 0x000fcc0000400000 */
[----:B------:R-:W1:Y:S02]  /*e500*/  MUFU.EX2 R137, R137 ;  /* 0x0000008900897308 */ /* 0x000e640000000800 */
[----:B-1----:R-:W-:Y:S01]  /*e510*/  @!P6 FMUL R137, R137, R137 ;  /* 0x000000898989e220 */ /* 0x002fe20000400000 */
[----:B------:R-:W-:Y:S01]  /*e520*/  FSETP.GEU.AND P6, PT, R138, -126, PT ;  /* 0xc2fc00008a00780b */ /* 0x000fe20003fce000 */
[----:B------:R-:W-:Y:S02]  /*e530*/  WARPGROUP.DEPBAR.LE gsb0, 0x0 ;  /* 0x00008000000079c5 */ /* 0x000fe40000010000 */
[----:B------:R-:W-:-:S10]  /*e540*/  WARPGROUP.ARRIVE ;  /* 0x00000000000079c5 */ /* 0x000fd40000000000 */
[----:B------:R-:W-:Y:S01]  /*e550*/  @!P6 FMUL R138, R138, 0.5 ;  /* 0x3f0000008a8ae820 */ /* 0x000fe20000400000 */
[----:B------:R-:W-:Y:S01]  /*e560*/  HGMMA.64x16x16.F32 R192, R24, gdesc[UR8].tnspB, R192, gsb0 ;  /* 0x4020000818c07df0 */ /* 0x000fe200080008c0 */
[----:B------:R-:W-:Y:S01]  /*e570*/  UMOV UR10, UR16 ;  /* 0x00000010000a7c82 */ /* 0x000fe20008000000 */
[----:B------:R-:W-:Y:S01]  /*e580*/  UMOV UR11, 0xc0000010 ;  /* 0xc0000010000b7882 */ /* 0x000fe20000000000 */
[----:B------:R-:W-:Y:S01]  /*e590*/  UIADD3 UR16, UR6, 0x860, URZ ;  /* 0x0000086006107890 */ /* 0x000fe2000fffe03f */
        /* <DEDUP_REMOVED lines=31> */
[----:B------:R-:W-:Y:S01]  /*e790*/  F2FP.F16.F32.PACK_AB R31, R54, R51 ;  /* 0x00000033361f723e */ /* 0x000fe200000000ff */
[----:B------:R-:W-:Y:S01]  /*e7a0*/  FADD R24, R24, R53 ;  /* 0x0000003518187221 */ /* 0x000fe20000000000 */
[----:B------:R-:W-:-:S02]  /*e7b0*/  FADD R25, R25, R52 ;  /* 0x0000003419197221 */ /* 0x000fc40000000000 */
[----:B------:R-:W-:Y:S01]  /*e7c0*/  WARPGROUP.ARRIVE ;  /* 0x00000000000079c5 */ /* 0x000fe20000000000 */
[----:B------:R-:W-:Y:S01]  /*e7d0*/  FADD R27, R24, R51 ;  /* 0x00000033181b7221 */ /* 0x000fe20000000000 */
[----:B------:R-:W-:-:S03]  /*e7e0*/  FADD R24, R25, R56 ;  /* 0x0000003819187221 */ /* 0x000fc60000000000 */
[----:B------:R-:W-:Y:S01]  /*e7f0*/  FADD R27, R27, R54 ;  /* 0x000000361b1b7221 */ /* 0x000fe20000000000 */
[----:B------:R-:W-:Y:S01]  /*e800*/  HGMMA.64x16x16.F32 R200, R28, gdesc[UR20].tnspB, R200, gsb0 ;  /* 0x402000141cc87df0 */ /* 0x000fe200080008c8 */
[----:B------:R-:W-:Y:S01]  /*e810*/  FADD R26, R24, R55 ;  /* 0x00000037181a7221 */ /* 0x000fe20000000000 */
[----:B------:R-:W-:Y:S01]  /*e820*/  F2FP.F16.F32.PACK_AB R24, R55, R56 ;  /* 0x000000383718723e */ /* 0x000fe200000000ff */
[----:B------:R-:W-:Y:S01]  /*e830*/  UMOV UR22, UR8 ;  /* 0x0000000800167c82 */ /* 0x000fe20008000000 */
[----:B------:R-:W-:Y:S01]  /*e840*/  UMOV UR23, 0xc0000010 ;  /* 0xc000001000177882 */ /* 0x000fe20000000000 */
[----:B------:R-:W-:Y:S01]  /*e850*/  FADD R25, R26, R57 ;  /* 0x000000391a197221 */ /* 0x000fe20000000000 */
[----:B------:R-:W-:Y:S01]  /*e860*/  F2FP.F16.F32.PACK_AB R26, R60, R57 ;  /* 0x000000393c1a723e */ /* 0x000fe200000000ff */
        /* <DEDUP_REMOVED lines=38> */
[----:B------:R-:W-:-:S04]  /*ead0*/  FADD R30, R30, R59 ;  /* 0x0000003b1e1e7221 */ /* 0x000fc80000000000 */
[----:B------:R-:W-:-:S04]  /*eae0*/  FADD R27, R30, R61 ;  /* 0x0000003d1e1b7221 */ /* 0x000fc80000000000 */
[----:B------:R-:W-:Y:S01]  /*eaf0*/  FADD R29, R27, R62 ;  /* 0x0000003e1b1d7221 */ /* 0x000fe20000000000 */
[----:B------:R-:W-:-:S04]  /*eb00*/  F2FP.F16.F32.PACK_AB R27, R62, R61 ;  /* 0x0000003d3e1b723e */ /* 0x000fc800000000ff */
        /* <DEDUP_REMOVED lines=40> */
[----:B------:R-:W-:-:S03]  /*ed90*/  FADD R26, R29, R66 ;  /* 0x000000421d1a7221 */ /* 0x000fc60000000000 */
[----:B------:R-:W-:Y:S01]  /*eda0*/  FADD R25, R25, R68 ;  /* 0x0000004419197221 */ /* 0x000fe20000000000 */
[----:B------:R-:W-:Y:S01]  /*edb0*/  FADD R26, R26, R69 ;  /* 0x000000451a1a7221 */ /* 0x000fe20000000000 */
[----:B------:R-:W-:Y:S02]  /*edc0*/  F2FP.F16.F32.PACK_AB R68, R68, R63 ;  /* 0x0000003f4444723e */ /* 0x000fe400000000ff */
[----:B------:R-:W-:Y:S01]  /*edd0*/  F2FP.F16.F32.PACK_AB R69, R69, R66 ;  /* 0x000000424545723e */ /* 0x000fe200000000ff */
[----:B------:R-:W-:Y:S01]  /*ede0*/  FADD R24, R25, R64 ;  /* 0x0000004019187221 */ /* 0x000fe20000000000 */
[----:B------:R-:W-:Y:S02]  /*edf0*/  FADD R27, R26, R67 ;  /* 0x000000431a1b7221 */ /* 0x000fe40000000000 */
[----:B------:R-:W-:Y:S01]  /*ee00*/  WARPGROUP.ARRIVE ;  /* 0x00000000000079c5 */ /* 0x000fe20000000000 */
[----:B------:R-:W-:Y:S01]  /*ee10*/  FADD R25, R24, R65 ;  /* 0x0000004118197221 */ /* 0x000fe20000000000 */
[----:B------:R-:W-:-:S03]  /*ee20*/  FADD R27, R27, R220 ;  /* 0x000000dc1b1b7221 */ /* 0x000fc60000000000 */
[----:B------:R-:W-:Y:S01]  /*ee30*/  FADD R24, R25, R72 ;  /* 0x0000004819187221 */ /* 0x000fe20000000000 */
[----:B------:R-:W-:Y:S01]  /*ee40*/  HGMMA.64x16x16.F32 R200, R68, gdesc[UR20].tnspB, R200, gsb0 ;  /* 0x4020001444c87df0 */ /* 0x000fe200080008c8 */
[----:B------:R-:W-:Y:S01]  /*ee50*/  UMOV UR22, UR12 ;  /* 0x0000000c00167c82 */ /* 0x000fe20008000000 */
[----:B------:R-:W-:Y:S01]  /*ee60*/  UMOV UR23, 0xc0000010 ;  /* 0xc000001000177882 */ /* 0x000fe20000000000 */
[----:B------:R-:W-:Y:S01]  /*ee70*/  FADD R30, R27, R74 ;  /* 0x0000004a1b1e7221 */ /* 0x000fe20000000000 */
[----:B------:R-:W-:Y:S01]  /*ee80*/  FADD R25, R24, R73 ;  /* 0x0000004918197221 */ /* 0x000fe20000000000 */
[----:B------:R-:W-:Y:S01]  /*ee90*/  F2FP.F16.F32.PACK_AB R24, R73, R72 ;  /* 0x000000484918723e */ /* 0x000fe200000000ff */
[----:B------:R-:W-:Y:S01]  /*eea0*/  UIADD3 UR12, UR6, 0x4c0, URZ ;  /* 0x000004c0060c7890 */ /* 0x000fe2000fffe03f */
[----:B------:R-:W-:Y:S01]  /*eeb0*/  FADD R30, R30, R79 ;  /* 0x0000004f1e1e7221 */ /* 0x000fe20000000000 */
[----:B------:R-:W-:Y:S01]  /*eec0*/  FADD R26, R25, R76 ;  /* 0x0000004c191a7221 */ /* 0x000fe20000000000 */
[----:B------:R-:W-:-:S02]  /*eed0*/  F2FP.F16.F32.PACK_AB R25, R79, R74 ;  /* 0x0000004a4f19723e */ /* 0x000fc400000000ff */
[----:B------:R-:W-:Y:S01]  /*eee0*/  FADD R27, R30, R75 ;  /* 0x0000004b1e1b7221 */ /* 0x000fe20000000000 */
[----:B------:R-:W-:Y:S01]  /*eef0*/  FADD R28, R26, R77 ;  /* 0x0000004d1a1c7221 */ /* 0x000fe20000000000 */
[----:B------:R-:W-:Y:S02]  /*ef00*/  F2FP.F16.F32.PACK_AB R26, R77, R76 ;  /* 0x0000004c4d1a723e */ /* 0x000fe400000000ff */
[----:B------:R-:W-:Y:S01]  /*ef10*/  FADD R29, R27, R78 ;  /* 0x0000004e1b1d7221 */ /* 0x000fe20000000000 */
[----:B------:R-:W-:Y:S01]  /*ef20*/  F2FP.F16.F32.PACK_AB R27, R78, R75 ;  /* 0x0000004b4e1b723e */ /* 0x000fe200000000ff */
[----:B------:R-:W-:Y:S01]  /*ef30*/  FADD R31, R28, R81 ;  /* 0x000000511c1f7221 */ /* 0x000fe20000000000 */
[----:B------:R-:W-:Y:S02]  /*ef40*/  F2FP.F16.F32.PACK_AB R28, R80, R81 ;  /* 0x00000051501c723e */ /* 0x000fe400000000ff */
[----:B------:R-:W-:Y:S01]  /*ef50*/  F2FP.F16.F32.PACK_AB R30, R83, R84 ;  /* 0x00000054531e723e */ /* 0x000fe200000000ff */
[----:B------:R-:W-:Y:S01]  /*ef60*/  FADD R31, R31, R80 ;  /* 0x000000501f1f7221 */ /* 0x000fe20000000000 */
[----:B------:R-:W-:-:S02]  /*ef70*/  WARPGROUP.DEPBAR.LE gsb0, 0x0 ;  /* 0x00008000000079c5 */ /* 0x000fc40000010000 */
        /* <DEDUP_REMOVED lines=80> */
[----:B------:R-:W-:Y:S01]  /*f480*/  FADD R24, R27, R86 ;  /* 0x000000561b187221 */ /* 0x000fe20000000000 */
[----:B------:R-:W-:Y:S02]  /*f490*/  F2FP.F16.F32.PACK_AB R88, R93, R88 ;  /* 0x000000585d58723e */ /* 0x000fe400000000ff */
[----:B------:R-:W-:Y:S01]  /*f4a0*/  FADD R26, R26, R93 ;  /* 0x0000005d1a1a7221 */ /* 0x000fe20000000000 */
[----:B------:R-:W-:Y:S01]  /*f4b0*/  HGMMA.64x16x16.F32 R200, R28, gdesc[UR20].tnspB, R200, gsb0 ;  /* 0x402000141cc87df0 */ /* 0x000fe200080008c8 */
[----:B------:R-:W-:Y:S01]  /*f4c0*/  FADD R24, R24, R87 ;  /* 0x0000005718187221 */ /* 0x000fe20000000000 */
[----:B------:R-:W-:Y:S01]  /*f4d0*/  UMOV UR23, 0xc0000010 ;  /* 0xc000001000177882 */ /* 0x000fe20000000000 */
[----:B------:R-:W-:Y:S01]  /*f4e0*/  FADD R25, R26, R89 ;  /* 0x000000591a197221 */ /* 0x000fe20000000000 */
[----:B------:R-:W-:Y:S01]  /*f4f0*/  F2FP.F16.F32.PACK_AB R26, R99, R98 ;  /* 0x00000062631a723e */ /* 0x000fe200000000ff */
[----:B------:R-:W-:-:S02]  /*f500*/  FADD R27, R24, R91 ;  /* 0x0000005b181b7221 */ /* 0x000fc40000000000 */
[----:B------:R-:W-:Y:S01]  /*f510*/  FADD R25, R25, R90 ;  /* 0x0000005a19197221 */ /* 0x000fe20000000000 */
[----:B------:R-:W-:Y:S01]  /*f520*/  F2FP.F16.F32.PACK_AB R90, R90, R89 ;  /* 0x000000595a5a723e */ /* 0x000fe200000000ff */
[----:B------:R-:W-:Y:S01]  /*f530*/  FADD R27, R27, R92 ;  /* 0x0000005c1b1b7221 */ /* 0x000fe20000000000 */
[----:B------:R-:W-:Y:S01]  /*f540*/  F2FP.F16.F32.PACK_AB R89, R92, R91 ;  /* 0x0000005b5c59723e */ /* 0x000fe200000000ff */
        /* <DEDUP_REMOVED lines=40> */
[----:B------:R-:W-:Y:S01]  /*f7d0*/  WARPGROUP.ARRIVE ;  /* 0x00000000000079c5 */ /* 0x000fe20000000000 */
[----:B------:R-:W-:Y:S01]  /*f7e0*/  FADD R29, R24, R97 ;  /* 0x00000061181d7221 */ /* 0x000fe20000000000 */
[----:B------:R-:W-:Y:S01]  /*f7f0*/  F2FP.F16.F32.PACK_AB R24, R97, R96 ;  /* 0x000000606118723e */ /* 0x000fe200000000ff */
[----:B------:R-:W1:Y:S01]  /*f800*/  MUFU.EX2 R31, R132 ;  /* 0x00000084001f7308 */ /* 0x000e620000000800 */
[----:B------:R-:W-:Y:S01]  /*f810*/  FADD R28, R95, R100 ;  /* 0x000000645f1c7221 */ /* 0x000fe20000000000 */
[----:B------:R-:W-:Y:S01]  /*f820*/  FADD R98, R29, R98 ;  /* 0x000000621d627221 */ /* 0x000fe20000000000 */
[----:B------:R-:W-:Y:S01]  /*f830*/  HGMMA.64x16x16.F32 R200, R88, gdesc[UR16].tnspB, R200, gsb0 ;  /* 0x4020001058c87df0 */ /* 0x000fe200080008c8 */
[----:B------:R-:W-:Y:S01]  /*f840*/  UMOV UR19, 0xc0000010 ;  /* 0xc000001000137882 */ /* 0x000fe20000000000 */
[----:B------:R-:W-:Y:S01]  /*f850*/  FADD R28, R28, R101 ;  /* 0x000000651c1c7221 */ /* 0x000fe20000000000 */
[----:B------:R-:W-:-:S03]  /*f860*/  FADD R98, R98, R99 ;  /* 0x0000006362627221 */ /* 0x000fc60000000000 */
[----:B------:R-:W-:-:S04]  /*f870*/  FADD R15, R28, R15 ;  /* 0x0000000f1c0f7221 */ /* 0x000fc80000000000 */
[----:B------:R-:W-:Y:S01]  /*f880*/  FADD R102, R15, R102 ;  /* 0x000000660f667221 */ /* 0x000fe20000000000 */
[----:B------:R-:W-:Y:S01]  /*f890*/  FADD R15, R98, R103 ;  /* 0x00000067620f7221 */ /* 0x000fe20000000000 */
[----:B-1----:R-:W-:Y:S01]  /*f8a0*/  @!P4 FMUL R31, R31, R31 ;  /* 0x0000001f1f1fc220 */ /* 0x002fe20000400000 */
[----:B------:R-:W-:Y:S02]  /*f8b0*/  FSETP.GEU.AND P4, PT, R131, -126, PT ;  /* 0xc2fc00008300780b */ /* 0x000fe40003f8e000 */
[----:B------:R-:W-:Y:S01]  /*f8c0*/  FADD R15, R15, R104 ;  /* 0x000000680f0f7221 */ /* 0x000fe20000000000 */
[----:B------:R-:W-:-:S04]  /*f8d0*/  FADD R29, R102, R13 ;  /* 0x0000000d661d7221 */ /* 0x000fc80000000000 */
[----:B------:R-:W-:-:S06]  /*f8e0*/  FADD R29, R29, R32 ;  /* 0x000000201d1d7221 */ /* 0x000fcc0000000000 */
[----:B------:R-:W-:-:S06]  /*f8f0*/  @!P4 FMUL R131, R131, 0.5 ;  /* 0x3f0000008383c820 */ /* 0x000fcc0000400000 */
[----:B------:R-:W1:Y:S01]  /*f900*/  MUFU.EX2 R131, R131 ;  /* 0x0000008300837308 */ /* 0x000e620000000800 */
[----:B------:R-:W-:Y:S02]  /*f910*/  WARPGROUP.DEPBAR.LE gsb0, 0x0 ;  /* 0x00008000000079c5 */ /* 0x000fe40000010000 */
[----:B------:R-:W-:-:S06]  /*f920*/  WARPGROUP.ARRIVE ;  /* 0x00000000000079c5 */ /* 0x000fcc0000000000 */
[----:B------:R-:W-:Y:S01]  /*f930*/  HGMMA.64x16x16.F32 R192, R88, gdesc[UR8].tnspB, R192, gsb0 ;  /* 0x4020000858c07df0 */ /* 0x000fe200080008c0 */
[----:B------:R-:W-:Y:S01]  /*f940*/  UMOV UR10, UR12 ;  /* 0x0000000c000a7c82 */ /* 0x000fe20008000000 */
[----:B------:R-:W-:Y:S01]  /*f950*/  UMOV UR11, 0xc0000010 ;  /* 0xc0000010000b7882 */ /* 0x000fe20000000000 */
[----:B------:R-:W-:Y:S01]  /*f960*/  UIADD3 UR12, UR6, 0x520, URZ ;  /* 0x00000520060c7890 */ /* 0x000fe2000fffe03f */
[----:B-1----:R-:W-:Y:S01]  /*f970*/  @!P4 FMUL R131, R131, R131 ;  /* 0x000000838383c220 */ /* 0x002fe20000400000 */
[----:B------:R-:W-:-:S13]  /*f980*/  FSETP.GEU.AND P4, PT, R136, -126, PT ;  /* 0xc2fc00008800780b */ /* 0x000fda0003f8e000 */
[----:B------:R-:W-:-:S04]  /*f990*/  @!P4 FMUL R136, R136, 0.5 ;  /* 0x3f0000008888c820 */ /* 0x000fc80000400000 */
[----:B------:R-:W1:Y:S02]  /*f9a0*/  MUFU.EX2 R41, R136 ;  /* 0x0000008800297308 */ /* 0x000e640000000800 */
[----:B-1----:R-:W-:Y:S01]  /*f9b0*/  @!P4 FMUL R41, R41, R41 ;  /* 0x000000292929c220 */ /* 0x002fe20000400000 */
[----:B------:R-:W-:Y:S01]  /*f9c0*/  FSETP.GEU.AND P4, PT, R141, -126, PT ;  /* 0xc2fc00008d00780b */ /* 0x000fe20003f8e000 */
[----:B------:R-:W-:Y:S02]  /*f9d0*/  WARPGROUP.DEPBAR.LE gsb0, 0x0 ;  /* 0x00008000000079c5 */ /* 0x000fe40000010000 */
[----:B------:R-:W-:-:S06]  /*f9e0*/  WARPGROUP.ARRIVE ;  /* 0x00000000000079c5 */ /* 0x000fcc0000000000 */
[----:B------:R-:W-:Y:S01]  /*f9f0*/  HGMMA.64x16x16.F32 R184, R88, gdesc[UR8].tnspB, R184, gsb0 ;  /* 0x4020000858b87df0 */ /* 0x000fe200080008b8 */
[----:B------:R-:W-:Y:S01]  /*fa00*/  UIADD3 UR10, UR6, 0xd00, URZ ;  /* 0x00000d00060a7890 */ /* 0x000fe2000fffe03f */
[----:B------:R-:W-:Y:S02]  /*fa10*/  UMOV UR11, 0xc0000010 ;  /* 0xc0000010000b7882 */ /* 0x000fe40000000000 */
[----:B------:R-:W-:-:S06]  /*fa20*/  @!P4 FMUL R141, R141, 0.5 ;  /* 0x3f0000008d8dc820 */ /* 0x000fcc0000400000 */
[----:B------:R-:W1:Y:S02]  /*fa30*/  MUFU.EX2 R141, R141 ;  /* 0x0000008d008d7308 */ /* 0x000e640000000800 */
        /* <DEDUP_REMOVED lines=67> */
[----:B------:R-:W-:Y:S02]  /*fe70*/  F2FP.F16.F32.PACK_AB R24, R104, R103 ;  /* 0x000000676818723e */ /* 0x000fe400000000ff */
[----:B------:R-:W-:Y:S02]  /*fe80*/  F2FP.F16.F32.PACK_AB R25, R32, R13 ;  /* 0x0000000d2019723e */ /* 0x000fe400000000ff */
[----:B------:R-:W-:Y:S01]  /*fe90*/  F2FP.F16.F32.PACK_AB R26, R109, R108 ;  /* 0x0000006c6d1a723e */ /* 0x000fe200000000ff */
[----:B------:R-:W-:Y:S01]  /*fea0*/  FADD R108, R15, R108 ;  /* 0x0000006c0f6c7221 */ /* 0x000fe20000000000 */
[----:B------:R-:W-:Y:S01]  /*feb0*/  F2FP.F16.F32.PACK_AB R27, R33, R34 ;  /* 0x00000022211b723e */ /* 0x000fe200000000ff */
[----:B------:R-:W1:Y:S01]  /*fec0*/  MUFU.EX2 R13, R140 ;  /* 0x0000008c000d7308 */ /* 0x000e620000000800 */
[----:B------:R-:W-:Y:S01]  /*fed0*/  FADD R34, R29, R34 ;  /* 0x000000221d227221 */ /* 0x000fe20000000000 */
[----:B------:R-:W-:Y:S01]  /*fee0*/  FADD R109, R108, R109 ;  /* 0x0000006d6c6d7221 */ /* 0x000fe20000000000 */
[----:B------:R-:W-:-:S02]  /*fef0*/  WARPGROUP.ARRIVE ;  /* 0x00000000000079c5 */ /* 0x000fc40000000000 */
[----:B------:R-:W-:-:S03]  /*ff00*/  FADD R33, R34, R33 ;  /* 0x0000002122217221 */ /* 0x000fc60000000000 */
[----:B------:R-:W2:Y:S01]  /*ff10*/  MUFU.EX2 R15, R138 ;  /* 0x0000008a000f7308 */ /* 0x000ea20000000800 */
[----:B------:R-:W-:Y:S01]  /*ff20*/  HGMMA.64x16x16.F32 R200, R24, gdesc[UR16].tnspB, R200, gsb0 ;  /* 0x4020001018c87df0 */ /* 0x000fe200080008c8 */
[----:B------:R-:W-:-:S06]  /*ff30*/  UMOV UR19, 0xc0000010 ;  /* 0xc000001000137882 */ /* 0x000fcc0000000000 */
        /* <DEDUP_REMOVED lines=11> */
[----:B------:R-:W-:Y:S01]  /*fff0*/  @!P4 FMUL R145, R145, 0.5 ;  /* 0x3f0000009191c820 */ /* 0x000fe20000400000 */
[----:B------:R-:W-:Y:S02]  /*10000*/  WARPGROUP.DEPBAR.LE gsb0, 0x0 ;  /* 0x00008000000079c5 */ /* 0x000fe40000010000 */
[----:B------:R-:W-:Y:S01]  /*10010*/  WARPGROUP.ARRIVE ;  /* 0x00000000000079c5 */ /* 0x000fe20000000000 */
[----:B-1----:R-:W-:Y:S01]  /*10020*/  @!P5 FMUL R139, R139, R139 ;  /* 0x0000008b8b8bd220 */ /* 0x002fe20000400000 */
[----:B------:R-:W-:Y:S02]  /*10030*/  FSETP.GEU.AND P5, PT, R144, -126, PT ;  /* 0xc2fc00009000780b */ /* 0x000fe40003fae000 */
[----:B------:R-:W1:Y:S02]  /*10040*/  MUFU.EX2 R145, R145 ;  /* 0x0000009100917308 */ /* 0x000e640000000800 */
[----:B------:R-:W-:Y:S01]  /*10050*/  HGMMA.64x16x16.F32 R192, R24, gdesc[UR8].tnspB, R192, gsb0 ;  /* 0x4020000818c07df0 */ /* 0x000fe200080008c0 */
[----:B------:R-:W-:Y:S01]  /*10060*/  UMOV UR10, UR12 ;  /* 0x0000000c000a7c82 */ /* 0x000fe20008000000 */
[----:B------:R-:W-:Y:S01]  /*10070*/  UMOV UR11, 0xc0000010 ;  /* 0xc0000010000b7882 */ /* 0x000fe20000000000 */
[----:B------:R-:W-:Y:S01]  /*10080*/  UIADD3 UR12, UR6, 0x560, URZ ;  /* 0x00000560060c7890 */ /* 0x000fe2000fffe03f */
[----:B--2---:R-:W-:Y:S01]  /*10090*/  @!P6 FMUL R143, R143, R143 ;  /* 0x0000008f8f8fe220 */ /* 0x004fe20000400000 */
[----:B------:R-:W-:-:S04]  /*100a0*/  FSETP.GEU.AND P6, PT, R149, -126, PT ;  /* 0xc2fc00009500780b */ /* 0x000fc80003fce000 */
[----:B------:R-:W-:Y:S01]  /*100b0*/  @!P5 FMUL R144, R144, 0.5 ;  /* 0x3f0000009090d820 */ /* 0x000fe20000400000 */
[----:B-1----:R-:W-:Y:S01]  /*100c0*/  @!P4 FMUL R145, R145, R145 ;  /* 0x000000919191c220 */ /* 0x002fe20000400000 */
[----:B------:R-:W-:-:S07]  /*100d0*/  FSETP.GEU.AND P4, PT, R146, -126, PT ;  /* 0xc2fc00009200780b */ /* 0x000fce0003f8e000 */
[----:B------:R-:W-:-:S06]  /*100e0*/  @!P6 FMUL R149, R149, 0.5 ;  /* 0x3f0000009595e820 */ /* 0x000fcc0000400000 */
[----:B------:R-:W1:Y:S01]  /*100f0*/  MUFU.EX2 R149, R149 ;  /* 0x0000009500957308 */ /* 0x000e620000000800 */
[----:B------:R-:W-:-:S07]  /*10100*/  @!P4 FMUL R146, R146, 0.5 ;  /* 0x3f0000009292c820 */ /* 0x000fce0000400000 */
[----:B------:R-:W2:Y:S01]  /*10110*/  MUFU.EX2 R45, R146 ;  /* 0x00000092002d7308 */ /* 0x000ea20000000800 */
[----:B-1----:R-:W-:Y:S01]  /*10120*/  @!P6 FMUL R149, R149, R149 ;  /* 0x000000959595e220 */ /* 0x002fe20000400000 */
[----:B------:R-:W-:Y:S02]  /*10130*/  WARPGROUP.DEPBAR.LE gsb0, 0x0 ;  /* 0x00008000000079c5 */ /* 0x000fe40000010000 */
[----:B------:R-:W-:Y:S01]  /*10140*/  WARPGROUP.ARRIVE ;  /* 0x00000000000079c5 */ /* 0x000fe20000000000 */
[----:B------:R-:W-:Y:S01]  /*10150*/  FSETP.GEU.AND P6, PT, R147, -126, PT ;  /* 0xc2fc00009300780b */ /* 0x000fe20003fce000 */
[----:B--2---:R-:W-:-:S04]  /*10160*/  @!P4 FMUL R45, R45, R45 ;  /* 0x0000002d2d2dc220 */ /* 0x004fc80000400000 */
[----:B------:R-:W-:Y:S01]  /*10170*/  HGMMA.64x16x16.F32 R184, R24, gdesc[UR8].tnspB, R184, gsb0 ;  /* 0x4020000818b87df0 */ /* 0x000fe200080008b8 */
[----:B------:R-:W-:Y:S01]  /*10180*/  UIADD3 UR10, UR6, 0xd40, URZ ;  /* 0x00000d40060a7890 */ /* 0x000fe2000fffe03f */
[----:B------:R-:W-:Y:S01]  /*10190*/  FSETP.GEU.AND P4, PT, R150, -126, PT ;  /* 0xc2fc00009600780b */ /* 0x000fe20003f8e000 */
[----:B------:R-:W-:-:S05]  /*101a0*/  UMOV UR11, 0xc0000010 ;  /* 0xc0000010000b7882 */ /* 0x000fca0000000000 */
[----:B------:R-:W-:-:S06]  /*101b0*/  @!P6 FMUL R147, R147, 0.5 ;  /* 0x3f0000009393e820 */ /* 0x000fcc0000400000 */
[----:B------:R-:W1:Y:S01]  /*101c0*/  MUFU.EX2 R147, R147 ;  /* 0x0000009300937308 */ /* 0x000e620000000800 */
[----:B------:R-:W-:-:S07]  /*101d0*/  @!P4 FMUL R150, R150, 0.5 ;  /* 0x3f0000009696c820 */ /* 0x000fce0000400000 */
[----:B------:R-:W2:Y:S01]  /*101e0*/  MUFU.EX2 R47, R150 ;  /* 0x00000096002f7308 */ /* 0x000ea20000000800 */
[----:B-1----:R-:W-:Y:S01]  /*101f0*/  @!P6 FMUL R147, R147, R147 ;  /* 0x000000939393e220 */ /* 0x002fe20000400000 */
[----:B--2---:R-:W-:Y:S01]  /*10200*/  @!P4 FMUL R47, R47, R47 ;  /* 0x0000002f2f2fc220 */ /* 0x004fe20000400000 */
[C---:B------:R-:W-:Y:S01]  /*10210*/  ISETP.NE.AND P4, PT, R17.reuse, 0x4, PT ;  /* 0x000000041100780c */ /* 0x040fe20003f85270 */
[----:B------:R-:W-:Y:S02]  /*10220*/  WARPGROUP.DEPBAR.LE gsb0, 0x0 ;  /* 0x00008000000079c5 */ /* 0x000fe40000010000 */
[----:B------:R-:W-:Y:S01]  /*10230*/  WARPGROUP.ARRIVE ;  /* 0x00000000000079c5 */ /* 0x000fe20000000000 */
[----:B------:R-:W-:-:S05]  /*10240*/  SEL R17, R17, RZ, P4 ;  /* 0x000000ff11117207 */ /* 0x000fca0002000000 */
        /* <DEDUP_REMOVED lines=23> */
[----:B------:R-:W-:Y:S01]  /*103c0*/  F2FP.F16.F32.PACK_AB R24, R113, R112 ;  /* 0x000000707118723e */ /* 0x000fe200000000ff */
[----:B------:R-:W-:Y:S01]  /*103d0*/  FADD R112, R109, R112 ;  /* 0x000000706d707221 */ /* 0x000fe20000000000 */
        /* <DEDUP_REMOVED lines=8> */
[----:B------:R-:W-:Y:S01]  /*10460*/  FADD R116, R113, R116 ;  /* 0x0000007471747221 */ /* 0x000fe20000000000 */
[----:B------:R-:W-:-:S03]  /*10470*/  FADD R118, R115, R118 ;  /* 0x0000007673767221 */ /* 0x000fc60000000000 */
[----:B------:R-:W-:Y:S01]  /*10480*/  HGMMA.64x16x16.F32 R200, R24, gdesc[UR16].tnspB, R200, gsb0 ;  /* 0x4020001018c87df0 */ /* 0x000fe200080008c8 */
[----:B------:R-:W-:Y:S01]  /*10490*/  UMOV UR19, 0xc0000010 ;  /* 0xc000001000137882 */ /* 0x000fe20000000000 */
[----:B------:R-:W-:Y:S01]  /*104a0*/  FADD R117, R116, R117 ;  /* 0x0000007574757221 */ /* 0x000fe20000000000 */
[----:B------:R-:W-:Y:S01]  /*104b0*/  FADD R119, R118, R119 ;  /* 0x0000007776777221 */ /* 0x000fe20000000000 */
[----:B-1----:R-:W-:Y:S01]  /*104c0*/  @!P5 FMUL R33, R33, R33 ;  /* 0x000000212121d220 */ /* 0x002fe20000400000 */
[----:B------:R-:W-:-:S13]  /*104d0*/  FSETP.GEU.AND P5, PT, R148, -126, PT ;  /* 0xc2fc00009400780b */ /* 0x000fda0003fae000 */
[----:B------:R-:W-:-:S04]  /*104e0*/  @!P5 FMUL R148, R148, 0.5 ;  /* 0x3f0000009494d820 */ /* 0x000fc80000400000 */
[----:B------:R-:W1:Y:S01]  /*104f0*/  MUFU.EX2 R43, R148 ;  /* 0x00000094002b7308 */ /* 0x000e620000000800 */
[----:B------:R-:W-:Y:S02]  /*10500*/  WARPGROUP.DEPBAR.LE gsb0, 0x0 ;  /* 0x00008000000079c5 */ /* 0x000fe40000010000 */
[----:B------:R-:W-:Y:S01]  /*10510*/  WARPGROUP.ARRIVE ;  /* 0x00000000000079c5 */ /* 0x000fe20000000000 */
[----:B-1----:R-:W-:Y:S01]  /*10520*/  @!P5 FMUL R43, R43, R43 ;  /* 0x0000002b2b2bd220 */ /* 0x002fe20000400000 */
[----:B------:R-:W-:-:S04]  /*10530*/  FSETP.GEU.AND P5, PT, R151, -126, PT ;  /* 0xc2fc00009700780b */ /* 0x000fc80003fae000 */
[----:B------:R-:W-:Y:S01]  /*10540*/  HGMMA.64x16x16.F32 R192, R24, gdesc[UR8].tnspB, R192, gsb0 ;  /* 0x4020000818c07df0 */ /* 0x000fe200080008c0 */
[----:B------:R-:W-:Y:S01]  /*10550*/  UMOV UR10, UR12 ;  /* 0x0000000c000a7c82 */ /* 0x000fe20008000000 */
[----:B------:R-:W-:Y:S01]  /*10560*/  UMOV UR11, 0xc0000010 ;  /* 0xc0000010000b7882 */ /* 0x000fe20000000000 */
[----:B------:R-:W-:-:S06]  /*10570*/  UIADD3 UR12, UR6, 0x580, URZ ;  /* 0x00000580060c7890 */ /* 0x000fcc000fffe03f */
[----:B------:R-:W-:-:S06]  /*10580*/  @!P5 FMUL R151, R151, 0.5 ;  /* 0x3f0000009797d820 */ /* 0x000fcc0000400000 */
[----:B------:R-:W1:Y:S02]  /*10590*/  MUFU.EX2 R151, R151 ;  /* 0x0000009700977308 */ /* 0x000e640000000800 */
[----:B-1----:R-:W-:Y:S01]  /*105a0*/  @!P5 FMUL R151, R151, R151 ;  /* 0x000000979797d220 */ /* 0x002fe20000400000 */
        /* <DEDUP_REMOVED lines=36> */
[----:B------:R-:W-:-:S02]  /*107f0*/  FADD R121, R120, R121 ;  /* 0x0000007978797221 */ /* 0x000fc40000000000 */
[----:B------:R-:W-:Y:S01]  /*10800*/  FADD R123, R122, R123 ;  /* 0x0000007b7a7b7221 */ /* 0x000fe20000000000 */
[----:B------:R-:W-:Y:S01]  /*10810*/  WARPGROUP.ARRIVE ;  /* 0x00000000000079c5 */ /* 0x000fe20000000000 */
[----:B------:R-:W-:Y:S02]  /*10820*/  FADD R124, R121, R124 ;  /* 0x0000007c797c7221 */ /* 0x000fe40000000000 */
[----:B------:R-:W-:Y:S02]  /*10830*/  FADD R126, R123, R126 ;  /* 0x0000007e7b7e7221 */ /* 0x000fe40000000000 */
[----:B------:R-:W-:Y:S01]  /*10840*/  FADD R124, R124, R125 ;  /* 0x0000007d7c7c7221 */ /* 0x000fe20000000000 */
[----:B------:R-:W-:Y:S01]  /*10850*/  HGMMA.64x16x16.F32 R200, R24, gdesc[UR16].tnspB, R200, gsb0 ;  /* 0x4020001018c87df0 */ /* 0x000fe200080008c8 */
[----:B------:R-:W-:Y:S01]  /*10860*/  UMOV UR19, 0xc0000010 ;  /* 0xc000001000137882 */ /* 0x000fe20000000000 */
[----:B------:R-:W-:Y:S01]  /*10870*/  FADD R126, R126, R127 ;  /* 0x0000007f7e7e7221 */ /* 0x000fe20000000000 */
[----:B------:R-:W-:-:S03]  /*10880*/  FADD R124, R124, R35 ;  /* 0x000000237c7c7221 */ /* 0x000fc60000000000 */
        /* <DEDUP_REMOVED lines=17> */
[----:B------:R-:W-:Y:S01]  /*109a0*/  FADD R124, R124, R145 ;  /* 0x000000917c7c7221 */ /* 0x000fe20000000000 */
[----:B------:R-:W-:Y:S02]  /*109b0*/  WARPGROUP.DEPBAR.LE gsb0, 0x0 ;  /* 0x00008000000079c5 */ /* 0x000fe40000010000 */
[----:B------:R-:W-:Y:S01]  /*109c0*/  WARPGROUP.ARRIVE ;  /* 0x00000000000079c5 */ /* 0x000fe20000000000 */
[----:B------:R-:W-:Y:S01]  /*109d0*/  FADD R126, R126, R147 ;  /* 0x000000937e7e7221 */ /* 0x000fe20000000000 */
[----:B------:R-:W-:-:S03]  /*109e0*/  FADD R124, R124, R43 ;  /* 0x0000002b7c7c7221 */ /* 0x000fc60000000000 */
[----:B------:R-:W-:Y:S01]  /*109f0*/  FADD R126, R126, R47 ;  /* 0x0000002f7e7e7221 */ /* 0x000fe20000000000 */
        /* <DEDUP_REMOVED lines=36> */
[----:B------:R-:W-:Y:S02]  /*10c40*/  F2FP.F16.F32.PACK_AB R25, R131, R37 ;  /* 0x000000258319723e */ /* 0x000fe400000000ff */
[----:B------:R-:W-:-:S04]  /*10c50*/  F2FP.F16.F32.PACK_AB R27, R135, R39 ;  /* 0x00000027871b723e */ /* 0x000fc800000000ff */
        /* <DEDUP_REMOVED lines=41> */
[----:B------:R-:W-:Y:S01]  /*10ef0*/  F2FP.F16.F32.PACK_AB R26, R141, R13 ;  /* 0x0000000d8d1a723e */ /* 0x000fe200000000ff */
[----:B------:R-:W-:Y:S01]  /*10f00*/  IMAD R13, R7, 0x8, R14 ;  /* 0x00000008070d7824 */ /* 0x000fe200078e020e */
[----:B------:R-:W-:Y:S01]  /*10f10*/  F2FP.F16.F32.PACK_AB R25, R139, R15 ;  /* 0x0000000f8b19723e */ /* 0x000fe200000000ff */
[----:B------:R-:W-:Y:S01]  /*10f20*/  VIADD R7, R7, 0x1 ;  /* 0x0000000107077836 */ /* 0x000fe20000000000 */
[----:B------:R-:W-:Y:S01]  /*10f30*/  F2FP.F16.F32.PACK_AB R27, R143, R29 ;  /* 0x0000001d8f1b723e */ /* 0x000fe200000000ff */
[----:B------:R-:W-:Y:S01]  /*10f40*/  FADD R15, R124, R149 ;  /* 0x000000957c0f7221 */ /* 0x000fe20000000000 */
[----:B------:R-:W-:-:S02]  /*10f50*/  PRMT R13, RZ, 0x654, R13 ;  /* 0x00000654ff0d7816 */ /* 0x000fc4000000000d */
[----:B------:R-:W-:Y:S01]  /*10f60*/  WARPGROUP.ARRIVE ;  /* 0x00000000000079c5 */ /* 0x000fe20000000000 */
[----:B------:R-:W-:-:S04]  /*10f70*/  ISETP.NE.AND P3, PT, R7, 0x4, PT ;  /* 0x000000040700780c */ /* 0x000fc80003f65270 */
[----:B------:R-:W-:Y:S01]  /*10f80*/  SEL R7, R7, RZ, P3 ;  /* 0x000000ff07077207 */ /* 0x000fe20001800000 */
[----:B------:R-:W-:Y:S03]  /*10f90*/  HGMMA.64x16x16.F32 R200, R24, gdesc[UR20].tnspB, R200, gsb0 ;  /* 0x4020001418c87df0 */ /* 0x000fe600080008c8 */
        /* <DEDUP_REMOVED lines=25> */
[----:B------:R-:W-:Y:S03]  /*11130*/  HGMMA.64x16x16.F32 R160, R24, gdesc[UR16].tnspB, R160, gsb0 ;  /* 0x4020001018a07df0 */ /* 0x000fe600080008a0 */
        /* <DEDUP_REMOVED lines=41> */
[----:B------:R1:W-:Y:S02]  /*113d0*/  SYNCS.ARRIVE.TRANS64.RED.A1T0 RZ, [R13+URZ], RZ ;  /* 0x000000ff0dff79a7 */ /* 0x0003e4000810043f */
[----:B-1----:R-:W-:-:S04]  /*113e0*/  SEL R13, RZ, 0x1, P4 ;  /* 0x00000001ff0d7807 */ /* 0x002fc80002000000 */
[----:B------:R-:W-:Y:S01]  /*113f0*/  LOP3.LUT R4, R4, R13, RZ, 0x3c, !PT ;  /* 0x0000000d04047212 */ /* 0x000fe200078e3cff */
[----:B------:R-:W-:Y:S01]  /*11400*/  FADD R13, R126, R151 ;  /* 0x000000977e0d7221 */ /* 0x000fe20000000000 */
[----:B------:R-:W-:Y:S06]  /*11410*/  @P2 BRA `(.L_x_31) ;  /* 0x0000000400342947 */ /* 0x000fec0003800000 */
[----:B------:R-:W-:Y:S01]  /*11420*/  ISETP.LT.OR P2, PT, R8, 0x1, !P0 ;  /* 0x000000010800780c */ /* 0x000fe20004741670 */
[----:B------:R-:W-:-:S12]  /*11430*/  BSSY B0, `(.L_x_32) ;  /* 0x000004a000007945 */ /* 0x000fd80003800000 */
[----:B------:R-:W-:Y:S05]  /*11440*/  @P2 BRA `(.L_x_33) ;  /* 0x0000000400202947 */ /* 0x000fea0003800000 */
[----:B------:R-:W-:Y:S01]  /*11450*/  ISETP.NE.AND P3, PT, R0, RZ, PT ;  /* 0x000000ff0000720c */ /* 0x000fe20003f65270 */
[----:B------:R-:W-:Y:S01]  /*11460*/  IMAD R24, R5, 0x8, R2 ;  /* 0x0000000805187824 */ /* 0x000fe200078e0202 */
[----:B------:R-:W-:-:S11]  /*11470*/  SHF.L.U32 R25, R6, 0x1f, RZ ;  /* 0x0000001f06197819 */ /* 0x000fd600000006ff */
.L_x_34:
        /* <DEDUP_REMOVED lines=10> */
.L_x_35:
[----:B-12---:R-:W-:Y:S01]  /*11520*/  IMAD R25, R5, 0xe000, R2 ;  /* 0x0000e00005197824 */ /* 0x006fe200078e0202 */
        /* <DEDUP_REMOVED lines=10> */
[----:B------:R-:W-:Y:S01]  /*115d0*/  UMOV UR50, 0x10 ;  /* 0x0000001000327882 */ /* 0x000fe20000000000 */
[----:B------:R-:W-:Y:S01]  /*115e0*/  UMOV UR52, UR60 ;  /* 0x0000003c00347c82 */ /* 0x000fe20008000000 */
[----:B------:R-:W-:Y:S01]  /*115f0*/  UMOV UR53, UR61 ;  /* 0x0000003d00357c82 */ /* 0x000fe20008000000 */
[----:B------:R-:W-:Y:S01]  /*11600*/  UIADD3 UR57, UR57, 0x3b800, URZ ;  /* 0x0003b80039397890 */ /* 0x000fe2000fffe03f */
[----:B------:R-:W-:Y:S01]  /*11610*/  ISETP.NE.AND P2, PT, R5, 0x4, PT ;  /* 0x000000040500780c */ /* 0x000fe20003f45270 */
[----:B------:R-:W-:Y:S01]  /*11620*/  USHF.L.U32 UR59, UR59, 0x8, URZ ;  /* 0x000000083b3b7899 */ /* 0x000fe2000800063f */
[----:B------:R-:W-:Y:S01]  /*11630*/  VIADD R9, R9, 0x1 ;  /* 0x0000000109097836 */ /* 0x000fe20000000000 */
[----:B------:R-:W-:Y:S01]  /*11640*/  UIADD3 UR56, UR14, 0x3800, URZ ;  /* 0x000038000e387890 */ /* 0x000fe2000fffe03f */
[----:B------:R-:W-:Y:S01]  /*11650*/  SEL R25, RZ, 0x1, P2 ;  /* 0x00000001ff197807 */ /* 0x000fe20001000000 */
        /* <DEDUP_REMOVED lines=31> */
[----:B------:R-:W-:Y:S01]  /*11850*/  UMOV UR19, UR59 ;  /* 0x0000003b00137c82 */ /* 0x000fe20008000000 */
[----:B------:R2:W-:Y:S01]  /*11860*/  UTMALDG.4D [UR32], [UR22], desc[UR6] ;  /* 0x00000620160075b4 */ /* 0x0005e20008019000 */
[----:B------:R2:W-:Y:S01]  /*11870*/  UTMALDG.4D [UR24], [UR22], desc[UR6] ;  /* 0x00000618160075b4 */ /* 0x0005e20008019000 */
[----:B------:R2:W-:Y:S01]  /*11880*/  UTMALDG.4D [UR16], [UR22], desc[UR6] ;  /* 0x00000610160075b4 */ /* 0x0005e20008019000 */
[----:B-1----:R-:W-:Y:S01]  /*11890*/  UIADD3 UR8, UR14, 0xf800, URZ ;  /* 0x0000f8000e087890 */ /* 0x002fe2000fffe03f */
[----:B------:R-:W-:-:S08]  /*118a0*/  UMOV UR10, 0x60 ;  /* 0x00000060000a7882 */ /* 0x000fd00000000000 */
[----:B------:R2:W-:Y:S02]  /*118b0*/  UTMALDG.4D [UR8], [UR22], desc[UR6] ;  /* 0x00000608160075b4 */ /* 0x0005e40008019000 */
[----:B--2---:R-:W-:Y:S01]  /*118c0*/  NOP ;  /* 0x0000000000007918 */ /* 0x004fe20000000000 */
.L_x_33:
[----:B------:R-:W-:Y:S05]  /*118d0*/  BSYNC B0 ;  /* 0x0000000000007941 */ /* 0x000fea0003800000 */
.L_x_32:
[----:B------:R-:W-:-:S07]  /*118e0*/  VIADD R8, R8, 0xffffffff ;  /* 0xffffffff08087836 */ /* 0x000fce0000000000 */
.L_x_31:
[----:B------:R-:W-:Y:S01]  /*118f0*/  VIADD R12, R12, 0x100 ;  /* 0x000001000c0c7836 */ /* 0x000fe20000000000 */
[----:B------:R-:W-:Y:S01]  /*11900*/  MOV R219, R216 ;  /* 0x000000d800db7202 */ /* 0x000fe20000000f00 */
[----:B------:R-:W-:Y:S01]  /*11910*/  IMAD.MOV.U32 R213, RZ, RZ, R217 ;  /* 0x000000ffffd57224 */ /* 0x000fe200078e00d9 */
[----:B------:R-:W-:Y:S06]  /*11920*/  @P1 BRA `(.L_x_36) ;  /* 0xffffff8800001947 */ /* 0x000fec000383ffff */
.L_x_24:
[----:B------:R-:W-:-:S13]  /*11930*/  ISETP.GE.AND P1, PT, R215, 0x1, PT ;  /* 0x00000001d700780c */ /* 0x000fda0003f26270 */
[----:B------:R-:W-:Y:S05]  /*11940*/  @!P1 BRA `(.L_x_37) ;  /* 0x0000009c00349947 */ /* 0x000fea0003800000 */
[----:B------:R-:W-:Y:S01]  /*11950*/  IMAD.MOV.U32 R214, RZ, RZ, R216 ;  /* 0x000000ffffd67224 */ /* 0x000fe200078e00d8 */
[----:B------:R-:W-:Y:S01]  /*11960*/  LOP3.LUT R212, R16, 0x1f, RZ, 0xc0, !PT ;  /* 0x0000001f10d47812 */ /* 0x000fe200078ec0ff */
[----:B------:R-:W-:-:S07]  /*11970*/  IMAD.MOV.U32 R213, RZ, RZ, R217 ;  /* 0x000000ffffd57224 */ /* 0x000fce00078e00d9 */
.L_x_51:
[----:B------:R-:W-:Y:S02]  /*11980*/  LEA R25, R17, R2, 0x3 ;  /* 0x0000000211197211 */ /* 0x000fe400078e18ff */
[----:B--2---:R-:W-:-:S07]  /*11990*/  SHF.L.U32 R24, R4, 0x1f, RZ ;  /* 0x0000001f04187819 */ /* 0x004fce00000006ff */
.L_x_38:
[----:B--2---:R2:W3:Y:S02]  /*119a0*/  SYNCS.PHASECHK.TRANS64.TRYWAIT P1, [R25+URZ+0x3b800], R24 ;  /* 0x03b80018190075a7 */ /* 0x0044e4000802017f */
[----:B---3--:R-:W-:Y:S05]  /*119b0*/  @!P1 NANOSLEEP.SYNCS 0x989680 ;  /* 0x009896800000995d */ /* 0x008fea0003900000 */
[----:B------:R-:W3:Y:S02]  /*119c0*/  @!P1 SYNCS.PHASECHK.TRANS64 P1, [R25+URZ+0x3b800], R24 ;  /* 0x03b80018190095a7 */ /* 0x000ee4000802007f */
[----:B---3--:R-:W-:Y:S05]  /*119d0*/  @!P1 BRA `(.L_x_38) ;  /* 0xfffffffc00f09947 */ /* 0x008fea000383ffff */
[----:B------:R-:W-:Y:S05]  /*119e0*/  WARPSYNC.ALL ;  /* 0x0000000000007948 */ /* 0x000fea0003800000 */
[----:B------:R-:W-:Y:S01]  /*119f0*/  IMAD.U32 R216, RZ, RZ, UR40 ;  /* 0x00000028ffd87e24 */ /* 0x000fe2000f8e00ff */
[----:B------:R-:W-:Y:S01]  /*11a00*/  R2UR UR8, R210 ;  /* 0x00000000d20872ca */ /* 0x000fe200000e0000 */
[----:B------:R-:W-:Y:S01]  /*11a10*/  IMAD.MOV.U32 R217, RZ, RZ, -0x3ffffff0 ;  /* 0xc0000010ffd97424 */ /* 0x000fe200078e00ff */
[----:B------:R-:W-:Y:S01]  /*11a20*/  R2UR UR9, R211 ;  /* 0x00000000d30972ca */ /* 0x000fe200000e0000 */
[----:B------:R-:W-:Y:S01]  /*11a30*/  IMAD R216, R17, 0xe00, R216 ;  /* 0x00000e0011d87824 */ /* 0x000fe200078e02d8 */
[----:B-12---:R-:W-:Y:S01]  /*11a40*/  WARPGROUP.ARRIVE ;  /* 0x00000000000079c5 */ /* 0x006fe20000000000 */
[----:B------:R-:W-:-:S02]  /*11a50*/  MOV R219, 0xc0000010 ;  /* 0xc000001000db7802 */ /* 0x000fc40000000f00 */
[----:B------:R-:W-:Y:S01]  /*11a60*/  R2UR UR11, R217 ;  /* 0x00000000d90b72ca */ /* 0x000fe200000e0000 */
[C---:B------:R-:W-:Y:S01]  /*11a70*/  VIADD R218, R216.reuse, 0x200 ;  /* 0x00000200d8da7836 */ /* 0x040fe20000000000 */
[----:B------:R-:W-:Y:S01]  /*11a80*/  R2UR UR10, R216 ;  /* 0x00000000d80a72ca */ /* 0x000fe200000e0000 */
[----:B------:R-:W-:Y:S01]  /*11a90*/  IMAD.MOV.U32 R217, RZ, RZ, -0x3ffffff0 ;  /* 0xc0000010ffd97424 */ /* 0x000fe200078e00ff */
[----:B------:R-:W-:-:S04]  /*11aa0*/  ISETP.NE.AND P1, PT, R10, RZ, PT ;  /* 0x000000ff0a00720c */ /* 0x000fc80003f25270 */
[----:B------:R-:W-:-:S07]  /*11ab0*/  R2UR UR7, R217 ;  /* 0x00000000d90772ca */ /* 0x000fce00000e0000 */
[----:B------:R-:W-:Y:S01]  /*11ac0*/  HGMMA.64x256x16.F32 R24, gdesc[UR8], RZ, !UPT, gsb0 ;  /* 0x03e00000081879f0 */ /* 0x000fe2000c0008ff */
[----:B------:R-:W-:Y:S01]  /*11ad0*/  R2UR UR10, R218 ;  /* 0x00000000da0a72ca */ /* 0x000fe200000e0000 */
[----:B------:R-:W-:Y:S01]  /*11ae0*/  VIADD R218, R216, 0x400 ;  /* 0x00000400d8da7836 */ /* 0x000fe20000000000 */
[----:B------:R-:W-:Y:S01]  /*11af0*/  R2UR UR11, R219 ;  /* 0x00000000db0b72ca */ /* 0x000fe200000e0000 */
[----:B------:R-:W-:Y:S01]  /*11b00*/  IMAD.MOV.U32 R219, RZ, RZ, -0x3ffffff0 ;  /* 0xc0000010ffdb7424 */ /* 0x000fe200078e00ff */
[----:B------:R-:W-:Y:S02]  /*11b10*/  R2UR UR8, R208 ;  /* 0x00000000d00872ca */ /* 0x000fe400000e0000 */
[----:B------:R-:W-:Y:S01]  /*11b20*/  R2UR UR9, R209 ;  /* 0x00000000d10972ca */ /* 0x000fe200000e0000 */
[----:B------:R-:W-:Y:S02]  /*11b30*/  WARPGROUP.DEPBAR.LE gsb0, 0x0 ;  /* 0x00008000000079c5 */ /* 0x000fe40000010000 */
[----:B------:R-:W-:-:S15]  /*11b40*/  WARPGROUP.ARRIVE ;  /* 0x00000000000079c5 */ /* 0x000fde0000000000 */
[----:B------:R-:W-:-:S03]  /*11b50*/  NOP ;  /* 0x0000000000007918 */ /* 0x000fc60000000000 */
[----:B------:R-:W-:Y:S01]  /*11b60*/  HGMMA.64x256x16.F32 R24, gdesc[UR8], R24, gsb0 ;  /* 0x03e00000081879f0 */ /* 0x000fe20008000818 */
[----:B------:R-:W-:Y:S01]  /*11b70*/  R2UR UR10, R218 ;  /* 0x00000000da0a72ca */ /* 0x000fe200000e0000 */
[----:B------:R-:W-:Y:S01]  /*11b80*/  VIADD R218, R216, 0x600 ;  /* 0x00000600d8da7836 */ /* 0x000fe20000000000 */
[----:B------:R-:W-:Y:S02]  /*11b90*/  R2UR UR11, R219 ;  /* 0x00000000db0b72ca */ /* 0x000fe400000e0000 */
[----:B------:R-:W-:Y:S02]  /*11ba0*/  R2UR UR8, R22 ;  /* 0x00000000160872ca */ /* 0x000fe400000e0000 */
[----:B------:R-:W-:Y:S02]  /*11bb0*/  R2UR UR9, R23 ;  /* 0x00000000170972ca */ /* 0x000fe400000e0000 */
[----:B------:R-:W-:Y:S01]  /*11bc0*/  MOV R219, 0xc0000010 ;  /* 0xc000001000db7802 */ /* 0x000fe20000000f00 */
[----:B------:R-:W-:-:S02]  /*11bd0*/  WARPGROUP.DEPBAR.LE gsb0, 0x0 ;  /* 0x00008000000079c5 */ /* 0x000fc40000010000 */
[----:B------:R-:W-:-:S15]  /*11be0*/  WARPGROUP.ARRIVE ;  /* 0x00000000000079c5 */ /* 0x000fde0000000000 */
[----:B------:R-:W-:-:S01]  /*11bf0*/  NOP ;  /* 0x0000000000007918 */ /* 0x000fc20000000000 */
[----:B------:R-:W-:Y:S01]  /*11c00*/  HGMMA.64x256x16.F32 R24, gdesc[UR8], R24, gsb0 ;  /* 0x03e00000081879f0 */ /* 0x000fe20008000818 */
        /* <DEDUP_REMOVED lines=11> */
[C---:B------:R-:W-:Y:S01]  /*11cc0*/  VIADD R218, R216.reuse, 0xa00 ;  /* 0x00000a00d8da7836 */ /* 0x040fe20000000000 */
[----:B------:R-:W-:Y:S01]  /*11cd0*/  R2UR UR11, R219 ;  /* 0x00000000db0b72ca */ /* 0x000fe200000e0000 */
[----:B------:R-:W-:Y:S01]  /*11ce0*/  VIADD R216, R216, 0xc00 ;  /* 0x00000c00d8d87836 */ /* 0x000fe20000000000 */
[----:B------:R-:W-:Y:S02]  /*11cf0*/  R2UR UR8, R18 ;  /* 0x00000000120872ca */ /* 0x000fe400000e0000 */
[----:B------:R-:W-:Y:S02]  /*11d00*/  R2UR UR9, R19 ;  /* 0x00000000130972ca */ /* 0x000fe400000e0000 */
[----:B------:R-:W-:Y:S02]  /*11d10*/  MOV R219, 0xc0000010 ;  /* 0xc000001000db7802 */ /* 0x000fe40000000f00 */
[----:B------:R-:W-:-:S02]  /*11d20*/  R2UR UR46, R218 ;  /* 0x00000000da2e72ca */ /* 0x000fc400000e0000 */
[----:B------:R-:W-:Y:S02]  /*11d30*/  R2UR UR47, R219 ;  /* 0x00000000db2f72ca */ /* 0x000fe400000e0000 */
[----:B------:R-:W-:Y:S01]  /*11d40*/  R2UR UR6, R216 ;  /* 0x00000000d80672ca */ /* 0x000fe200000e0000 */
[----:B------:R-:W-:Y:S02]  /*11d50*/  WARPGROUP.DEPBAR.LE gsb0, 0x0 ;  /* 0x00008000000079c5 */ /* 0x000fe40000010000 */
[----:B------:R-:W-:-:S10]  /*11d60*/  WARPGROUP.ARRIVE ;  /* 0x00000000000079c5 */ /* 0x000fd40000000000 */
        /* <DEDUP_REMOVED lines=11> */
[----:B------:R-:W-:Y:S01]  /*11e20*/  ISETP.LT.OR P2, PT, R8, 0x1, !P0 ;  /* 0x000000010800780c */ /* 0x000fe20004741670 */
[----:B------:R-:W-:-:S12]  /*11e30*/  BSSY B0, `(.L_x_40) ;  /* 0x0000049000007945 */ /* 0x000fd80003800000 */
[----:B------:R-:W-:Y:S05]  /*11e40*/  @P2 BRA `(.L_x_41) ;  /* 0x00000004001c2947 */ /* 0x000fea0003800000 */
[----:B------:R-:W-:Y:S01]  /*11e50*/  ISETP.NE.AND P3, PT, R0, RZ, PT ;  /* 0x000000ff0000720c */ /* 0x000fe20003f65270 */
[----:B------:R-:W-:Y:S01]  /*11e60*/  IMAD R216, R5, 0x8, R2 ;  /* 0x0000000805d87824 */ /* 0x000fe200078e0202 */
[----:B------:R-:W-:-:S11]  /*11e70*/  SHF.L.U32 R217, R6, 0x1f, RZ ;  /* 0x0000001f06d97819 */ /* 0x000fd600000006ff */
.L_x_42:
        /* <DEDUP_REMOVED lines=10> */
.L_x_43:
        /* <DEDUP_REMOVED lines=58> */
.L_x_41:
[----:B------:R-:W-:Y:S05]  /*122c0*/  BSYNC B0 ;  /* 0x0000000000007941 */ /* 0x000fea0003800000 */
.L_x_40:
[----:B------:R-:W-:-:S07]  /*122d0*/  VIADD R8, R8, 0xffffffff ;  /* 0xffffffff08087836 */ /* 0x000fce0000000000 */
.L_x_39:
[C---:B------:R-:W-:Y:S01]  /*122e0*/  VIADD R216, R12.reuse, 0x1 ;  /* 0x000000010cd87836 */ /* 0x040fe20000000000 */
[C---:B------:R-:W-:Y:S01]  /*122f0*/  IADD3 R218, R12.reuse, 0x8, RZ ;  /* 0x000000080cda7810 */ /* 0x040fe20007ffe0ff */
[----:B------:R-:W-:Y:S05]  /*12300*/  WARPSYNC.ALL ;  /* 0x0000000000007948 */ /* 0x000fea0003800000 */
[-C--:B------:R-:W-:Y:S01]  /*12310*/  ISETP.GE.AND P6, PT, R3, R216.reuse, PT ;  /* 0x000000d80300720c */ /* 0x080fe20003fc6270 */
[----:B------:R-:W-:Y:S01]  /*12320*/  ULDC UR6, c[0x0][0x604] ;  /* 0x0001810000067ab9 */ /* 0x000fe20000000800 */
[----:B------:R-:W-:Y:S01]  /*12330*/  ISETP.GE.AND P5, PT, R11, R216, PT ;  /* 0x000000d80b00720c */ /* 0x000fe20003fa6270 */
[----:B------:R-:W-:Y:S01]  /*12340*/  VIADD R216, R12, 0x9 ;  /* 0x000000090cd87836 */ /* 0x000fe20000000000 */
[----:B------:R-:W-:Y:S01]  /*12350*/  FSEL R25, R25, -INF , P6 ;  /* 0xff80000019197808 */ /* 0x000fe20003000000 */
[----:B------:R-:W-:Y:S01]  /*12360*/  VIADD R17, R17, 0x1 ;  /* 0x0000000111117836 */ /* 0x000fe20000000000 */
[C---:B------:R-:W-:Y:S01]  /*12370*/  ISETP.GE.AND P3, PT, R3.reuse, R218, PT ;  /* 0x000000da0300720c */ /* 0x040fe20003f66270 */
[----:B------:R-:W-:Y:S01]  /*12380*/  BSSY B0, `(.L_x_44) ;  /* 0x0000218000007945 */ /* 0x000fe20003800000 */
[----:B------:R-:W-:-:S02]  /*12390*/  ISETP.GE.AND P2, PT, R3, R216, PT ;  /* 0x000000d80300720c */ /* 0x000fc40003f46270 */
[C---:B------:R-:W-:Y:S01]  /*123a0*/  ISETP.GE.AND P6, PT, R11.reuse, R216, PT ;  /* 0x000000d80b00720c */ /* 0x040fe20003fc6270 */
[C---:B------:R-:W-:Y:S01]  /*123b0*/  VIADD R216, R12.reuse, 0x11 ;  /* 0x000000110cd87836 */ /* 0x040fe20000000000 */
[----:B------:R-:W-:Y:S01]  /*123c0*/  ISETP.GE.AND P4, PT, R11, R218, PT ;  /* 0x000000da0b00720c */ /* 0x000fe20003f86270 */
[----:B------:R-:W-:Y:S01]  /*123d0*/  VIADD R218, R12, 0x10 ;  /* 0x000000100cda7836 */ /* 0x000fe20000000000 */
[----:B------:R-:W-:Y:S02]  /*123e0*/  FSEL R29, R29, -INF , P2 ;  /* 0xff8000001d1d7808 */ /* 0x000fe40001000000 */
[----:B------:R-:W-:Y:S02]  /*123f0*/  FSEL R30, R30, -INF , P4 ;  /* 0xff8000001e1e7808 */ /* 0x000fe40002000000 */
[----:B------:R-:W-:Y:S02]  /*12400*/  FSEL R28, R28, -INF , P3 ;  /* 0xff8000001c1c7808 */ /* 0x000fe40001800000 */
[----:B------:R-:W-:-:S02]  /*12410*/  ISETP.GE.AND P4, PT, R3, R216, PT ;  /* 0x000000d80300720c */ /* 0x000fc40003f86270 */
[----:B------:R-:W-:Y:S01]  /*12420*/  ISETP.GE.AND P2, PT, R11, R216, PT ;  /* 0x000000d80b00720c */ /* 0x000fe20003f46270 */
[C---:B------:R-:W-:Y:S01]  /*12430*/  VIADD R216, R12.reuse, 0x19 ;  /* 0x000000190cd87836 */ /* 0x040fe20000000000 */
[----:B------:R-:W-:Y:S02]  /*12440*/  FSEL R27, R27, -INF , P5 ;  /* 0xff8000001b1b7808 */ /* 0x000fe40002800000 */
[-C--:B------:R-:W-:Y:S02]  /*12450*/  ISETP.GE.AND P3, PT, R11, R218.reuse, PT ;  /* 0x000000da0b00720c */ /* 0x080fe40003f66270 */
[----:B------:R-:W-:Y:S02]  /*12460*/  ISETP.GE.AND P5, PT, R3, R218, PT ;  /* 0x000000da0300720c */ /* 0x000fe40003fa6270 */
[----:B------:R-:W-:Y:S02]  /*12470*/  IADD3 R218, R12, 0x18, RZ ;  /* 0x000000180cda7810 */ /* 0x000fe40007ffe0ff */
[----:B------:R-:W-:-:S02]  /*12480*/  FSEL R34, R34, -INF , P3 ;  /* 0xff80000022227808 */ /* 0x000fc40001800000 */
[----:B------:R-:W-:Y:S02]  /*12490*/  FSEL R33, R33, -INF , P4 ;  /* 0xff80000021217808 */ /* 0x000fe40002000000 */
[----:B------:R-:W-:Y:S02]  /*124a0*/  FSEL R31, R31, -INF , P6 ;  /* 0xff8000001f1f7808 */ /* 0x000fe40003000000 */
[----:B------:R-:W-:Y:S02]  /*124b0*/  FSEL R32, R32, -INF , P5 ;  /* 0xff80000020207808 */ /* 0x000fe40002800000 */
[-C--:B------:R-:W-:Y:S02]  /*124c0*/  ISETP.GE.AND P3, PT, R3, R216.reuse, PT ;  /* 0x000000d80300720c */ /* 0x080fe40003f66270 */
[----:B------:R-:W-:Y:S01]  /*124d0*/  ISETP.GE.AND P4, PT, R11, R216, PT ;  /* 0x000000d80b00720c */ /* 0x000fe20003f86270 */
[----:B------:R-:W-:Y:S01]  /*124e0*/  VIADD R216, R12, 0x21 ;  /* 0x000000210cd87836 */ /* 0x000fe20000000000 */
[----:B------:R-:W-:-:S02]  /*124f0*/  ISETP.GE.AND P6, PT, R3, R218, PT ;  /* 0x000000da0300720c */ /* 0x000fc40003fc6270 */
[----:B------:R-:W-:Y:S01]  /*12500*/  ISETP.GE.AND P5, PT, R11, R218, PT ;  /* 0x000000da0b00720c */ /* 0x000fe20003fa6270 */
[----:B------:R-:W-:Y:S01]  /*12510*/  VIADD R218, R12, 0x20 ;  /* 0x000000200cda7836 */ /* 0x000fe20000000000 */
[----:B------:R-:W-:Y:S02]  /*12520*/  FSEL R37, R37, -INF , P3 ;  /* 0xff80000025257808 */ /* 0x000fe40001800000 */
[----:B------:R-:W-:Y:S02]  /*12530*/  FSEL R38, R38, -INF , P5 ;  /* 0xff80000026267808 */ /* 0x000fe40002800000 */
[----:B------:R-:W-:Y:S02]  /*12540*/  FSEL R36, R36, -INF , P6 ;  /* 0xff80000024247808 */ /* 0x000fe40003000000 */
[-C--:B------:R-:W-:Y:S02]  /*12550*/  ISETP.GE.AND P5, PT, R3, R216.reuse, PT ;  /* 0x000000d80300720c */ /* 0x080fe40003fa6270 */
[----:B------:R-:W-:Y:S01]  /*12560*/  ISETP.GE.AND P3, PT, R11, R216, PT ;  /* 0x000000d80b00720c */ /* 0x000fe20003f66270 */
[----:B------:R-:W-:Y:S01]  /*12570*/  VIADD R216, R12, 0x29 ;  /* 0x000000290cd87836 */ /* 0x000fe20000000000 */
[----:B------:R-:W-:-:S02]  /*12580*/  FSEL R35, R35, -INF , P2 ;  /* 0xff80000023237808 */ /* 0x000fc40001000000 */
[-C--:B------:R-:W-:Y:S02]  /*12590*/  ISETP.GE.AND P6, PT, R11, R218.reuse, PT ;  /* 0x000000da0b00720c */ /* 0x080fe40003fc6270 */
[----:B------:R-:W-:Y:S02]  /*125a0*/  ISETP.GE.AND P2, PT, R3, R218, PT ;  /* 0x000000da0300720c */ /* 0x000fe40003f46270 */
[----:B------:R-:W-:Y:S02]  /*125b0*/  IADD3 R218, R12, 0x28, RZ ;  /* 0x000000280cda7810 */ /* 0x000fe40007ffe0ff */
[----:B------:R-:W-:Y:S02]  /*125c0*/  FSEL R42, R42, -INF , P6 ;  /* 0xff8000002a2a7808 */ /* 0x000fe40003000000 */
[----:B------:R-:W-:Y:S02]  /*125d0*/  FSEL R41, R41, -INF , P5 ;  /* 0xff80000029297808 */ /* 0x000fe40002800000 */
[----:B------:R-:W-:-:S02]  /*125e0*/  FSEL R39, R39, -INF , P4 ;  /* 0xff80000027277808 */ /* 0x000fc40002000000 */
[----:B------:R-:W-:Y:S02]  /*125f0*/  FSEL R40, R40, -INF , P2 ;  /* 0xff80000028287808 */ /* 0x000fe40001000000 */
[-C--:B------:R-:W-:Y:S02]  /*12600*/  ISETP.GE.AND P6, PT, R3, R216.reuse, PT ;  /* 0x000000d80300720c */ /* 0x080fe40003fc6270 */
[----:B------:R-:W-:Y:S01]  /*12610*/  ISETP.GE.AND P5, PT, R11, R216, PT ;  /* 0x000000d80b00720c */ /* 0x000fe20003fa6270 */
[C---:B------:R-:W-:Y:S01]  /*12620*/  VIADD R216, R12.reuse, 0x31 ;  /* 0x000000310cd87836 */ /* 0x040fe20000000000 */
[-C--:B------:R-:W-:Y:S02]  /*12630*/  ISETP.GE.AND P4, PT, R3, R218.reuse, PT ;  /* 0x000000da0300720c */ /* 0x080fe40003f86270 */
[----:B------:R-:W-:Y:S01]  /*12640*/  ISETP.GE.AND P2, PT, R11, R218, PT ;  /* 0x000000da0b00720c */ /* 0x000fe20003f46270 */
[----:B------:R-:W-:Y:S01]  /*12650*/  VIADD R218, R12, 0x30 ;  /* 0x000000300cda7836 */ /* 0x000fe20000000000 */
        /* <DEDUP_REMOVED lines=8> */
[----:B------:R-:W-:Y:S02]  /*126e0*/  ISETP.GE.AND P4, PT, R11, R218, PT ;  /* 0x000000da0b00720c */ /* 0x000fe40003f86270 */
[----:B------:R-:W-:Y:S02]  /*126f0*/  IADD3 R218, R12, 0x38, RZ ;  /* 0x000000380cda7810 */ /* 0x000fe40007ffe0ff */
[----:B------:R-:W-:Y:S02]  /*12700*/  FSEL R47, R47, -INF , P5 ;  /* 0xff8000002f2f7808 */ /* 0x000fe40002800000 */
[----:B------:R-:W-:Y:S02]  /*12710*/  FSEL R48, R48, -INF , P3 ;  /* 0xff80000030307808 */ /* 0x000fe40001800000 */
[----:B------:R-:W-:Y:S02]  /*12720*/  FSEL R50, R50, -INF , P4 ;  /* 0xff80000032327808 */ /* 0x000fe40002000000 */
[----:B------:R-:W-:-:S02]  /*12730*/  FSEL R49, R49, -INF , P2 ;  /* 0xff80000031317808 */ /* 0x000fc40001000000 */
[-C--:B------:R-:W-:Y:S02]  /*12740*/  ISETP.GE.AND P5, PT, R3, R218.reuse, PT ;  /* 0x000000da0300720c */ /* 0x080fe40003fa6270 */
[----:B------:R-:W-:Y:S01]  /*12750*/  ISETP.GE.AND P3, PT, R11, R218, PT ;  /* 0x000000da0b00720c */ /* 0x000fe20003f66270 */
[C---:B------:R-:W-:Y:S01]  /*12760*/  VIADD R218, R12.reuse, 0x40 ;  /* 0x000000400cda7836 */ /* 0x040fe20000000000 */
[-C--:B------:R-:W-:Y:S02]  /*12770*/  ISETP.GE.AND P4, PT, R3, R216.reuse, PT ;  /* 0x000000d80300720c */ /* 0x080fe40003f86270 */
[----:B------:R-:W-:Y:S01]  /*12780*/  ISETP.GE.AND P2, PT, R11, R216, PT ;  /* 0x000000d80b00720c */ /* 0x000fe20003f46270 */
[----:B------:R-:W-:Y:S01]  /*12790*/  VIADD R216, R12, 0x41 ;  /* 0x000000410cd87836 */ /* 0x000fe20000000000 */
[----:B------:R-:W-:Y:S02]  /*127a0*/  FSEL R51, R51, -INF , P6 ;  /* 0xff80000033337808 */ /* 0x000fe40003000000 */
[----:B------:R-:W-:-:S02]  /*127b0*/  FSEL R52, R52, -INF , P5 ;  /* 0xff80000034347808 */ /* 0x000fc40002800000 */
[----:B------:R-:W-:Y:S02]  /*127c0*/  FSEL R54, R54, -INF , P3 ;  /* 0xff80000036367808 */ /* 0x000fe40001800000 */
[----:B------:R-:W-:Y:S02]  /*127d0*/  FSEL R53, R53, -INF , P4 ;  /* 0xff80000035357808 */ /* 0x000fe40002000000 */
[-C--:B------:R-:W-:Y:S02]  /*127e0*/  ISETP.GE.AND P6, PT, R3, R218.reuse, PT ;  /* 0x000000da0300720c */ /* 0x080fe40003fc6270 */
[----:B------:R-:W-:Y:S02]  /*127f0*/  ISETP.GE.AND P5, PT, R11, R218, PT ;  /* 0x000000da0b00720c */ /* 0x000fe40003fa6270 */
[-C--:B------:R-:W-:Y:S02]  /*12800*/  ISETP.GE.AND P3, PT, R3, R216.reuse, PT ;  /* 0x000000d80300720c */ /* 0x080fe40003f66270 */
[----:B------:R-:W-:Y:S01]  /*12810*/  ISETP.GE.AND P4, PT, R11, R216, PT ;  /* 0x000000d80b00720c */ /* 0x000fe20003f86270 */
[C---:B------:R-:W-:Y:S01]  /*12820*/  VIADD R216, R12.reuse, 0x49 ;  /* 0x000000490cd87836 */ /* 0x040fe20000000000 */
[----:B------:R-:W-:-:S02]  /*12830*/  IADD3 R218, R12, 0x48, RZ ;  /* 0x000000480cda7810 */ /* 0x000fc40007ffe0ff */
[----:B------:R-:W-:Y:S02]  /*12840*/  FSEL R55, R55, -INF , P2 ;  /* 0xff80000037377808 */ /* 0x000fe40001000000 */
[----:B------:R-:W-:Y:S02]  /*12850*/  FSEL R56, R56, -INF , P6 ;  /* 0xff80000038387808 */ /* 0x000fe40003000000 */
[-C--:B------:R-:W-:Y:S02]  /*12860*/  ISETP.GE.AND P2, PT, R3, R218.reuse, PT ;  /* 0x000000da0300720c */ /* 0x080fe40003f46270 */
[----:B------:R-:W-:Y:S01]  /*12870*/  ISETP.GE.AND P6, PT, R11, R218, PT ;  /* 0x000000da0b00720c */ /* 0x000fe20003fc6270 */
[----:B------:R-:W-:Y:S01]  /*12880*/  VIADD R218, R12, 0x50 ;  /* 0x000000500cda7836 */ /* 0x000fe20000000000 */
[----:B------:R-:W-:Y:S02]  /*12890*/  FSEL R58, R58, -INF , P5 ;  /* 0xff8000003a3a7808 */ /* 0x000fe40002800000 */
[----:B------:R-:W-:-:S02]  /*128a0*/  FSEL R57, R57, -INF , P3 ;  /* 0xff80000039397808 */ /* 0x000fc40001800000 */
[-C--:B------:R-:W-:Y:S02]  /*128b0*/  ISETP.GE.AND P5, PT, R3, R216.reuse, PT ;  /* 0x000000d80300720c */ /* 0x080fe40003fa6270 */
[----:B------:R-:W-:Y:S01]  /*128c0*/  ISETP.GE.AND P3, PT, R11, R216, PT ;  /* 0x000000d80b00720c */ /* 0x000fe20003f66270 */
[----:B------:R-:W-:Y:S01]  /*128d0*/  VIADD R216, R12, 0x51 ;  /* 0x000000510cd87836 */ /* 0x000fe20000000000 */
[----:B------:R-:W-:Y:S02]  /*128e0*/  FSEL R59, R59, -INF , P4 ;  /* 0xff8000003b3b7808 */ /* 0x000fe40002000000 */
[----:B------:R-:W-:Y:S02]  /*128f0*/  FSEL R60, R60, -INF , P2 ;  /* 0xff8000003c3c7808 */ /* 0x000fe40001000000 */
[-C--:B------:R-:W-:Y:S02]  /*12900*/  ISETP.GE.AND P4, PT, R3, R218.reuse, PT ;  /* 0x000000da0300720c */ /* 0x080fe40003f86270 */
[----:B------:R-:W-:-:S02]  /*12910*/  ISETP.GE.AND P2, PT, R11, R218, PT ;  /* 0x000000da0b00720c */ /* 0x000fc40003f46270 */
[----:B------:R-:W-:Y:S02]  /*12920*/  FSEL R62, R62, -INF , P6 ;  /* 0xff8000003e3e7808 */ /* 0x000fe40003000000 */
[----:B------:R-:W-:Y:S02]  /*12930*/  FSEL R61, R61, -INF , P5 ;  /* 0xff8000003d3d7808 */ /* 0x000fe40002800000 */
[C---:B------:R-:W-:Y:S02]  /*12940*/  IADD3 R218, R12.reuse, 0x58, RZ ;  /* 0x000000580cda7810 */ /* 0x040fe40007ffe0ff */
[-C--:B------:R-:W-:Y:S02]  /*12950*/  ISETP.GE.AND P6, PT, R3, R216.reuse, PT ;  /* 0x000000d80300720c */ /* 0x080fe40003fc6270 */
[----:B------:R-:W-:Y:S01]  /*12960*/  ISETP.GE.AND P5, PT, R11, R216, PT ;  /* 0x000000d80b00720c */ /* 0x000fe20003fa6270 */
[----:B------:R-:W-:Y:S01]  /*12970*/  VIADD R216, R12, 0x59 ;  /* 0x000000590cd87836 */ /* 0x000fe20000000000 */
[----:B------:R-:W-:-:S02]  /*12980*/  FSEL R63, R63, -INF , P3 ;  /* 0xff8000003f3f7808 */ /* 0x000fc40001800000 */
[----:B------:R-:W-:Y:S02]  /*12990*/  FSEL R64, R64, -INF , P4 ;  /* 0xff80000040407808 */ /* 0x000fe40002000000 */
[-C--:B------:R-:W-:Y:S02]  /*129a0*/  ISETP.GE.AND P3, PT, R3, R218.reuse, PT ;  /* 0x000000da0300720c */ /* 0x080fe40003f66270 */
[----:B------:R-:W-:Y:S01]  /*129b0*/  ISETP.GE.AND P4, PT, R11, R218, PT ;  /* 0x000000da0b00720c */ /* 0x000fe20003f86270 */
[----:B------:R-:W-:Y:S01]  /*129c0*/  VIADD R218, R12, 0x60 ;  /* 0x000000600cda7836 */ /* 0x000fe20000000000 */
[----:B------:R-:W-:Y:S02]  /*129d0*/  FSEL R66, R66, -INF , P2 ;  /* 0xff80000042427808 */ /* 0x000fe40001000000 */
[----:B------:R-:W-:Y:S02]  /*129e0*/  FSEL R65, R65, -INF , P6 ;  /* 0xff80000041417808 */ /* 0x000fe40003000000 */
[----:B------:R-:W-:-:S02]  /*129f0*/  ISETP.GE.AND P2, PT, R3, R216, PT ;  /* 0x000000d80300720c */ /* 0x000fc40003f46270 */
[----:B------:R-:W-:Y:S01]  /*12a00*/  ISETP.GE.AND P6, PT, R11, R216, PT ;  /* 0x000000d80b00720c */ /* 0x000fe20003fc6270 */
[----:B------:R-:W-:Y:S01]  /*12a10*/  VIADD R216, R12, 0x61 ;  /* 0x000000610cd87836 */ /* 0x000fe20000000000 */
[----:B------:R-:W-:Y:S02]  /*12a20*/  FSEL R67, R67, -INF , P5 ;  /* 0xff80000043437808 */ /* 0x000fe40002800000 */
[----:B------:R-:W-:Y:S02]  /*12a30*/  FSEL R68, R68, -INF , P3 ;  /* 0xff80000044447808 */ /* 0x000fe40001800000 */
[-C--:B------:R-:W-:Y:S02]  /*12a40*/  ISETP.GE.AND P5, PT, R3, R218.reuse, PT ;  /* 0x000000da0300720c */ /* 0x080fe40003fa6270 */
[----:B------:R-:W-:Y:S02]  /*12a50*/  ISETP.GE.AND P3, PT, R11, R218, PT ;  /* 0x000000da0b00720c */ /* 0x000fe40003f66270 */
        /* <DEDUP_REMOVED lines=14> */
[----:B------:R-:W-:Y:S01]  /*12b40*/  ISETP.GE.AND P4, PT, R11, R216, PT ;  /* 0x000000d80b00720c */ /* 0x000fe20003f86270 */
[----:B------:R-:W-:Y:S01]  /*12b50*/  VIADD R216, R12, 0x71 ;  /* 0x000000710cd87836 */ /* 0x000fe20000000000 */
[----:B------:R-:W-:-:S02]  /*12b60*/  FSEL R75, R75, -INF , P2 ;  /* 0xff8000004b4b7808 */ /* 0x000fc40001000000 */
[----:B------:R-:W-:Y:S02]  /*12b70*/  FSEL R76, R76, -INF , P6 ;  /* 0xff8000004c4c7808 */ /* 0x000fe40003000000 */
[-C--:B------:R-:W-:Y:S02]  /*12b80*/  ISETP.GE.AND P2, PT, R3, R218.reuse, PT ;  /* 0x000000da0300720c */ /* 0x080fe40003f46270 */
[----:B------:R-:W-:Y:S02]  /*12b90*/  ISETP.GE.AND P6, PT, R11, R218, PT ;  /* 0x000000da0b00720c */ /* 0x000fe40003fc6270 */
[----:B------:R-:W-:Y:S02]  /*12ba0*/  IADD3 R218, R12, 0x78, RZ ;  /* 0x000000780cda7810 */ /* 0x000fe40007ffe0ff */
        /* <DEDUP_REMOVED lines=18> */
[----:B------:R-:W-:Y:S02]  /*12cd0*/  ISETP.GE.AND P4, PT, R11, R218, PT ;  /* 0x000000da0b00720c */ /* 0x000fe40003f86270 */
[----:B------:R-:W-:Y:S02]  /*12ce0*/  IADD3 R218, R12, 0x88, RZ ;  /* 0x000000880cda7810 */ /* 0x000fe40007ffe0ff */
        /* <DEDUP_REMOVED lines=13> */
[----:B------:R-:W-:Y:S02]  /*12dc0*/  FSEL R91, R91, -INF , P6 ;  /* 0xff8000005b5b7808 */ /* 0x000fe40003000000 */
[C---:B------:R-:W-:Y:S01]  /*12dd0*/  ISETP.GE.AND P4, PT, R3.reuse, R216, PT ;  /* 0x000000d80300720c */ /* 0x040fe20003f86270 */
[----:B------:R-:W-:Y:S01]  /*12de0*/  VIADD R216, R12, 0x91 ;  /* 0x000000910cd87836 */ /* 0x000fe20000000000 */
[----:B------:R-:W-:Y:S02]  /*12df0*/  ISETP.GE.AND P6, PT, R3, R218, PT ;  /* 0x000000da0300720c */ /* 0x000fe40003fc6270 */
[----:B------:R-:W-:Y:S02]  /*12e00*/  FSEL R95, R95, -INF , P2 ;  /* 0xff8000005f5f7808 */ /* 0x000fe40001000000 */
[----:B------:R-:W-:Y:S02]  /*12e10*/  ISETP.GE.AND P2, PT, R3, R12, PT ;  /* 0x0000000c0300720c */ /* 0x000fe40003f46270 */
[----:B------:R-:W-:-:S02]  /*12e20*/  FSEL R96, R96, -INF , P6 ;  /* 0xff80000060607808 */ /* 0x000fc40003000000 */
[----:B------:R-:W-:Y:S02]  /*12e30*/  FSEL R92, R92, -INF , P5 ;  /* 0xff8000005c5c7808 */ /* 0x000fe40002800000 */
[----:B------:R-:W-:Y:S02]  /*12e40*/  FSEL R94, R94, -INF , P3 ;  /* 0xff8000005e5e7808 */ /* 0x000fe40001800000 */
[----:B------:R-:W-:Y:S02]  /*12e50*/  FSEL R93, R93, -INF , P4 ;  /* 0xff8000005d5d7808 */ /* 0x000fe40002000000 */
[C---:B------:R-:W-:Y:S02]  /*12e60*/  ISETP.GE.AND P6, PT, R11.reuse, R12, PT ;  /* 0x0000000c0b00720c */ /* 0x040fe40003fc6270 */
[----:B------:R-:W-:Y:S01]  /*12e70*/  ISETP.GE.AND P5, PT, R11, R218, PT ;  /* 0x000000da0b00720c */ /* 0x000fe20003fa6270 */
[----:B------:R-:W-:Y:S01]  /*12e80*/  VIADD R218, R12, 0x99 ;  /* 0x000000990cda7836 */ /* 0x000fe20000000000 */
[----:B------:R-:W-:-:S02]  /*12e90*/  ISETP.GE.AND P3, PT, R3, R216, PT ;  /* 0x000000d80300720c */ /* 0x000fc40003f66270 */
[----:B------:R-:W-:Y:S02]  /*12ea0*/  ISETP.GE.AND P4, PT, R11, R216, PT ;  /* 0x000000d80b00720c */ /* 0x000fe40003f86270 */
[----:B------:R-:W-:Y:S02]  /*12eb0*/  IADD3 R216, R12, 0x98, RZ ;  /* 0x000000980cd87810 */ /* 0x000fe40007ffe0ff */
[----:B------:R-:W-:Y:S01]  /*12ec0*/  FSEL R219, R24, -INF , P2 ;  /* 0xff80000018db7808 */ /* 0x000fe20001000000 */
[----:B------:R-:W-:Y:S01]  /*12ed0*/  VIADD R24, R12, 0xa0 ;  /* 0x000000a00c187836 */ /* 0x000fe20000000000 */
[----:B------:R-:W-:Y:S02]  /*12ee0*/  FSEL R26, R26, -INF , P6 ;  /* 0xff8000001a1a7808 */ /* 0x000fe40003000000 */
[----:B------:R-:W-:Y:S02]  /*12ef0*/  FSEL R98, R98, -INF , P5 ;  /* 0xff80000062627808 */ /* 0x000fe40002800000 */
[----:B------:R-:W-:-:S02]  /*12f00*/  ISETP.GE.AND P5, PT, R3, R216, PT ;  /* 0x000000d80300720c */ /* 0x000fc40003fa6270 */
[----:B------:R-:W-:Y:S02]  /*12f10*/  ISETP.GE.AND P2, PT, R11, R216, PT ;  /* 0x000000d80b00720c */ /* 0x000fe40003f46270 */
[----:B------:R-:W-:Y:S02]  /*12f20*/  FSEL R97, R97, -INF , P3 ;  /* 0xff80000061617808 */ /* 0x000fe40001800000 */
[-C--:B------:R-:W-:Y:S02]  /*12f30*/  ISETP.GE.AND P6, PT, R3, R218.reuse, PT ;  /* 0x000000da0300720c */ /* 0x080fe40003fc6270 */
[----:B------:R-:W-:Y:S02]  /*12f40*/  ISETP.GE.AND P3, PT, R11, R218, PT ;  /* 0x000000da0b00720c */ /* 0x000fe40003f66270 */
        /* <DEDUP_REMOVED lines=56> */
[-C--:B------:R-:W-:Y:S02]  /*132d0*/  ISETP.GE.AND P4, PT, R3, R24.reuse, PT ;  /* 0x000000180300720c */ /* 0x080fe40003f86270 */
[----:B------:R-:W-:Y:S01]  /*132e0*/  ISETP.GE.AND P5, PT, R11, R24, PT ;  /* 0x000000180b00720c */ /* 0x000fe20003fa6270 */
[----:B------:R-:W-:Y:S01]  /*132f0*/  VIADD R24, R12, 0xa1 ;  /* 0x000000a10c187836 */ /* 0x000fe20000000000 */
[----:B------:R-:W-:Y:S02]  /*13300*/  FMNMX R217, R77, R216, !PT ;  /* 0x000000d84dd97209 */ /* 0x000fe40007800000 */
[----:B------:R-:W-:Y:S02]  /*13310*/  FMNMX R221, R79, R218, !PT ;  /* 0x000000da4fdd7209 */ /* 0x000fe40007800000 */
[----:B------:R-:W-:Y:S02]  /*13320*/  FSEL R102, R102, -INF , P2 ;  /* 0xff80000066667808 */ /* 0x000fe40001000000 */
[----:B------:R-:W-:-:S02]  /*13330*/  FSEL R101, R101, -INF , P6 ;  /* 0xff80000065657808 */ /* 0x000fc40003000000 */
[----:B------:R-:W-:Y:S02]  /*13340*/  FMNMX R216, R80, R217, !PT ;  /* 0x000000d950d87209 */ /* 0x000fe40007800000 */
[-C--:B------:R-:W-:Y:S02]  /*13350*/  ISETP.GE.AND P2, PT, R3, R24.reuse, PT ;  /* 0x000000180300720c */ /* 0x080fe40003f46270 */
[----:B------:R-:W-:Y:S02]  /*13360*/  ISETP.GE.AND P6, PT, R11, R24, PT ;  /* 0x000000180b00720c */ /* 0x000fe40003fc6270 */
[----:B------:R-:W-:Y:S02]  /*13370*/  FMNMX R218, R82, R221, !PT ;  /* 0x000000dd52da7209 */ /* 0x000fe40007800000 */
[----:B------:R-:W-:Y:S02]  /*13380*/  IADD3 R24, R12, 0xa8, RZ ;  /* 0x000000a80c187810 */ /* 0x000fe40007ffe0ff */
[----:B------:R-:W-:-:S02]  /*13390*/  FMNMX R217, R81, R216, !PT ;  /* 0x000000d851d97209 */ /* 0x000fc40007800000 */
[----:B------:R-:W-:Y:S02]  /*133a0*/  FSEL R103, R103, -INF , P3 ;  /* 0xff80000067677808 */ /* 0x000fe40001800000 */
[----:B------:R-:W-:Y:S02]  /*133b0*/  FSEL R104, R104, -INF , P4 ;  /* 0xff80000068687808 */ /* 0x000fe40002000000 */
[----:B------:R-:W-:Y:S02]  /*133c0*/  FMNMX R221, R83, R218, !PT ;  /* 0x000000da53dd7209 */ /* 0x000fe40007800000 */
[-C--:B------:R-:W-:Y:S02]  /*133d0*/  ISETP.GE.AND P3, PT, R3, R24.reuse, PT ;  /* 0x000000180300720c */ /* 0x080fe40003f66270 */
[----:B------:R-:W-:Y:S01]  /*133e0*/  ISETP.GE.AND P4, PT, R11, R24, PT ;  /* 0x000000180b00720c */ /* 0x000fe20003f86270 */
[----:B------:R-:W-:Y:S01]  /*133f0*/  VIADD R24, R12, 0xa9 ;  /* 0x000000a90c187836 */ /* 0x000fe20000000000 */
[----:B------:R-:W-:-:S02]  /*13400*/  FMNMX R216, R84, R217, !PT ;  /* 0x000000d954d87209 */ /* 0x000fc40007800000 */
[----:B------:R-:W-:Y:S02]  /*13410*/  FMNMX R218, R86, R221, !PT ;  /* 0x000000dd56da7209 */ /* 0x000fe40007800000 */
[----:B------:R-:W-:Y:S02]  /*13420*/  FSEL R106, R106, -INF , P5 ;  /* 0xff8000006a6a7808 */ /* 0x000fe40002800000 */
[----:B------:R-:W-:Y:S02]  /*13430*/  FSEL R105, R105, -INF , P2 ;  /* 0xff80000069697808 */ /* 0x000fe40001000000 */
[-C--:B------:R-:W-:Y:S02]  /*13440*/  ISETP.GE.AND P5, PT, R3, R24.reuse, PT ;  /* 0x000000180300720c */ /* 0x080fe40003fa6270 */
[----:B------:R-:W-:Y:S01]  /*13450*/  ISETP.GE.AND P2, PT, R11, R24, PT ;  /* 0x000000180b00720c */ /* 0x000fe20003f46270 */
[----:B------:R-:W-:Y:S01]  /*13460*/  VIADD R24, R12, 0xb0 ;  /* 0x000000b00c187836 */ /* 0x000fe20000000000 */
[----:B------:R-:W-:-:S02]  /*13470*/  FMNMX R217, R85, R216, !PT ;  /* 0x000000d855d97209 */ /* 0x000fc40007800000 */
[----:B------:R-:W-:Y:S02]  /*13480*/  FMNMX R221, R87, R218, !PT ;  /* 0x000000da57dd7209 */ /* 0x000fe40007800000 */
[----:B------:R-:W-:Y:S02]  /*13490*/  FMNMX R216, R88, R217, !PT ;  /* 0x000000d958d87209 */ /* 0x000fe40007800000 */
[----:B------:R-:W-:Y:S02]  /*134a0*/  FSEL R107, R107, -INF , P6 ;  /* 0xff8000006b6b7808 */ /* 0x000fe40003000000 */
[----:B------:R-:W-:Y:S02]  /*134b0*/  FSEL R108, R108, -INF , P3 ;  /* 0xff8000006c6c7808 */ /* 0x000fe40001800000 */
[----:B------:R-:W-:Y:S02]  /*134c0*/  FMNMX R218, R90, R221, !PT ;  /* 0x000000dd5ada7209 */ /* 0x000fe40007800000 */
[----:B------:R-:W-:-:S02]  /*134d0*/  ISETP.GE.AND P6, PT, R3, R24, PT ;  /* 0x000000180300720c */ /* 0x000fc40003fc6270 */
[----:B------:R-:W-:Y:S01]  /*134e0*/  ISETP.GE.AND P3, PT, R11, R24, PT ;  /* 0x000000180b00720c */ /* 0x000fe20003f66270 */
[----:B------:R-:W-:Y:S01]  /*134f0*/  VIADD R24, R12, 0xb1 ;  /* 0x000000b10c187836 */ /* 0x000fe20000000000 */
[----:B------:R-:W-:Y:S02]  /*13500*/  FMNMX R217, R89, R216, !PT ;  /* 0x000000d859d97209 */ /* 0x000fe40007800000 */
[----:B------:R-:W-:Y:S02]  /*13510*/  FMNMX R221, R91, R218, !PT ;  /* 0x000000da5bdd7209 */ /* 0x000fe40007800000 */
[----:B------:R-:W-:Y:S02]  /*13520*/  FSEL R110, R110, -INF , P4 ;  /* 0xff8000006e6e7808 */ /* 0x000fe40002000000 */
[----:B------:R-:W-:Y:S02]  /*13530*/  FSEL R109, R109, -INF , P5 ;  /* 0xff8000006d6d7808 */ /* 0x000fe40002800000 */
[----:B------:R-:W-:-:S02]  /*13540*/  ISETP.GE.AND P4, PT, R3, R24, PT ;  /* 0x000000180300720c */ /* 0x000fc40003f86270 */
[----:B------:R-:W-:Y:S02]  /*13550*/  ISETP.GE.AND P5, PT, R11, R24, PT ;  /* 0x000000180b00720c */ /* 0x000fe40003fa6270 */
[----:B------:R-:W-:Y:S02]  /*13560*/  FMNMX R216, R92, R217, !PT ;  /* 0x000000d95cd87209 */ /* 0x000fe40007800000 */
[----:B------:R-:W-:Y:S02]  /*13570*/  IADD3 R24, R12, 0xb8, RZ ;  /* 0x000000b80c187810 */ /* 0x000fe40007ffe0ff */
[----:B------:R-:W-:Y:S02]  /*13580*/  FMNMX R218, R94, R221, !PT ;  /* 0x000000dd5eda7209 */ /* 0x000fe40007800000 */
[----:B------:R-:W-:Y:S02]  /*13590*/  FSEL R111, R111, -INF , P2 ;  /* 0xff8000006f6f7808 */ /* 0x000fe40001000000 */
[----:B------:R-:W-:-:S02]  /*135a0*/  FSEL R112, R112, -INF , P6 ;  /* 0xff80000070707808 */ /* 0x000fc40003000000 */
[----:B------:R-:W-:Y:S02]  /*135b0*/  FMNMX R217, R93, R216, !PT ;  /* 0x000000d85dd97209 */ /* 0x000fe40007800000 */
[-C--:B------:R-:W-:Y:S02]  /*135c0*/  ISETP.GE.AND P2, PT, R3, R24.reuse, PT ;  /* 0x000000180300720c */ /* 0x080fe40003f46270 */
[----:B------:R-:W-:Y:S01]  /*135d0*/  ISETP.GE.AND P6, PT, R11, R24, PT ;  /* 0x000000180b00720c */ /* 0x000fe20003fc6270 */
[----:B------:R-:W-:Y:S01]  /*135e0*/  VIADD R24, R12, 0xb9 ;  /* 0x000000b90c187836 */ /* 0x000fe20000000000 */
[----:B------:R-:W-:Y:S02]  /*135f0*/  FMNMX R221, R95, R218, !PT ;  /* 0x000000da5fdd7209 */ /* 0x000fe40007800000 */
[----:B------:R-:W-:Y:S02]  /*13600*/  FMNMX R216, R96, R217, !PT ;  /* 0x000000d960d87209 */ /* 0x000fe40007800000 */
[----:B------:R-:W-:-:S02]  /*13610*/  FMNMX R218, R98, R221, !PT ;  /* 0x000000dd62da7209 */ /* 0x000fc40007800000 */
[----:B------:R-:W-:Y:S02]  /*13620*/  FSEL R114, R114, -INF , P3 ;  /* 0xff80000072727808 */ /* 0x000fe40001800000 */
[----:B------:R-:W-:Y:S02]  /*13630*/  FSEL R113, R113, -INF , P4 ;  /* 0xff80000071717808 */ /* 0x000fe40002000000 */
[-C--:B------:R-:W-:Y:S02]  /*13640*/  ISETP.GE.AND P3, PT, R3, R24.reuse, PT ;  /* 0x000000180300720c */ /* 0x080fe40003f66270 */
[----:B------:R-:W-:Y:S01]  /*13650*/  ISETP.GE.AND P4, PT, R11, R24, PT ;  /* 0x000000180b00720c */ /* 0x000fe20003f86270 */
[----:B------:R-:W-:Y:S01]  /*13660*/  VIADD R24, R12, 0xc0 ;  /* 0x000000c00c187836 */ /* 0x000fe20000000000 */
[----:B------:R-:W-:Y:S02]  /*13670*/  FMNMX R217, R97, R216, !PT ;  /* 0x000000d861d97209 */ /* 0x000fe40007800000 */
        /* <DEDUP_REMOVED lines=12> */
[-C--:B------:R-:W-:Y:S02]  /*13740*/  ISETP.GE.AND P6, PT, R3, R24.reuse, PT ;  /* 0x000000180300720c */ /* 0x080fe40003fc6270 */
[----:B------:R-:W-:-:S02]  /*13750*/  ISETP.GE.AND P3, PT, R11, R24, PT ;  /* 0x000000180b00720c */ /* 0x000fc40003f66270 */
[----:B------:R-:W-:Y:S02]  /*13760*/  IADD3 R24, R12, 0xc8, RZ ;  /* 0x000000c80c187810 */ /* 0x000fe40007ffe0ff */
[----:B------:R-:W-:Y:S02]  /*13770*/  FMNMX R216, R104, R217, !PT ;  /* 0x000000d968d87209 */ /* 0x000fe40007800000 */
[----:B------:R-:W-:Y:S02]  /*13780*/  FMNMX R218, R106, R221, !PT ;  /* 0x000000dd6ada7209 */ /* 0x000fe40007800000 */
[----:B------:R-:W-:Y:S02]  /*13790*/  FSEL R119, R119, -INF , P4 ;  /* 0xff80000077777808 */ /* 0x000fe40002000000 */
[----:B------:R-:W-:Y:S02]  /*137a0*/  FSEL R120, R120, -INF , P5 ;  /* 0xff80000078787808 */ /* 0x000fe40002800000 */
[----:B------:R-:W-:-:S02]  /*137b0*/  ISETP.GE.AND P4, PT, R3, R24, PT ;  /* 0x000000180300720c */ /* 0x000fc40003f86270 */
[----:B------:R-:W-:Y:S01]  /*137c0*/  ISETP.GE.AND P5, PT, R11, R24, PT ;  /* 0x000000180b00720c */ /* 0x000fe20003fa6270 */
[----:B------:R-:W-:Y:S01]  /*137d0*/  VIADD R24, R12, 0xc9 ;  /* 0x000000c90c187836 */ /* 0x000fe20000000000 */
[----:B------:R-:W-:Y:S02]  /*137e0*/  FMNMX R217, R105, R216, !PT ;  /* 0x000000d869d97209 */ /* 0x000fe40007800000 */
[----:B------:R-:W-:Y:S02]  /*137f0*/  FMNMX R221, R107, R218, !PT ;  /* 0x000000da6bdd7209 */ /* 0x000fe40007800000 */
        /* <DEDUP_REMOVED lines=9> */
[----:B------:R-:W-:-:S02]  /*13890*/  FSEL R123, R123, -INF , P3 ;  /* 0xff8000007b7b7808 */ /* 0x000fc40001800000 */
[----:B------:R-:W-:Y:S02]  /*138a0*/  FSEL R124, R124, -INF , P4 ;  /* 0xff8000007c7c7808 */ /* 0x000fe40002000000 */
        /* <DEDUP_REMOVED lines=8> */
[----:B------:R-:W-:Y:S02]  /*13930*/  FMNMX R221, R115, R218, !PT ;  /* 0x000000da73dd7209 */ /* 0x000fe40007800000 */
[-C--:B------:R-:W-:Y:S02]  /*13940*/  ISETP.GE.AND P5, PT, R3, R24.reuse, PT ;  /* 0x000000180300720c */ /* 0x080fe40003fa6270 */
[----:B------:R-:W-:Y:S02]  /*13950*/  ISETP.GE.AND P2, PT, R11, R24, PT ;  /* 0x000000180b00720c */ /* 0x000fe40003f46270 */
[----:B------:R-:W-:-:S02]  /*13960*/  IADD3 R24, R12, 0xd8, RZ ;  /* 0x000000d80c187810 */ /* 0x000fc40007ffe0ff */
[----:B------:R-:W-:Y:S02]  /*13970*/  FMNMX R216, R116, R217, !PT ;  /* 0x000000d974d87209 */ /* 0x000fe40007800000 */
        /* <DEDUP_REMOVED lines=28> */
[----:B------:R-:W-:-:S02]  /*13b40*/  ISETP.GE.AND P4, PT, R11, R24, PT ;  /* 0x000000180b00720c */ /* 0x000fc40003f86270 */
[----:B------:R-:W-:Y:S02]  /*13b50*/  FMNMX R221, R127, R218, !PT ;  /* 0x000000da7fdd7209 */ /* 0x000fe40007800000 */
[----:B------:R-:W-:Y:S02]  /*13b60*/  IADD3 R24, R12, 0xe8, RZ ;  /* 0x000000e80c187810 */ /* 0x000fe40007ffe0ff */
[----:B------:R-:W-:Y:S02]  /*13b70*/  FMNMX R216, R128, R217, !PT ;  /* 0x000000d980d87209 */ /* 0x000fe40007800000 */
[----:B------:R-:W-:Y:S02]  /*13b80*/  FSEL R135, R135, -INF , P5 ;  /* 0xff80000087877808 */ /* 0x000fe40002800000 */
[----:B------:R-:W-:Y:S02]  /*13b90*/  FSEL R136, R136, -INF , P2 ;  /* 0xff80000088887808 */ /* 0x000fe40001000000 */
[----:B------:R-:W-:-:S02]  /*13ba0*/  FMNMX R218, R130, R221, !PT ;  /* 0x000000dd82da7209 */ /* 0x000fc40007800000 */
[-C--:B------:R-:W-:Y:S02]  /*13bb0*/  ISETP.GE.AND P5, PT, R3, R24.reuse, PT ;  /* 0x000000180300720c */ /* 0x080fe40003fa6270 */
[----:B------:R-:W-:Y:S01]  /*13bc0*/  ISETP.GE.AND P2, PT, R11, R24, PT ;  /* 0x000000180b00720c */ /* 0x000fe20003f46270 */
[----:B------:R-:W-:Y:S01]  /*13bd0*/  VIADD R24, R12, 0xe9 ;  /* 0x000000e90c187836 */ /* 0x000fe20000000000 */
        /* <DEDUP_REMOVED lines=9> */
[----:B------:R-:W-:Y:S02]  /*13c70*/  FMNMX R217, R133, R216, !PT ;  /* 0x000000d885d97209 */ /* 0x000fe40007800000 */
[----:B------:R-:W-:-:S02]  /*13c80*/  FSEL R139, R139, -INF , P4 ;  /* 0xff8000008b8b7808 */ /* 0x000fc40002000000 */
[----:B------:R-:W-:Y:S02]  /*13c90*/  FSEL R140, R140, -INF , P5 ;  /* 0xff8000008c8c7808 */ /* 0x000fe40002800000 */
[----:B------:R-:W-:Y:S02]  /*13ca0*/  FMNMX R221, R135, R218, !PT ;  /* 0x000000da87dd7209 */ /* 0x000fe40007800000 */
[-C--:B------:R-:W-:Y:S02]  /*13cb0*/  ISETP.GE.AND P4, PT, R3, R24.reuse, PT ;  /* 0x000000180300720c */ /* 0x080fe40003f86270 */
[----:B------:R-:W-:Y:S01]  /*13cc0*/  ISETP.GE.AND P5, PT, R11, R24, PT ;  /* 0x000000180b00720c */ /* 0x000fe20003fa6270 */
[----:B------:R-:W-:Y:S01]  /*13cd0*/  VIADD R24, R12, 0xf1 ;  /* 0x000000f10c187836 */ /* 0x000fe20000000000 */
[----:B------:R-:W-:Y:S02]  /*13ce0*/  FMNMX R216, R136, R217, !PT ;  /* 0x000000d988d87209 */ /* 0x000fe40007800000 */
[----:B------:R-:W-:-:S02]  /*13cf0*/  FMNMX R218, R138, R221, !PT ;  /* 0x000000dd8ada7209 */ /* 0x000fc40007800000 */
[----:B------:R-:W-:Y:S02]  /*13d00*/  FSEL R142, R142, -INF , P2 ;  /* 0xff8000008e8e7808 */ /* 0x000fe40001000000 */
[----:B------:R-:W-:Y:S02]  /*13d10*/  FSEL R141, R141, -INF , P6 ;  /* 0xff8000008d8d7808 */ /* 0x000fe40003000000 */
[-C--:B------:R-:W-:Y:S02]  /*13d20*/  ISETP.GE.AND P2, PT, R3, R24.reuse, PT ;  /* 0x000000180300720c */ /* 0x080fe40003f46270 */
[----:B------:R-:W-:Y:S02]  /*13d30*/  ISETP.GE.AND P6, PT, R11, R24, PT ;  /* 0x000000180b00720c */ /* 0x000fe40003fc6270 */
[----:B------:R-:W-:Y:S02]  /*13d40*/  FMNMX R217, R137, R216, !PT ;  /* 0x000000d889d97209 */ /* 0x000fe40007800000 */
[----:B------:R-:W-:-:S02]  /*13d50*/  IADD3 R24, R12, 0xf8, RZ ;  /* 0x000000f80c187810 */ /* 0x000fc40007ffe0ff */
        /* <DEDUP_REMOVED lines=10> */
[----:B------:R-:W-:Y:S02]  /*13e00*/  FMNMX R221, R143, R218, !PT ;  /* 0x000000da8fdd7209 */ /* 0x000fe40007800000 */
[----:B------:R-:W-:Y:S02]  /*13e10*/  FSEL R145, R145, -INF , P2 ;  /* 0xff80000091917808 */ /* 0x000fe40001000000 */
[-C--:B------:R-:W-:Y:S02]  /*13e20*/  ISETP.GE.AND P5, PT, R3, R24.reuse, PT ;  /* 0x000000180300720c */ /* 0x080fe40003fa6270 */
[----:B------:R-:W-:-:S02]  /*13e30*/  ISETP.GE.AND P2, PT, R11, R24, PT ;  /* 0x000000180b00720c */ /* 0x000fc40003f46270 */
[----:B------:R-:W-:Y:S02]  /*13e40*/  FMNMX R24, R144, R217, !PT ;  /* 0x000000d990187209 */ /* 0x000fe40007800000 */
[----:B------:R-:W-:Y:S02]  /*13e50*/  FSEL R147, R147, -INF , P6 ;  /* 0xff80000093937808 */ /* 0x000fe40003000000 */
[----:B------:R-:W-:Y:S02]  /*13e60*/  FMNMX R216, R146, R221, !PT ;  /* 0x000000dd92d87209 */ /* 0x000fe40007800000 */
[----:B------:R-:W-:Y:S02]  /*13e70*/  FSEL R148, R148, -INF , P3 ;  /* 0xff80000094947808 */ /* 0x000fe40001800000 */
[----:B------:R-:W-:Y:S02]  /*13e80*/  FMNMX R217, R145, R24, !PT ;  /* 0x0000001891d97209 */ /* 0x000fe40007800000 */
[----:B------:R-:W-:-:S02]  /*13e90*/  FSEL R150, R150, -INF , P4 ;  /* 0xff80000096967808 */ /* 0x000fc40002000000 */
[----:B------:R-:W-:Y:S02]  /*13ea0*/  FMNMX R221, R147, R216, !PT ;  /* 0x000000d893dd7209 */ /* 0x000fe40007800000 */
[----:B------:R-:W-:Y:S02]  /*13eb0*/  FSEL R149, R149, -INF , P5 ;  /* 0xff80000095957808 */ /* 0x000fe40002800000 */
[----:B------:R-:W-:Y:S02]  /*13ec0*/  FMNMX R24, R148, R217, !PT ;  /* 0x000000d994187209 */ /* 0x000fe40007800000 */
[----:B------:R-:W-:Y:S02]  /*13ed0*/  FSEL R151, R151, -INF , P2 ;  /* 0xff80000097977808 */ /* 0x000fe40001000000 */
[----:B------:R-:W-:Y:S02]  /*13ee0*/  FMNMX R216, R150, R221, !PT ;  /* 0x000000dd96d87209 */ /* 0x000fe40007800000 */
[----:B------:R-:W-:-:S02]  /*13ef0*/  FMNMX R24, R149, R24, !PT ;  /* 0x0000001895187209 */ /* 0x000fc40007800000 */
        /* <DEDUP_REMOVED lines=12> */
[----:B------:R-:W-:Y:S02]  /*13fc0*/  FSEL R222, R217, RZ, P3 ;  /* 0x000000ffd9de7208 */ /* 0x000fe40001800000 */
[----:B------:R-:W-:Y:S01]  /*13fd0*/  ISETP.NE.AND P2, PT, R17, 0x4, PT ;  /* 0x000000041100780c */ /* 0x000fe20003f45270 */
[----:B------:R-:W-:Y:S02]  /*13fe0*/  FADD R24, -R223, R214 ;  /* 0x000000d6df187221 */ /* 0x000fe40000000100 */
[----:B------:R-:W-:Y:S01]  /*13ff0*/  FADD R213, -R222, R213 ;  /* 0x000000d5ded57221 */ /* 0x000fe20000000100 */
[----:B------:R-:W-:Y:S01]  /*14000*/  SEL R17, R17, RZ, P2 ;  /* 0x000000ff11117207 */ /* 0x000fe20001000000 */
[----:B------:R-:W-:Y:S02]  /*14010*/  FMUL R24, R24, UR6 ;  /* 0x0000000618187c20 */ /* 0x000fe40008400000 */
[----:B------:R-:W-:Y:S01]  /*14020*/  FMUL R214, R213, UR6 ;  /* 0x00000006d5d67c20 */ /* 0x000fe20008400000 */
[C---:B------:R-:W-:Y:S01]  /*14030*/  IMAD R213, R7.reuse, 0x8, R14 ;  /* 0x0000000807d57824 */ /* 0x040fe200078e020e */
[----:B------:R-:W-:-:S02]  /*14040*/  IADD3 R7, R7, 0x1, RZ ;  /* 0x0000000107077810 */ /* 0x000fc40007ffe0ff */
[----:B------:R-:W-:Y:S02]  /*14050*/  FSETP.GEU.AND P3, PT, R24, -126, PT ;  /* 0xc2fc00001800780b */ /* 0x000fe40003f6e000 */
[----:B------:R-:W-:Y:S02]  /*14060*/  FSETP.GEU.AND P4, PT, R214, -126, PT ;  /* 0xc2fc0000d600780b */ /* 0x000fe40003f8e000 */
[----:B------:R-:W-:Y:S02]  /*14070*/  PRMT R218, RZ, 0x654, R213 ;  /* 0x00000654ffda7816 */ /* 0x000fe400000000d5 */
[----:B------:R-:W-:Y:S02]  /*14080*/  SEL R213, RZ, 0x1, P2 ;  /* 0x00000001ffd57807 */ /* 0x000fe40001000000 */
[----:B------:R1:W-:Y:S01]  /*14090*/  SYNCS.ARRIVE.TRANS64.RED.A1T0 RZ, [R218+URZ], RZ ;  /* 0x000000ffdaff79a7 */ /* 0x0003e2000810043f */
[----:B------:R-:W-:Y:S02]  /*140a0*/  ISETP.NE.AND P2, PT, R7, 0x4, PT ;  /* 0x000000040700780c */ /* 0x000fe40003f45270 */
[----:B------:R-:W-:-:S02]  /*140b0*/  LOP3.LUT R4, R4, R213, RZ, 0x3c, !PT ;  /* 0x000000d504047212 */ /* 0x000fc400078e3cff */
[----:B------:R-:W-:Y:S02]  /*140c0*/  @!P3 FMUL R24, R24, 0.5 ;  /* 0x3f0000001818b820 */ /* 0x000fe40000400000 */
[----:B------:R-:W-:Y:S01]  /*140d0*/  @!P4 FMUL R214, R214, 0.5 ;  /* 0x3f000000d6d6c820 */ /* 0x000fe20000400000 */
[----:B-1----:R-:W-:Y:S01]  /*140e0*/  IMAD R218, R17, 0x8, R2 ;  /* 0x0000000811da7824 */ /* 0x002fe200078e0202 */
[----:B------:R-:W-:Y:S02]  /*140f0*/  SHF.L.U32 R213, R4, 0x1f, RZ ;  /* 0x0000001f04d57819 */ /* 0x000fe400000006ff */
[----:B------:R-:W1:Y:S08]  /*14100*/  MUFU.EX2 R24, R24 ;  /* 0x0000001800187308 */ /* 0x000e700000000800 */
[----:B------:R-:W2:Y:S01]  /*14110*/  MUFU.EX2 R214, R214 ;  /* 0x000000d600d67308 */ /* 0x000ea20000000800 */
[----:B-1----:R-:W-:-:S04]  /*14120*/  @!P3 FMUL R24, R24, R24 ;  /* 0x000000181818b220 */ /* 0x002fc80000400000 */
        /* <DEDUP_REMOVED lines=57> */
.L_x_45:
[----:B-1----:R1:W2:Y:S02]  /*144c0*/  SYNCS.PHASECHK.TRANS64.TRYWAIT P3, [R218+URZ+0x3b800], R213 ;  /* 0x03b800d5da0075a7 */ /* 0x0022a4000806017f */
[----:B--2---:R-:W-:Y:S05]  /*144d0*/  @!P3 NANOSLEEP.SYNCS 0x989680 ;  /* 0x009896800000b95d */ /* 0x004fea0003900000 */
[----:B------:R-:W2:Y:S02]  /*144e0*/  @!P3 SYNCS.PHASECHK.TRANS64 P3, [R218+URZ+0x3b800], R213 ;  /* 0x03b800d5da00b5a7 */ /* 0x000ea4000806007f */
[----:B--2---:R-:W-:Y:S05]  /*144f0*/  @!P3 BRA `(.L_x_45) ;  /* 0xfffffffc00f0b947 */ /* 0x004fea000383ffff */
[----:B------:R-:W-:Y:S05]  /*14500*/  BSYNC B0 ;  /* 0x0000000000007941 */ /* 0x000fea0003800000 */
.L_x_44:
[----:B-1----:R-:W1:Y:S01]  /*14510*/  LDC R218, c[0x0][0x604] ;  /* 0x00018100ffda7b82 */ /* 0x002e620000000800 */
[----:B------:R-:W-:Y:S01]  /*14520*/  IMAD.U32 R220, RZ, RZ, UR41 ;  /* 0x00000029ffdc7e24 */ /* 0x000fe2000f8e00ff */
[----:B------:R-:W-:Y:S05]  /*14530*/  WARPSYNC.ALL ;  /* 0x0000000000007948 */ /* 0x000fea0003800000 */
[----:B------:R-:W-:Y:S02]  /*14540*/  IMAD R220, R17, 0xe00, R220 ;  /* 0x00000e0011dc7824 */ /* 0x000fe400078e02dc */
[-C--:B-1----:R-:W-:Y:S01]  /*14550*/  FMUL R221, R223, R218.reuse ;  /* 0x000000dadfdd7220 */ /* 0x082fe20000400000 */
[----:B------:R-:W-:-:S03]  /*14560*/  FMUL R213, R222, R218 ;  /* 0x000000daded57220 */ /* 0x000fc60000400000 */
[-CC-:B------:R-:W-:Y:S01]  /*14570*/  FFMA R219, R219, R218.reuse, -R221.reuse ;  /* 0x000000dadbdb7223 */ /* 0x180fe200000008dd */
[-CC-:B------:R-:W-:Y:S01]  /*14580*/  FFMA R28, R28, R218.reuse, -R221.reuse ;  /* 0x000000da1c1c7223 */ /* 0x180fe200000008dd */
[-CC-:B------:R-:W-:Y:S01]  /*14590*/  FFMA R25, R25, R218.reuse, -R221.reuse ;  /* 0x000000da19197223 */ /* 0x180fe200000008dd */
[-CC-:B------:R-:W-:Y:S01]  /*145a0*/  FFMA R29, R29, R218.reuse, -R221.reuse ;  /* 0x000000da1d1d7223 */ /* 0x180fe200000008dd */
[-CC-:B------:R-:W-:Y:S01]  /*145b0*/  FFMA R32, R32, R218.reuse, -R221.reuse ;  /* 0x000000da20207223 */ /* 0x180fe200000008dd */
[----:B------:R-:W-:Y:S01]  /*145c0*/  FSETP.GEU.AND P5, PT, R219, -126, PT ;  /* 0xc2fc0000db00780b */ /* 0x000fe20003fae000 */
[-CC-:B------:R-:W-:Y:S01]  /*145d0*/  FFMA R33, R33, R218.reuse, -R221.reuse ;  /* 0x000000da21217223 */ /* 0x180fe200000008dd */
        /* <DEDUP_REMOVED lines=11> */
[----:B------:R-:W-:Y:S01]  /*14690*/  @!P5 FMUL R219, R219, 0.5 ;  /* 0x3f000000dbdbd820 */ /* 0x000fe20000400000 */
[-CC-:B------:R-:W-:Y:S01]  /*146a0*/  FFMA R57, R57, R218.reuse, -R221.reuse ;  /* 0x000000da39397223 */ /* 0x180fe200000008dd */
[-CC-:B------:R-:W-:Y:S01]  /*146b0*/  FFMA R60, R60, R218.reuse, -R221.reuse ;  /* 0x000000da3c3c7223 */ /* 0x180fe200000008dd */
[-CC-:B------:R-:W-:Y:S01]  /*146c0*/  FFMA R61, R61, R218.reuse, -R221.reuse ;  /* 0x000000da3d3d7223 */ /* 0x180fe200000008dd */
[-CC-:B------:R-:W-:Y:S01]  /*146d0*/  FFMA R64, R64, R218.reuse, -R221.reuse ;  /* 0x000000da40407223 */ /* 0x180fe200000008dd */
[-CC-:B------:R-:W-:Y:S01]  /*146e0*/  FFMA R65, R65, R218.reuse, -R221.reuse ;  /* 0x000000da41417223 */ /* 0x180fe200000008dd */
[----:B------:R-:W1:Y:S01]  /*146f0*/  MUFU.EX2 R219, R219 ;  /* 0x000000db00db7308 */ /* 0x000e620000000800 */
        /* <DEDUP_REMOVED lines=41> */
[-C--:B------:R-:W-:Y:S01]  /*14990*/  FFMA R149, R149, R218.reuse, -R221 ;  /* 0x000000da95957223 */ /* 0x080fe200000008dd */
[-CC-:B------:R-:W-:Y:S01]  /*149a0*/  FFMA R221, R26, R218.reuse, -R213.reuse ;  /* 0x000000da1add7223 */ /* 0x180fe200000008d5 */
[----:B------:R-:W-:Y:S01]  /*149b0*/  FSETP.GEU.AND P3, PT, R28, -126, PT ;  /* 0xc2fc00001c00780b */ /* 0x000fe20003f6e000 */
[----:B-1----:R-:W-:Y:S01]  /*149c0*/  @!P5 FMUL R219, R219, R219 ;  /* 0x000000dbdbdbd220 */ /* 0x002fe20000400000 */
[----:B------:R-:W-:Y:S01]  /*149d0*/  FSETP.GEU.AND P6, PT, R25, -126, PT ;  /* 0xc2fc00001900780b */ /* 0x000fe20003fce000 */
[-CC-:B------:R-:W-:Y:S01]  /*149e0*/  FFMA R222, R27, R218.reuse, -R213.reuse ;  /* 0x000000da1bde7223 */ /* 0x180fe200000008d5 */
[----:B------:R-:W-:Y:S01]  /*149f0*/  FSETP.GEU.AND P5, PT, R221, -126, PT ;  /* 0xc2fc0000dd00780b */ /* 0x000fe20003fae000 */
[-CC-:B------:R-:W-:Y:S01]  /*14a00*/  FFMA R27, R30, R218.reuse, -R213.reuse ;  /* 0x000000da1e1b7223 */ /* 0x180fe200000008d5 */
[----:B------:R-:W-:Y:S01]  /*14a10*/  FSETP.GEU.AND P4, PT, R29, -126, PT ;  /* 0xc2fc00001d00780b */ /* 0x000fe20003f8e000 */
[-CC-:B------:R-:W-:Y:S01]  /*14a20*/  FFMA R31, R31, R218.reuse, -R213.reuse ;  /* 0x000000da1f1f7223 */ /* 0x180fe200000008d5 */
[-C--:B------:R-:W-:Y:S01]  /*14a30*/  FFMA R34, R34, R218.reuse, -R213 ;  /* 0x000000da22227223 */ /* 0x080fe200000008d5 */
[----:B------:R-:W-:Y:S01]  /*14a40*/  FFMA R227, R24, R15, R219 ;  /* 0x0000000f18e37223 */ /* 0x000fe200000000db */
[-CC-:B------:R-:W-:Y:S01]  /*14a50*/  FFMA R35, R35, R218.reuse, -R213.reuse ;  /* 0x000000da23237223 */ /* 0x180fe200000008d5 */
[-CC-:B------:R-:W-:Y:S01]  /*14a60*/  FFMA R38, R38, R218.reuse, -R213.reuse ;  /* 0x000000da26267223 */ /* 0x180fe200000008d5 */
[-CC-:B------:R-:W-:Y:S01]  /*14a70*/  FFMA R39, R39, R218.reuse, -R213.reuse ;  /* 0x000000da27277223 */ /* 0x180fe200000008d5 */
[----:B------:R-:W-:Y:S01]  /*14a80*/  @!P3 FMUL R28, R28, 0.5 ;  /* 0x3f0000001c1cb820 */ /* 0x000fe20000400000 */
[-CC-:B------:R-:W-:Y:S01]  /*14a90*/  FFMA R42, R42, R218.reuse, -R213.reuse ;  /* 0x000000da2a2a7223 */ /* 0x180fe200000008d5 */
[----:B------:R-:W-:Y:S01]  /*14aa0*/  @!P6 FMUL R25, R25, 0.5 ;  /* 0x3f0000001919e820 */ /* 0x000fe20000400000 */
[-CC-:B------:R-:W-:Y:S01]  /*14ab0*/  FFMA R43, R43, R218.reuse, -R213.reuse ;  /* 0x000000da2b2b7223 */ /* 0x180fe200000008d5 */
[----:B------:R-:W-:Y:S01]  /*14ac0*/  @!P5 FMUL R221, R221, 0.5 ;  /* 0x3f000000ddddd820 */ /* 0x000fe20000400000 */
[-CC-:B------:R-:W-:Y:S01]  /*14ad0*/  FFMA R46, R46, R218.reuse, -R213.reuse ;  /* 0x000000da2e2e7223 */ /* 0x180fe200000008d5 */
[----:B------:R-:W1:Y:S01]  /*14ae0*/  MUFU.EX2 R26, R25 ;  /* 0x00000019001a7308 */ /* 0x000e620000000800 */
[----:B------:R-:W-:Y:S01]  /*14af0*/  @!P4 FMUL R29, R29, 0.5 ;  /* 0x3f0000001d1dc820 */ /* 0x000fe20000400000 */
[-CC-:B------:R-:W-:Y:S01]  /*14b00*/  FFMA R47, R47, R218.reuse, -R213.reuse ;  /* 0x000000da2f2f7223 */ /* 0x180fe200000008d5 */
[-CC-:B------:R-:W-:Y:S01]  /*14b10*/  FFMA R50, R50, R218.reuse, -R213.reuse ;  /* 0x000000da32327223 */ /* 0x180fe200000008d5 */
[-CC-:B------:R-:W-:Y:S01]  /*14b20*/  FFMA R51, R51, R218.reuse, -R213.reuse ;  /* 0x000000da33337223 */ /* 0x180fe200000008d5 */
[-CC-:B------:R-:W-:Y:S01]  /*14b30*/  FFMA R54, R54, R218.reuse, -R213.reuse ;  /* 0x000000da36367223 */ /* 0x180fe200000008d5 */
[-CC-:B------:R-:W-:Y:S01]  /*14b40*/  FFMA R55, R55, R218.reuse, -R213.reuse ;  /* 0x000000da37377223 */ /* 0x180fe200000008d5 */
[-CC-:B------:R-:W-:Y:S01]  /*14b50*/  FFMA R58, R58, R218.reuse, -R213.reuse ;  /* 0x000000da3a3a7223 */ /* 0x180fe200000008d5 */
[----:B------:R-:W2:Y:S01]  /*14b60*/  MUFU.EX2 R28, R28 ;  /* 0x0000001c001c7308 */ /* 0x000ea20000000800 */
[-CC-:B------:R-:W-:Y:S01]  /*14b70*/  FFMA R59, R59, R218.reuse, -R213.reuse ;  /* 0x000000da3b3b7223 */ /* 0x180fe200000008d5 */
[-CC-:B------:R-:W-:Y:S01]  /*14b80*/  FFMA R62, R62, R218.reuse, -R213.reuse ;  /* 0x000000da3e3e7223 */ /* 0x180fe200000008d5 */
[-CC-:B------:R-:W-:Y:S01]  /*14b90*/  FFMA R63, R63, R218.reuse, -R213.reuse ;  /* 0x000000da3f3f7223 */ /* 0x180fe200000008d5 */
[-CC-:B------:R-:W-:Y:S01]  /*14ba0*/  FFMA R66, R66, R218.reuse, -R213.reuse ;  /* 0x000000da42427223 */ /* 0x180fe200000008d5 */
[-CC-:B------:R-:W-:Y:S01]  /*14bb0*/  FFMA R67, R67, R218.reuse, -R213.reuse ;  /* 0x000000da43437223 */ /* 0x180fe200000008d5 */
[-CC-:B------:R-:W-:Y:S01]  /*14bc0*/  FFMA R70, R70, R218.reuse, -R213.reuse ;  /* 0x000000da46467223 */ /* 0x180fe200000008d5 */
[--C-:B------:R-:W-:Y:S01]  /*14bd0*/  FFMA R71, R71, R218, -R213.reuse ;  /* 0x000000da47477223 */ /* 0x100fe200000008d5 */
[----:B------:R-:W3:Y:S01]  /*14be0*/  MUFU.EX2 R25, R221 ;  /* 0x000000dd00197308 */ /* 0x000ee20000000800 */
[----:B-1----:R-:W-:Y:S01]  /*14bf0*/  @!P6 FMUL R26, R26, R26 ;  /* 0x0000001a1a1ae220 */ /* 0x002fe20000400000 */
[----:B------:R-:W-:Y:S01]  /*14c00*/  FSETP.GEU.AND P6, PT, R222, -126, PT ;  /* 0xc2fc0000de00780b */ /* 0x000fe20003fce000 */
[-CC-:B------:R-:W-:Y:S01]  /*14c10*/  FFMA R74, R74, R218.reuse, -R213.reuse ;  /* 0x000000da4a4a7223 */ /* 0x180fe200000008d5 */
[-CC-:B------:R-:W-:Y:S01]  /*14c20*/  FFMA R75, R75, R218.reuse, -R213.reuse ;  /* 0x000000da4b4b7223 */ /* 0x180fe200000008d5 */
[-CC-:B------:R-:W-:Y:S01]  /*14c30*/  FFMA R78, R78, R218.reuse, -R213.reuse ;  /* 0x000000da4e4e7223 */ /* 0x180fe200000008d5 */
[-CC-:B------:R-:W-:Y:S01]  /*14c40*/  FFMA R79, R79, R218.reuse, -R213.reuse ;  /* 0x000000da4f4f7223 */ /* 0x180fe200000008d5 */
[--C-:B------:R-:W-:Y:S01]  /*14c50*/  FFMA R82, R82, R218, -R213.reuse ;  /* 0x000000da52527223 */ /* 0x100fe200000008d5 */
[----:B------:R-:W1:Y:S01]  /*14c60*/  MUFU.EX2 R29, R29 ;  /* 0x0000001d001d7308 */ /* 0x000e620000000800 */
[----:B--2---:R-:W-:Y:S01]  /*14c70*/  @!P3 FMUL R28, R28, R28 ;  /* 0x0000001c1c1cb220 */ /* 0x004fe20000400000 */
[----:B------:R-:W-:Y:S01]  /*14c80*/  FSETP.GEU.AND P3, PT, R27, -126, PT ;  /* 0xc2fc00001b00780b */ /* 0x000fe20003f6e000 */
[-CC-:B------:R-:W-:Y:S01]  /*14c90*/  FFMA R83, R83, R218.reuse, -R213.reuse ;  /* 0x000000da53537223 */ /* 0x180fe200000008d5 */
[-CC-:B------:R-:W-:Y:S01]  /*14ca0*/  FFMA R86, R86, R218.reuse, -R213.reuse ;  /* 0x000000da56567223 */ /* 0x180fe200000008d5 */
[-CC-:B------:R-:W-:Y:S01]  /*14cb0*/  FFMA R87, R87, R218.reuse, -R213.reuse ;  /* 0x000000da57577223 */ /* 0x180fe200000008d5 */
[-CC-:B------:R-:W-:Y:S01]  /*14cc0*/  FFMA R90, R90, R218.reuse, -R213.reuse ;  /* 0x000000da5a5a7223 */ /* 0x180fe200000008d5 */
[----:B------:R-:W-:Y:S01]  /*14cd0*/  @!P6 FMUL R222, R222, 0.5 ;  /* 0x3f000000dedee820 */ /* 0x000fe20000400000 */
[-CC-:B------:R-:W-:Y:S01]  /*14ce0*/  FFMA R91, R91, R218.reuse, -R213.reuse ;  /* 0x000000da5b5b7223 */ /* 0x180fe200000008d5 */
[----:B---3--:R-:W-:Y:S01]  /*14cf0*/  @!P5 FMUL R25, R25, R25 ;  /* 0x000000191919d220 */ /* 0x008fe20000400000 */
[----:B------:R-:W-:Y:S01]  /*14d00*/  FSETP.GEU.AND P5, PT, R32, -126, PT ;  /* 0xc2fc00002000780b */ /* 0x000fe20003fae000 */
[----:B------:R-:W2:Y:S01]  /*14d10*/  MUFU.EX2 R30, R222 ;  /* 0x000000de001e7308 */ /* 0x000ea20000000800 */
[-CC-:B------:R-:W-:Y:S01]  /*14d20*/  FFMA R94, R94, R218.reuse, -R213.reuse ;  /* 0x000000da5e5e7223 */ /* 0x180fe200000008d5 */
[-CC-:B------:R-:W-:Y:S01]  /*14d30*/  FFMA R95, R95, R218.reuse, -R213.reuse ;  /* 0x000000da5f5f7223 */ /* 0x180fe200000008d5 */
[-CC-:B------:R-:W-:Y:S01]  /*14d40*/  FFMA R98, R98, R218.reuse, -R213.reuse ;  /* 0x000000da62627223 */ /* 0x180fe200000008d5 */
[----:B------:R-:W-:Y:S01]  /*14d50*/  @!P3 FMUL R27, R27, 0.5 ;  /* 0x3f0000001b1bb820 */ /* 0x000fe20000400000 */
[-CC-:B------:R-:W-:Y:S01]  /*14d60*/  FFMA R99, R99, R218.reuse, -R213.reuse ;  /* 0x000000da63637223 */ /* 0x180fe200000008d5 */
[----:B-1----:R-:W-:Y:S01]  /*14d70*/  @!P4 FMUL R29, R29, R29 ;  /* 0x0000001d1d1dc220 */ /* 0x002fe20000400000 */
[----:B------:R-:W-:Y:S01]  /*14d80*/  FSETP.GEU.AND P4, PT, R31, -126, PT ;  /* 0xc2fc00001f00780b */ /* 0x000fe20003f8e000 */
[-CC-:B------:R-:W-:Y:S01]  /*14d90*/  FFMA R102, R102, R218.reuse, -R213.reuse ;  /* 0x000000da66667223 */ /* 0x180fe200000008d5 */
[-CC-:B------:R-:W-:Y:S01]  /*14da0*/  FFMA R103, R103, R218.reuse, -R213.reuse ;  /* 0x000000da67677223 */ /* 0x180fe200000008d5 */
[----:B------:R-:W1:Y:S01]  /*14db0*/  MUFU.EX2 R27, R27 ;  /* 0x0000001b001b7308 */ /* 0x000e620000000800 */
[-CC-:B------:R-:W-:Y:S01]  /*14dc0*/  FFMA R106, R106, R218.reuse, -R213.reuse ;  /* 0x000000da6a6a7223 */ /* 0x180fe200000008d5 */
[----:B------:R-:W-:Y:S01]  /*14dd0*/  @!P5 FMUL R32, R32, 0.5 ;  /* 0x3f0000002020d820 */ /* 0x000fe20000400000 */
[-CC-:B------:R-:W-:Y:S01]  /*14de0*/  FFMA R107, R107, R218.reuse, -R213.reuse ;  /* 0x000000da6b6b7223 */ /* 0x180fe200000008d5 */
[-CC-:B------:R-:W-:Y:S01]  /*14df0*/  FFMA R110, R110, R218.reuse, -R213.reuse ;  /* 0x000000da6e6e7223 */ /* 0x180fe200000008d5 */
[-CC-:B------:R-:W-:Y:S01]  /*14e00*/  FFMA R111, R111, R218.reuse, -R213.reuse ;  /* 0x000000da6f6f7223 */ /* 0x180fe200000008d5 */
[--C-:B------:R-:W-:Y:S01]  /*14e10*/  FFMA R114, R114, R218, -R213.reuse ;  /* 0x000000da72727223 */ /* 0x100fe200000008d5 */
[----:B--2---:R-:W-:Y:S01]  /*14e20*/  @!P6 FMUL R30, R30, R30 ;  /* 0x0000001e1e1ee220 */ /* 0x004fe20000400000 */
[----:B------:R-:W2:Y:S01]  /*14e30*/  MUFU.EX2 R32, R32 ;  /* 0x0000002000207308 */ /* 0x000ea20000000800 */
[----:B------:R-:W-:Y:S01]  /*14e40*/  FSETP.GEU.AND P6, PT, R33, -126, PT ;  /* 0xc2fc00002100780b */ /* 0x000fe20003fce000 */
[----:B------:R-:W-:Y:S01]  /*14e50*/  @!P4 FMUL R31, R31, 0.5 ;  /* 0x3f0000001f1fc820 */ /* 0x000fe20000400000 */
[-CC-:B------:R-:W-:Y:S01]  /*14e60*/  FFMA R115, R115, R218.reuse, -R213.reuse ;  /* 0x000000da73737223 */ /* 0x180fe200000008d5 */
[-CC-:B------:R-:W-:Y:S01]  /*14e70*/  FFMA R118, R118, R218.reuse, -R213.reuse ;  /* 0x000000da76767223 */ /* 0x180fe200000008d5 */
[-CC-:B------:R-:W-:Y:S01]  /*14e80*/  FFMA R119, R119, R218.reuse, -R213.reuse ;  /* 0x000000da77777223 */ /* 0x180fe200000008d5 */
[-CC-:B------:R-:W-:Y:S01]  /*14e90*/  FFMA R122, R122, R218.reuse, -R213.reuse ;  /* 0x000000da7a7a7223 */ /* 0x180fe200000008d5 */
[-CC-:B------:R-:W-:Y:S01]  /*14ea0*/  FFMA R123, R123, R218.reuse, -R213.reuse ;  /* 0x000000da7b7b7223 */ /* 0x180fe200000008d5 */
[----:B------:R-:W3:Y:S01]  /*14eb0*/  MUFU.EX2 R222, R31 ;  /* 0x0000001f00de7308 */ /* 0x000ee20000000800 */
[----:B-1----:R-:W-:Y:S01]  /*14ec0*/  @!P3 FMUL R27, R27, R27 ;  /* 0x0000001b1b1bb220 */ /* 0x002fe20000400000 */
[----:B------:R-:W-:Y:S01]  /*14ed0*/  FSETP.GEU.AND P3, PT, R36, -126, PT ;  /* 0xc2fc00002400780b */ /* 0x000fe20003f6e000 */
[-CC-:B------:R-:W-:Y:S01]  /*14ee0*/  FFMA R126, R126, R218.reuse, -R213.reuse ;  /* 0x000000da7e7e7223 */ /* 0x180fe200000008d5 */
[-CC-:B------:R-:W-:Y:S01]  /*14ef0*/  FFMA R127, R127, R218.reuse, -R213.reuse ;  /* 0x000000da7f7f7223 */ /* 0x180fe200000008d5 */
[-CC-:B------:R-:W-:Y:S01]  /*14f00*/  FFMA R130, R130, R218.reuse, -R213.reuse ;  /* 0x000000da82827223 */ /* 0x180fe200000008d5 */
[----:B------:R-:W-:Y:S01]  /*14f10*/  @!P6 FMUL R33, R33, 0.5 ;  /* 0x3f0000002121e820 */ /* 0x000fe20000400000 */
[-CC-:B------:R-:W-:Y:S01]  /*14f20*/  FFMA R131, R131, R218.reuse, -R213.reuse ;  /* 0x000000da83837223 */ /* 0x180fe200000008d5 */
[--C-:B------:R-:W-:Y:S01]  /*14f30*/  FFMA R134, R134, R218, -R213.reuse ;  /* 0x000000da86867223 */ /* 0x100fe200000008d5 */
[----:B--2---:R-:W-:Y:S01]  /*14f40*/  @!P5 FMUL R32, R32, R32 ;  /* 0x000000202020d220 */ /* 0x004fe20000400000 */
[----:B------:R-:W-:Y:S01]  /*14f50*/  FSETP.GEU.AND P5, PT, R34, -126, PT ;  /* 0xc2fc00002200780b */ /* 0x000fe20003fae000 */
[----:B------:R1:W2:Y:S01]  /*14f60*/  MUFU.EX2 R31, R33 ;  /* 0x00000021001f7308 */ /* 0x0002a20000000800 */
[-CC-:B------:R-:W-:Y:S01]  /*14f70*/  FFMA R135, R135, R218.reuse, -R213.reuse ;  /* 0x000000da87877223 */ /* 0x180fe200000008d5 */
[-CC-:B------:R-:W-:Y:S01]  /*14f80*/  FFMA R138, R138, R218.reuse, -R213.reuse ;  /* 0x000000da8a8a7223 */ /* 0x180fe200000008d5 */
[-CC-:B------:R-:W-:Y:S01]  /*14f90*/  FFMA R139, R139, R218.reuse, -R213.reuse ;  /* 0x000000da8b8b7223 */ /* 0x180fe200000008d5 */
[----:B------:R-:W-:Y:S01]  /*14fa0*/  @!P3 FMUL R36, R36, 0.5 ;  /* 0x3f0000002424b820 */ /* 0x000fe20000400000 */
[--C-:B------:R-:W-:Y:S01]  /*14fb0*/  FFMA R142, R142, R218, -R213.reuse ;  /* 0x000000da8e8e7223 */ /* 0x100fe200000008d5 */
[----:B---3--:R-:W-:Y:S01]  /*14fc0*/  @!P4 FMUL R222, R222, R222 ;  /* 0x000000dededec220 */ /* 0x008fe20000400000 */
[----:B------:R-:W-:Y:S01]  /*14fd0*/  FSETP.GEU.AND P4, PT, R37, -126, PT ;  /* 0xc2fc00002500780b */ /* 0x000fe20003f8e000 */
[----:B------:R3:W4:Y:S01]  /*14fe0*/  MUFU.EX2 R223, R36 ;  /* 0x0000002400df7308 */ /* 0x0007220000000800 */
[----:B-1----:R-:W-:Y:S01]  /*14ff0*/  MOV R33, UR43 ;  /* 0x0000002b00217c02 */ /* 0x002fe20008000f00 */
[-CC-:B------:R-:W-:Y:S01]  /*15000*/  FFMA R143, R143, R218.reuse, -R213.reuse ;  /* 0x000000da8f8f7223 */ /* 0x180fe200000008d5 */
[-CC-:B------:R-:W-:Y:S01]  /*15010*/  FFMA R146, R146, R218.reuse, -R213.reuse ;  /* 0x000000da92927223 */ /* 0x180fe200000008d5 */
[----:B------:R-:W-:Y:S01]  /*15020*/  @!P5 FMUL R34, R34, 0.5 ;  /* 0x3f0000002222d820 */ /* 0x000fe20000400000 */
[-CC-:B------:R-:W-:Y:S01]  /*15030*/  FFMA R147, R147, R218.reuse, -R213.reuse ;  /* 0x000000da93937223 */ /* 0x180fe200000008d5 */
[-CC-:B------:R-:W-:Y:S01]  /*15040*/  FFMA R150, R150, R218.reuse, -R213.reuse ;  /* 0x000000da96967223 */ /* 0x180fe200000008d5 */
[----:B------:R-:W-:Y:S01]  /*15050*/  FFMA R151, R151, R218, -R213 ;  /* 0x000000da97977223 */ /* 0x000fe200000008d5 */
[----:B------:R1:W5:Y:S01]  /*15060*/  MUFU.EX2 R225, R34 ;  /* 0x0000002200e17308 */ /* 0x0003620000000800 */
[----:B---3--:R-:W-:Y:S01]  /*15070*/  IADD3 R36, R220, 0x200, RZ ;  /* 0x00000200dc247810 */ /* 0x008fe20007ffe0ff */
[----:B------:R-:W-:Y:S01]  /*15080*/  FADD R227, R227, R26 ;  /* 0x0000001ae3e37221 */ /* 0x000fe20000000000 */
[----:B------:R-:W-:Y:S01]  /*15090*/  FFMA R213, R214, R13, R25 ;  /* 0x0000000dd6d57223 */ /* 0x000fe20000000019 */
[----:B------:R-:W-:Y:S01]  /*150a0*/  @!P4 FMUL R37, R37, 0.5 ;  /* 0x3f0000002525c820 */ /* 0x000fe20000400000 */
[----:B------:R-:W-:Y:S01]  /*150b0*/  R2UR UR42, R36 ;  /* 0x00000000242a72ca */ /* 0x000fe200000e0000 */
[----:B------:R-:W-:Y:S01]  /*150c0*/  IMAD.MOV.U32 R221, RZ, RZ, -0x3ffffff0 ;  /* 0xc0000010ffdd7424 */ /* 0x000fe200078e00ff */
[C---:B------:R-:W-:Y:S01]  /*150d0*/  IADD3 R36, R220.reuse, 0x600, RZ ;  /* 0x00000600dc247810 */ /* 0x040fe20007ffe0ff */
[----:B------:R3:W5:Y:S01]  /*150e0*/  MUFU.EX2 R224, R37 ;  /* 0x0000002500e07308 */ /* 0x0007620000000800 */
[----:B-1----:R-:W-:Y:S01]  /*150f0*/  VIADD R34, R220, 0x400 ;  /* 0x00000400dc227836 */ /* 0x002fe20000000000 */
[----:B------:R-:W-:Y:S01]  /*15100*/  F2FP.F16.F32.PACK_AB R24, R26, R219 ;  /* 0x000000db1a18723e */ /* 0x000fe200000000ff */
[----:B--2---:R-:W-:Y:S01]  /*15110*/  @!P6 FMUL R31, R31, R31 ;  /* 0x0000001f1f1fe220 */ /* 0x004fe20000400000 */
[----:B------:R-:W-:Y:S01]  /*15120*/  R2UR UR10, R36 ;  /* 0x00000000240a72ca */ /* 0x000fe200000e0000 */
[----:B------:R-:W-:Y:S01]  /*15130*/  VIADD R36, R220, 0xa00 ;  /* 0x00000a00dc247836 */ /* 0x000fe20000000000 */
[----:B------:R-:W-:Y:S01]  /*15140*/  R2UR UR6, R34 ;  /* 0x00000000220672ca */ /* 0x000fe200000e0000 */
[----:B------:R-:W-:Y:S01]  /*15150*/  VIADD R34, R220, 0x800 ;  /* 0x00000800dc227836 */ /* 0x000fe20000000000 */
[----:B------:R-:W-:Y:S01]  /*15160*/  F2FP.F16.F32.PACK_AB R26, R29, R28 ;  /* 0x0000001c1d1a723e */ /* 0x000fe200000000ff */
[----:B---3--:R-:W-:Y:S01]  /*15170*/  IMAD.MOV.U32 R37, RZ, RZ, -0x3ffffff0 ;  /* 0xc0000010ff257424 */ /* 0x008fe200078e00ff */
[----:B------:R-:W-:Y:S01]  /*15180*/  R2UR UR18, R36 ;  /* 0x00000000241272ca */ /* 0x000fe200000e0000 */
[----:B------:R-:W-:Y:S01]  /*15190*/  VIADD R36, R220, 0xc00 ;  /* 0x00000c00dc247836 */ /* 0x000fe20000000000 */
[----:B------:R-:W-:Y:S01]  /*151a0*/  R2UR UR14, R34 ;  /* 0x00000000220e72ca */ /* 0x000fe200000e0000 */
[----:B----4-:R-:W-:Y:S01]  /*151b0*/  @!P3 FMUL R223, R223, R223 ;  /* 0x000000dfdfdfb220 */ /* 0x010fe20000400000 */
[----:B------:R-:W-:Y:S01]  /*151c0*/  IADD3 R34, R220, 0x20, RZ ;  /* 0x00000020dc227810 */ /* 0x000fe20007ffe0ff */
[----:B-----5:R-:W-:Y:S01]  /*151d0*/  @!P5 FMUL R225, R225, R225 ;  /* 0x000000e1e1e1d220 */ /* 0x020fe20000400000 */
[----:B------:R-:W-:Y:S01]  /*151e0*/  R2UR UR22, R36 ;  /* 0x00000000241672ca */ /* 0x000fe200000e0000 */
[----:B------:R-:W-:Y:S01]  /*151f0*/  VIADD R36, R220, 0x220 ;  /* 0x00000220dc247836 */ /* 0x000fe20000000000 */
[----:B------:R-:W-:Y:S01]  /*15200*/  R2UR UR26, R34 ;  /* 0x00000000221a72ca */ /* 0x000fe200000e0000 */
[----:B------:R-:W-:Y:S01]  /*15210*/  VIADD R34, R220, 0x420 ;  /* 0x00000420dc227836 */ /* 0x000fe20000000000 */
[----:B------:R-:W-:Y:S01]  /*15220*/  R2UR UR43, R37 ;  /* 0x00000000252b72ca */ /* 0x000fe200000e0000 */
[----:B------:R-:W-:Y:S01]  /*15230*/  @!P4 FMUL R224, R224, R224 ;  /* 0x000000e0e0e0c220 */ /* 0x000fe20000400000 */
[----:B------:R-:W-:Y:S01]  /*15240*/  R2UR UR30, R36 ;  /* 0x00000000241e72ca */ /* 0x000fe200000e0000 */
[----:B------:R-:W-:Y:S01]  /*15250*/  VIADD R36, R220, 0x620 ;  /* 0x00000620dc247836 */ /* 0x000fe20000000000 */
[----:B------:R-:W-:-:S02]  /*15260*/  R2UR UR34, R34 ;  /* 0x00000000222272ca */ /* 0x000fc400000e0000 */
[----:B------:R-:W-:Y:S02]  /*15270*/  IADD3 R34, R220, 0x820, RZ ;  /* 0x00000820dc227810 */ /* 0x000fe40007ffe0ff */
[----:B------:R-:W-:Y:S01]  /*15280*/  R2UR UR38, R36 ;  /* 0x00000000242672ca */ /* 0x000fe200000e0000 */
[----:B------:R-:W-:Y:S01]  /*15290*/  VIADD R36, R220, 0xa20 ;  /* 0x00000a20dc247836 */ /* 0x000fe20000000000 */
[----:B------:R-:W-:Y:S01]  /*152a0*/  R2UR UR46, R34 ;  /* 0x00000000222e72ca */ /* 0x000fe200000e0000 */
[----:B------:R-:W-:Y:S01]  /*152b0*/  VIADD R34, R220, 0xc20 ;  /* 0x00000c20dc227836 */ /* 0x000fe20000000000 */
[----:B------:R-:W-:Y:S02]  /*152c0*/  MOV R214, UR42 ;  /* 0x0000002a00d67c02 */ /* 0x000fe40008000f00 */
[----:B------:R-:W-:Y:S01]  /*152d0*/  R2UR UR50, R36 ;  /* 0x00000000243272ca */ /* 0x000fe200000e0000 */
[----:B------:R-:W-:Y:S01]  /*152e0*/  VIADD R36, R220, 0x440 ;  /* 0x00000440dc247836 */ /* 0x000fe20000000000 */
[----:B------:R-:W-:Y:S01]  /*152f0*/  R2UR UR54, R34 ;  /* 0x00000000223672ca */ /* 0x000fe200000e0000 */
[----:B------:R-:W-:Y:S01]  /*15300*/  VIADD R34, R220, 0x40 ;  /* 0x00000040dc227836 */ /* 0x000fe20000000000 */
[----:B------:R-:W-:-:S02]  /*15310*/  MOV R218, UR43 ;  /* 0x0000002b00da7c02 */ /* 0x000fc40008000f00 */
[----:B------:R-:W-:Y:S01]  /*15320*/  R2UR UR12, R36 ;  /* 0x00000000240c72ca */ /* 0x000fe200000e0000 */
[----:B------:R-:W-:Y:S01]  /*15330*/  FADD R36, R227, R28 ;  /* 0x0000001ce3247221 */ /* 0x000fe20000000000 */
[----:B------:R-:W-:Y:S01]  /*15340*/  R2UR UR58, R34 ;  /* 0x00000000223a72ca */ /* 0x000fe200000e0000 */
[C---:B------:R-:W-:Y:S01]  /*15350*/  VIADD R34, R220.reuse, 0x640 ;  /* 0x00000640dc227836 */ /* 0x040fe20000000000 */
[----:B------:R-:W-:Y:S01]  /*15360*/  R2UR UR42, R220 ;  /* 0x00000000dc2a72ca */ /* 0x000fe200000e0000 */
[----:B------:R-:W-:Y:S01]  /*15370*/  FADD R227, R36, R29 ;  /* 0x0000001d24e37221 */ /* 0x000fe20000000000 */
[----:B------:R-:W-:Y:S02]  /*15380*/  R2UR UR43, R221 ;  /* 0x00000000dd2b72ca */ /* 0x000fe400000e0000 */
[----:B------:R-:W-:Y:S01]  /*15390*/  R2UR UR16, R34 ;  /* 0x00000000221072ca */ /* 0x000fe200000e0000 */
[----:B------:R-:W-:Y:S01]  /*153a0*/  FADD R34, R213, R30 ;  /* 0x0000001ed5227221 */ /* 0x000fe20000000000 */
[----:B------:R-:W-:-:S02]  /*153b0*/  F2FP.F16.F32.PACK_AB R25, R30, R25 ;  /* 0x000000191e19723e */ /* 0x000fc400000000ff */
[----:B------:R-:W-:Y:S01]  /*153c0*/  FSETP.GEU.AND P6, PT, R35, -126, PT ;  /* 0xc2fc00002300780b */ /* 0x000fe20003fce000 */
[----:B------:R-:W-:Y:S01]  /*153d0*/  FADD R29, R34, R27 ;  /* 0x0000001b221d7221 */ /* 0x000fe20000000000 */
[----:B------:R-:W-:Y:S01]  /*153e0*/  F2FP.F16.F32.PACK_AB R27, R222, R27 ;  /* 0x0000001bde1b723e */ /* 0x000fe200000000ff */
[----:B------:R-:W-:Y:S01]  /*153f0*/  VIADD R34, R220, 0xa40 ;  /* 0x00000a40dc227836 */ /* 0x000fe20000000000 */
[----:B------:R-:W-:Y:S01]  /*15400*/  R2UR UR11, R37 ;  /* 0x00000000250b72ca */ /* 0x000fe200000e0000 */
[----:B------:R-:W-:Y:S01]  /*15410*/  FADD R30, R29, R222 ;  /* 0x000000de1d1e7221 */ /* 0x000fe20000000000 */
[----:B------:R-:W-:Y:S01]  /*15420*/  WARPGROUP.ARRIVE ;  /* 0x00000000000079c5 */ /* 0x000fe20000000000 */
[C---:B------:R-:W-:Y:S01]  /*15430*/  R2UR UR19, R37.reuse ;  /* 0x00000000251372ca */ /* 0x040fe200000e0000 */
[----:B------:R-:W-:Y:S01]  /*15440*/  IMAD.MOV.U32 R29, RZ, RZ, -0x3ffffff0 ;  /* 0xc0000010ff1d7424 */ /* 0x000fe200078e00ff */
[----:B------:R-:W-:Y:S02]  /*15450*/  R2UR UR23, R37 ;  /* 0x00000000251772ca */ /* 0x000fe400000e0000 */
[----:B------:R-:W-:Y:S01]  /*15460*/  FSETP.GEU.AND P3, PT, R38, -126, PT ;  /* 0xc2fc00002600780b */ /* 0x000fe20003f6e000 */
[----:B------:R-:W-:Y:S01]  /*15470*/  HGMMA.64x16x16.F32 R200, R24, gdesc[UR40].tnspB, R200, gsb0 ;  /* 0x4020002818c87df0 */ /* 0x000fe200080008c8 */
[----:B------:R-:W-:Y:S01]  /*15480*/  R2UR UR43, R218 ;  /* 0x00000000da2b72ca */ /* 0x000fe200000e0000 */
[----:B------:R-:W-:Y:S01]  /*15490*/  @!P6 FMUL R35, R35, 0.5 ;  /* 0x3f0000002323e820 */ /* 0x000fe20000400000 */
[----:B------:R-:W-:-:S02]  /*154a0*/  R2UR UR42, R214 ;  /* 0x00000000d62a72ca */ /* 0x000fc400000e0000 */
[----:B------:R-:W-:Y:S01]  /*154b0*/  FSETP.GEU.AND P4, PT, R39, -126, PT ;  /* 0xc2fc00002700780b */ /* 0x000fe20003f8e000 */
[----:B------:R1:W2:Y:S01]  /*154c0*/  MUFU.EX2 R226, R35 ;  /* 0x0000002300e27308 */ /* 0x0002a20000000800 */
[C---:B------:R-:W-:Y:S02]  /*154d0*/  R2UR UR31, R37.reuse ;  /* 0x00000000251f72ca */ /* 0x040fe400000e0000 */
[C---:B------:R-:W-:Y:S02]  /*154e0*/  R2UR UR39, R37.reuse ;  /* 0x00000000252772ca */ /* 0x040fe400000e0000 */
[----:B------:R-:W-:Y:S01]  /*154f0*/  R2UR UR51, R37 ;  /* 0x00000000253372ca */ /* 0x000fe200000e0000 */
[----:B------:R-:W-:Y:S01]  /*15500*/  @!P3 FMUL R38, R38, 0.5 ;  /* 0x3f0000002626b820 */ /* 0x000fe20000400000 */
[----:B------:R-:W-:Y:S01]  /*15510*/  FSETP.GEU.AND P5, PT, R40, -126, PT ;  /* 0xc2fc00002800780b */ /* 0x000fe20003fae000 */
[----:B-1----:R-:W-:Y:S01]  /*15520*/  IMAD.MOV.U32 R35, RZ, RZ, -0x3ffffff0 ;  /* 0xc0000010ff237424 */ /* 0x002fe200078e00ff */
[----:B------:R-:W-:-:S03]  /*15530*/  IADD3 R28, R220, 0x840, RZ ;  /* 0x00000840dc1c7810 */ /* 0x000fc60007ffe0ff */
[----:B------:R-:W-:Y:S01]  /*15540*/  @!P4 FMUL R39, R39, 0.5 ;  /* 0x3f0000002727c820 */ /* 0x000fe20000400000 */
[----:B------:R-:W1:Y:S01]  /*15550*/  MUFU.EX2 R38, R38 ;  /* 0x0000002600267308 */ /* 0x000e620000000800 */
[C---:B------:R-:W-:Y:S02]  /*15560*/  R2UR UR7, R35.reuse ;  /* 0x00000000230772ca */ /* 0x040fe400000e0000 */
[C---:B------:R-:W-:Y:S01]  /*15570*/  R2UR UR15, R35.reuse ;  /* 0x00000000230f72ca */ /* 0x040fe200000e0000 */
[----:B--2---:R-:W-:Y:S01]  /*15580*/  @!P6 FMUL R226, R226, R226 ;  /* 0x000000e2e2e2e220 */ /* 0x004fe20000400000 */
[C---:B------:R-:W-:Y:S02]  /*15590*/  R2UR UR27, R35.reuse ;  /* 0x00000000231b72ca */ /* 0x040fe400000e0000 */
[C---:B------:R-:W-:Y:S01]  /*155a0*/  R2UR UR35, R35.reuse ;  /* 0x00000000232372ca */ /* 0x040fe200000e0000 */
[----:B------:R-:W2:Y:S01]  /*155b0*/  MUFU.EX2 R39, R39 ;  /* 0x0000002700277308 */ /* 0x000ea20000000800 */
[C---:B------:R-:W-:Y:S01]  /*155c0*/  R2UR UR47, R35.reuse ;  /* 0x00000000232f72ca */ /* 0x040fe200000e0000 */
[----:B------:R-:W-:Y:S01]  /*155d0*/  @!P5 FMUL R40, R40, 0.5 ;  /* 0x3f0000002828d820 */ /* 0x000fe20000400000 */
[----:B------:R-:W-:-:S02]  /*155e0*/  R2UR UR55, R35 ;  /* 0x00000000233772ca */ /* 0x000fc400000e0000 */
[C---:B------:R-:W-:Y:S02]  /*155f0*/  R2UR UR59, R35.reuse ;  /* 0x00000000233b72ca */ /* 0x040fe400000e0000 */
[----:B------:R-:W-:Y:S01]  /*15600*/  R2UR UR17, R35 ;  /* 0x00000000231172ca */ /* 0x000fe200000e0000 */
[----:B------:R-:W-:Y:S02]  /*15610*/  IMAD.MOV.U32 R35, RZ, RZ, -0x3ffffff0 ;  /* 0xc0000010ff237424 */ /* 0x000fe400078e00ff */
[----:B-1----:R-:W-:Y:S01]  /*15620*/  @!P3 FMUL R38, R38, R38 ;  /* 0x000000262626b220 */ /* 0x002fe20000400000 */
[----:B------:R-:W-:Y:S01]  /*15630*/  FSETP.GEU.AND P6, PT, R41, -126, PT ;  /* 0xc2fc00002900780b */ /* 0x000fe20003fce000 */
[----:B------:R-:W1:Y:S01]  /*15640*/  MUFU.EX2 R40, R40 ;  /* 0x0000002800287308 */ /* 0x000e620000000800 */
[----:B------:R-:W-:Y:S02]  /*15650*/  FSETP.GEU.AND P3, PT, R44, -126, PT ;  /* 0xc2fc00002c00780b */ /* 0x000fe40003f6e000 */
[----:B------:R-:W-:Y:S01]  /*15660*/  R2UR UR20, R28 ;  /* 0x000000001c1472ca */ /* 0x000fe200000e0000 */
[----:B------:R-:W-:-:S02]  /*15670*/  WARPGROUP.DEPBAR.LE gsb0, 0x0 ;  /* 0x00008000000079c5 */ /* 0x000fc40000010000 */
[----:B------:R-:W-:Y:S01]  /*15680*/  WARPGROUP.ARRIVE ;  /* 0x00000000000079c5 */ /* 0x000fe20000000000 */
[----:B--2---:R-:W-:Y:S01]  /*15690*/  @!P4 FMUL R39, R39, R39 ;  /* 0x000000272727c220 */ /* 0x004fe20000400000 */
[----:B------:R-:W-:Y:S01]  /*156a0*/  FSETP.GEU.AND P4, PT, R45, -126, PT ;  /* 0xc2fc00002d00780b */ /* 0x000fe20003f8e000 */
[----:B------:R-:W-:Y:S01]  /*156b0*/  VIADD R28, R220, 0x60 ;  /* 0x00000060dc1c7836 */ /* 0x000fe20000000000 */
[----:B------:R-:W-:Y:S02]  /*156c0*/  R2UR UR21, R29 ;  /* 0x000000001d1572ca */ /* 0x000fe400000e0000 */
[----:B------:R-:W-:Y:S01]  /*156d0*/  HGMMA.64x16x16.F32 R192, R24, gdesc[UR40].tnspB, R192, gsb0 ;  /* 0x4020002818c07df0 */ /* 0x000fe200080008c0 */
[----:B------:R-:W-:Y:S01]  /*156e0*/  R2UR UR42, R34 ;  /* 0x00000000222a72ca */ /* 0x000fe200000e0000 */
[----:B------:R-:W-:Y:S01]  /*156f0*/  @!P6 FMUL R41, R41, 0.5 ;  /* 0x3f0000002929e820 */ /* 0x000fe20000400000 */
[----:B------:R-:W-:Y:S01]  /*15700*/  IADD3 R34, R220, 0xc40, RZ ;  /* 0x00000c40dc227810 */ /* 0x000fe20007ffe0ff */
[----:B------:R-:W-:Y:S01]  /*15710*/  @!P3 FMUL R44, R44, 0.5 ;  /* 0x3f0000002c2cb820 */ /* 0x000fe20000400000 */
[----:B------:R-:W-:Y:S01]  /*15720*/  R2UR UR43, R35 ;  /* 0x00000000232b72ca */ /* 0x000fe200000e0000 */
[----:B------:R-:W-:-:S02]  /*15730*/  IMAD.MOV.U32 R35, RZ, RZ, -0x3ffffff0 ;  /* 0xc0000010ff237424 */ /* 0x000fc400078e00ff */
[----:B-1----:R-:W-:Y:S01]  /*15740*/  @!P5 FMUL R40, R40, R40 ;  /* 0x000000282828d220 */ /* 0x002fe20000400000 */
[----:B------:R-:W1:Y:S01]  /*15750*/  MUFU.EX2 R41, R41 ;  /* 0x0000002900297308 */ /* 0x000e620000000800 */
[----:B------:R-:W-:Y:S01]  /*15760*/  @!P4 FMUL R45, R45, 0.5 ;  /* 0x3f0000002d2dc820 */ /* 0x000fe20000400000 */
[----:B------:R-:W-:Y:S02]  /*15770*/  FSETP.GEU.AND P5, PT, R42, -126, PT ;  /* 0xc2fc00002a00780b */ /* 0x000fe40003fae000 */
[----:B------:R-:W-:Y:S02]  /*15780*/  R2UR UR13, R37 ;  /* 0x00000000250d72ca */ /* 0x000fe400000e0000 */
[----:B------:R-:W-:Y:S02]  /*15790*/  MOV R29, 0xc0000010 ;  /* 0xc0000010001d7802 */ /* 0x000fe40000000f00 */
[----:B------:R-:W2:Y:S01]  /*157a0*/  MUFU.EX2 R44, R44 ;  /* 0x0000002c002c7308 */ /* 0x000ea20000000800 */
[----:B------:R-:W-:-:S02]  /*157b0*/  MOV R13, UR40 ;  /* 0x00000028000d7c02 */ /* 0x000fc40008000f00 */
[----:B------:R-:W-:Y:S01]  /*157c0*/  MOV R36, UR43 ;  /* 0x0000002b00247c02 */ /* 0x000fe20008000f00 */
[----:B------:R-:W-:Y:S01]  /*157d0*/  UMOV UR43, UR21 ;  /* 0x00000015002b7c82 */ /* 0x000fe20008000000 */
[----:B------:R-:W-:Y:S02]  /*157e0*/  R2UR UR40, R13 ;  /* 0x000000000d2872ca */ /* 0x000fe400000e0000 */
[----:B------:R-:W-:Y:S01]  /*157f0*/  @!P5 FMUL R42, R42, 0.5 ;  /* 0x3f0000002a2ad820 */ /* 0x000fe20000400000 */
[----:B------:R-:W3:Y:S01]  /*15800*/  MUFU.EX2 R45, R45 ;  /* 0x0000002d002d7308 */ /* 0x000ee20000000800 */
[----:B-1----:R-:W-:Y:S01]  /*15810*/  @!P6 FMUL R41, R41, R41 ;  /* 0x000000292929e220 */ /* 0x002fe20000400000 */
[----:B------:R-:W-:Y:S02]  /*15820*/  FSETP.GEU.AND P6, PT, R43, -126, PT ;  /* 0xc2fc00002b00780b */ /* 0x000fe40003fce000 */
[----:B------:R-:W-:Y:S01]  /*15830*/  MOV R214, UR43 ;  /* 0x0000002b00d67c02 */ /* 0x000fe20008000f00 */
[----:B------:R-:W-:Y:S01]  /*15840*/  UMOV UR43, UR17 ;  /* 0x00000011002b7c82 */ /* 0x000fe20008000000 */
[----:B------:R-:W-:-:S02]  /*15850*/  MOV R15, UR41 ;  /* 0x00000029000f7c02 */ /* 0x000fc40008000f00 */
[----:B------:R1:W4:Y:S01]  /*15860*/  MUFU.EX2 R228, R42 ;  /* 0x0000002a00e47308 */ /* 0x0003220000000800 */
[----:B--2---:R-:W-:Y:S01]  /*15870*/  @!P3 FMUL R44, R44, R44 ;  /* 0x0000002c2c2cb220 */ /* 0x004fe20000400000 */
[C---:B------:R-:W-:Y:S02]  /*15880*/  FSETP.GEU.AND P3, PT, R46.reuse, -126, PT ;  /* 0xc2fc00002e00780b */ /* 0x040fe40003f6e000 */
[----:B------:R-:W-:Y:S01]  /*15890*/  MOV R219, UR43 ;  /* 0x0000002b00db7c02 */ /* 0x000fe20008000f00 */
[----:B------:R-:W-:Y:S01]  /*158a0*/  UMOV UR43, UR13 ;  /* 0x0000000d002b7c82 */ /* 0x000fe20008000000 */
[----:B------:R-:W-:Y:S01]  /*158b0*/  R2UR UR41, R15 ;  /* 0x000000000f2972ca */ /* 0x000fe200000e0000 */
[----:B------:R-:W-:Y:S01]  /*158c0*/  @!P6 FMUL R43, R43, 0.5 ;  /* 0x3f0000002b2be820 */ /* 0x000fe20000400000 */
[----:B---3--:R-:W-:Y:S01]  /*158d0*/  @!P4 FMUL R45, R45, R45 ;  /* 0x0000002d2d2dc220 */ /* 0x008fe20000400000 */
[----:B------:R-:W-:Y:S02]  /*158e0*/  WARPGROUP.DEPBAR.LE gsb0, 0x0 ;  /* 0x00008000000079c5 */ /* 0x000fe40000010000 */
[----:B------:R-:W-:Y:S01]  /*158f0*/  WARPGROUP.ARRIVE ;  /* 0x00000000000079c5 */ /* 0x000fe20000000000 */
[----:B------:R-:W-:Y:S01]  /*15900*/  FSETP.GEU.AND P4, PT, R47, -126, PT ;  /* 0xc2fc00002f00780b */ /* 0x000fe20003f8e000 */
[----:B------:R2:W3:Y:S02]  /*15910*/  MUFU.EX2 R229, R43 ;  /* 0x0000002b00e57308 */ /* 0x0004e40000000800 */
[----:B------:R-:W-:Y:S01]  /*15920*/  @!P3 FMUL R46, R46, 0.5 ;  /* 0x3f0000002e2eb820 */ /* 0x000fe20000400000 */
[----:B-1----:R-:W-:Y:S01]  /*15930*/  IADD3 R42, R220, 0x240, RZ ;  /* 0x00000240dc2a7810 */ /* 0x002fe20007ffe0ff */
[----:B----4-:R-:W-:Y:S01]  /*15940*/  @!P5 FMUL R228, R228, R228 ;  /* 0x000000e4e4e4d220 */ /* 0x010fe20000400000 */
[----:B------:R-:W-:Y:S01]  /*15950*/  HGMMA.64x16x16.F32 R184, R24, gdesc[UR4].tnspB, R184, gsb0 ;  /* 0x4020000418b87df0 */ /* 0x000fe200080008b8 */
[----:B------:R-:W-:Y:S01]  /*15960*/  R2UR UR6, R34 ;  /* 0x00000000220672ca */ /* 0x000fe200000e0000 */
[----:B------:R-:W-:Y:S01]  /*15970*/  VIADD R34, R220, 0x260 ;  /* 0x00000260dc227836 */ /* 0x000fe20000000000 */
[----:B------:R-:W-:Y:S01]  /*15980*/  R2UR UR7, R35 ;  /* 0x00000000230772ca */ /* 0x000fe200000e0000 */
[----:B------:R-:W-:Y:S01]  /*15990*/  IMAD.MOV.U32 R35, RZ, RZ, -0x3ffffff0 ;  /* 0xc0000010ff237424 */ /* 0x000fe200078e00ff */
[----:B------:R-:W1:Y:S01]  /*159a0*/  MUFU.EX2 R46, R46 ;  /* 0x0000002e002e7308 */ /* 0x000e620000000800 */
[----:B--2---:R-:W-:Y:S01]  /*159b0*/  IMAD.MOV.U32 R43, RZ, RZ, -0x3ffffff0 ;  /* 0xc0000010ff2b7424 */ /* 0x004fe200078e00ff */
[----:B------:R-:W-:Y:S01]  /*159c0*/  R2UR UR8, R42 ;  /* 0x000000002a0872ca */ /* 0x000fe200000e0000 */
[----:B------:R-:W-:Y:S01]  /*159d0*/  @!P4 FMUL R47, R47, 0.5 ;  /* 0x3f0000002f2fc820 */ /* 0x000fe20000400000 */
[----:B------:R-:W-:Y:S01]  /*159e0*/  MOV R42, UR42 ;  /* 0x0000002a002a7c02 */ /* 0x000fe20008000f00 */
[----:B------:R-:W-:Y:S01]  /*159f0*/  UMOV UR42, UR20 ;  /* 0x00000014002a7c82 */ /* 0x000fe20008000000 */
[----:B------:R-:W-:Y:S01]  /*15a00*/  R2UR UR9, R43 ;  /* 0x000000002b0972ca */ /* 0x000fe200000e0000 */
[----:B---3--:R-:W-:-:S02]  /*15a10*/  @!P6 FMUL R229, R229, R229 ;  /* 0x000000e5e5e5e220 */ /* 0x008fc40000400000 */
[----:B------:R-:W2:Y:S01]  /*15a20*/  MUFU.EX2 R47, R47 ;  /* 0x0000002f002f7308 */ /* 0x000ea20000000800 */
[----:B------:R-:W-:Y:S01]  /*15a30*/  MOV R213, UR42 ;  /* 0x0000002a00d57c02 */ /* 0x000fe20008000f00 */
[----:B------:R-:W-:Y:S01]  /*15a40*/  UMOV UR42, UR16 ;  /* 0x00000010002a7c82 */ /* 0x000fe20008000000 */
[----:B------:R-:W-:Y:S02]  /*15a50*/  MOV R43, UR43 ;  /* 0x0000002b002b7c02 */ /* 0x000fe40008000f00 */
[----:B------:R-:W-:Y:S01]  /*15a60*/  MOV R37, UR42 ;  /* 0x0000002a00257c02 */ /* 0x000fe20008000f00 */
[----:B------:R-:W-:Y:S01]  /*15a70*/  UMOV UR42, UR12 ;  /* 0x0000000c002a7c82 */ /* 0x000fe20008000000 */
[----:B------:R-:W-:Y:S01]  /*15a80*/  FSETP.GEU.AND P5, PT, R48, -126, PT ;  /* 0xc2fc00003000780b */ /* 0x000fe20003fae000 */
[----:B-1----:R-:W-:Y:S01]  /*15a90*/  @!P3 FMUL R46, R46, R46 ;  /* 0x0000002e2e2eb220 */ /* 0x002fe20000400000 */
[----:B------:R-:W-:Y:S01]  /*15aa0*/  MOV R218, UR42 ;  /* 0x0000002a00da7c02 */ /* 0x000fe20008000f00 */
[----:B------:R-:W-:Y:S01]  /*15ab0*/  UMOV UR42, UR8 ;  /* 0x00000008002a7c82 */ /* 0x000fe20008000000 */
[----:B------:R-:W-:Y:S01]  /*15ac0*/  UMOV UR43, UR9 ;  /* 0x00000009002b7c82 */ /* 0x000fe20008000000 */
[----:B------:R-:W-:-:S02]  /*15ad0*/  FSETP.GEU.AND P6, PT, R49, -126, PT ;  /* 0xc2fc00003100780b */ /* 0x000fc40003fce000 */
[----:B------:R-:W-:Y:S01]  /*15ae0*/  FSETP.GEU.AND P3, PT, R52, -126, PT ;  /* 0xc2fc00003400780b */ /* 0x000fe20003f6e000 */
[----:B--2---:R-:W-:Y:S01]  /*15af0*/  @!P4 FMUL R47, R47, R47 ;  /* 0x0000002f2f2fc220 */ /* 0x004fe20000400000 */
[----:B------:R-:W-:-:S04]  /*15b00*/  FSETP.GEU.AND P4, PT, R53, -126, PT ;  /* 0xc2fc00003500780b */ /* 0x000fc80003f8e000 */
[----:B------:R-:W-:-:S05]  /*15b10*/  @!P5 FMUL R48, R48, 0.5 ;  /* 0x3f0000003030d820 */ /* 0x000fca0000400000 */
[----:B------:R-:W-:Y:S01]  /*15b20*/  @!P6 FMUL R49, R49, 0.5 ;  /* 0x3f0000003131e820 */ /* 0x000fe20000400000 */
[----:B------:R-:W1:Y:S01]  /*15b30*/  MUFU.EX2 R48, R48 ;  /* 0x0000003000307308 */ /* 0x000e620000000800 */
[----:B------:R-:W-:Y:S01]  /*15b40*/  @!P3 FMUL R52, R52, 0.5 ;  /* 0x3f0000003434b820 */ /* 0x000fe20000400000 */
[----:B------:R-:W-:Y:S02]  /*15b50*/  WARPGROUP.DEPBAR.LE gsb0, 0x0 ;  /* 0x00008000000079c5 */ /* 0x000fe40000010000 */
[----:B------:R-:W-:Y:S01]  /*15b60*/  WARPGROUP.ARRIVE ;  /* 0x00000000000079c5 */ /* 0x000fe20000000000 */
[----:B------:R-:W-:-:S03]  /*15b70*/  @!P4 FMUL R53, R53, 0.5 ;  /* 0x3f0000003535c820 */ /* 0x000fc60000400000 */
[----:B------:R-:W2:Y:S02]  /*15b80*/  MUFU.EX2 R49, R49 ;  /* 0x0000003100317308 */ /* 0x000ea40000000800 */
[----:B------:R-:W-:Y:S01]  /*15b90*/  HGMMA.64x16x16.F32 R176, R24, gdesc[UR8].tnspB, R176, gsb0 ;  /* 0x4020000818b07df0 */ /* 0x000fe200080008b0 */
[----:B------:R-:W-:Y:S01]  /*15ba0*/  R2UR UR10, R28 ;  /* 0x000000001c0a72ca */ /* 0x000fe200000e0000 */
[----:B------:R-:W-:Y:S01]  /*15bb0*/  VIADD R28, R220, 0x460 ;  /* 0x00000460dc1c7836 */ /* 0x000fe20000000000 */
[----:B------:R-:W-:Y:S01]  /*15bc0*/  R2UR UR11, R29 ;  /* 0x000000001d0b72ca */ /* 0x000fe200000e0000 */
[----:B------:R-:W-:Y:S02]  /*15bd0*/  IMAD.MOV.U32 R29, RZ, RZ, -0x3ffffff0 ;  /* 0xc0000010ff1d7424 */ /* 0x000fe400078e00ff */
[----:B------:R-:W3:Y:S01]  /*15be0*/  MUFU.EX2 R52, R52 ;  /* 0x0000003400347308 */ /* 0x000ee20000000800 */
[----:B-1----:R-:W-:Y:S01]  /*15bf0*/  @!P5 FMUL R48, R48, R48 ;  /* 0x000000303030d220 */ /* 0x002fe20000400000 */
[----:B------:R-:W-:-:S06]  /*15c00*/  FSETP.GEU.AND P5, PT, R50, -126, PT ;  /* 0xc2fc00003200780b */ /* 0x000fcc0003fae000 */
[----:B------:R-:W1:Y:S01]  /*15c10*/  MUFU.EX2 R53, R53 ;  /* 0x0000003500357308 */ /* 0x000e620000000800 */
[----:B--2---:R-:W-:Y:S01]  /*15c20*/  @!P6 FMUL R49, R49, R49 ;  /* 0x000000313131e220 */ /* 0x004fe20000400000 */
[----:B------:R-:W-:-:S05]  /*15c30*/  FSETP.GEU.AND P6, PT, R51, -126, PT ;  /* 0xc2fc00003300780b */ /* 0x000fca0003fce000 */
[----:B------:R-:W-:Y:S01]  /*15c40*/  @!P5 FMUL R50, R50, 0.5 ;  /* 0x3f0000003232d820 */ /* 0x000fe20000400000 */
[----:B---3--:R-:W-:Y:S01]  /*15c50*/  @!P3 FMUL R52, R52, R52 ;  /* 0x000000343434b220 */ /* 0x008fe20000400000 */
[----:B------:R-:W-:-:S04]  /*15c60*/  FSETP.GEU.AND P3, PT, R54, -126, PT ;  /* 0xc2fc00003600780b */ /* 0x000fc80003f6e000 */
[----:B------:R-:W2:Y:S02]  /*15c70*/  MUFU.EX2 R50, R50 ;  /* 0x0000003200327308 */ /* 0x000ea40000000800 */
[----:B------:R-:W-:Y:S01]  /*15c80*/  @!P6 FMUL R51, R51, 0.5 ;  /* 0x3f0000003333e820 */ /* 0x000fe20000400000 */
[----:B-1----:R-:W-:Y:S01]  /*15c90*/  @!P4 FMUL R53, R53, R53 ;  /* 0x000000353535c220 */ /* 0x002fe20000400000 */
[----:B------:R-:W-:-:S04]  /*15ca0*/  FSETP.GEU.AND P4, PT, R55, -126, PT ;  /* 0xc2fc00003700780b */ /* 0x000fc80003f8e000 */
[----:B------:R-:W1:Y:S01]  /*15cb0*/  MUFU.EX2 R51, R51 ;  /* 0x0000003300337308 */ /* 0x000e620000000800 */
[----:B------:R-:W-:Y:S01]  /*15cc0*/  @!P3 FMUL R54, R54, 0.5 ;  /* 0x3f0000003636b820 */ /* 0x000fe20000400000 */
[----:B------:R-:W-:Y:S02]  /*15cd0*/  WARPGROUP.DEPBAR.LE gsb0, 0x0 ;  /* 0x00008000000079c5 */ /* 0x000fe40000010000 */
[----:B------:R-:W-:-:S05]  /*15ce0*/  WARPGROUP.ARRIVE ;  /* 0x00000000000079c5 */ /* 0x000fca0000000000 */
[----:B------:R-:W-:Y:S01]  /*15cf0*/  @!P4 FMUL R55, R55, 0.5 ;  /* 0x3f0000003737c820 */ /* 0x000fe20000400000 */
[----:B------:R-:W3:Y:S01]  /*15d00*/  MUFU.EX2 R54, R54 ;  /* 0x0000003600367308 */ /* 0x000ee20000000800 */
[----:B--2---:R-:W-:Y:S01]  /*15d10*/  @!P5 FMUL R50, R50, R50 ;  /* 0x000000323232d220 */ /* 0x004fe20000400000 */
[----:B------:R-:W-:Y:S01]  /*15d20*/  FSETP.GEU.AND P5, PT, R56, -126, PT ;  /* 0xc2fc00003800780b */ /* 0x000fe20003fae000 */
[----:B------:R-:W-:Y:S01]  /*15d30*/  HGMMA.64x16x16.F32 R168, R24, gdesc[UR12].tnspB, R168, gsb0 ;  /* 0x4020000c18a87df0 */ /* 0x000fe200080008a8 */
[----:B------:R-:W-:Y:S01]  /*15d40*/  R2UR UR14, R34 ;  /* 0x00000000220e72ca */ /* 0x000fe200000e0000 */
[----:B------:R-:W-:Y:S01]  /*15d50*/  FADD R34, R227, R32 ;  /* 0x00000020e3227221 */ /* 0x000fe20000000000 */
[----:B------:R-:W-:Y:S02]  /*15d60*/  R2UR UR15, R35 ;  /* 0x00000000230f72ca */ /* 0x000fe400000e0000 */
[----:B------:R-:W2:Y:S01]  /*15d70*/  MUFU.EX2 R55, R55 ;  /* 0x0000003700377308 */ /* 0x000ea20000000800 */
[----:B-1----:R-:W-:Y:S01]  /*15d80*/  @!P6 FMUL R51, R51, R51 ;  /* 0x000000333333e220 */ /* 0x002fe20000400000 */
[----:B------:R-:W-:Y:S01]  /*15d90*/  FADD R34, R34, R31 ;  /* 0x0000001f22227221 */ /* 0x000fe20000000000 */
[----:B------:R-:W-:-:S04]  /*15da0*/  FSETP.GEU.AND P6, PT, R57, -126, PT ;  /* 0xc2fc00003900780b */ /* 0x000fc80003fce000 */
[----:B------:R-:W-:Y:S01]  /*15db0*/  @!P5 FMUL R56, R56, 0.5 ;  /* 0x3f0000003838d820 */ /* 0x000fe20000400000 */
[----:B---3--:R-:W-:Y:S01]  /*15dc0*/  @!P3 FMUL R54, R54, R54 ;  /* 0x000000363636b220 */ /* 0x008fe20000400000 */
[----:B------:R-:W-:-:S04]  /*15dd0*/  FSETP.GEU.AND P3, PT, R60, -126, PT ;  /* 0xc2fc00003c00780b */ /* 0x000fc80003f6e000 */
[----:B------:R-:W1:Y:S03]  /*15de0*/  MUFU.EX2 R56, R56 ;  /* 0x0000003800387308 */ /* 0x000e660000000800 */
[----:B------:R-:W-:Y:S01]  /*15df0*/  @!P6 FMUL R57, R57, 0.5 ;  /* 0x3f0000003939e820 */ /* 0x000fe20000400000 */
[----:B--2---:R-:W-:Y:S01]  /*15e00*/  @!P4 FMUL R55, R55, R55 ;  /* 0x000000373737c220 */ /* 0x004fe20000400000 */
[----:B------:R-:W-:-:S04]  /*15e10*/  FSETP.GEU.AND P4, PT, R61, -126, PT ;  /* 0xc2fc00003d00780b */ /* 0x000fc80003f8e000 */
[----:B------:R-:W2:Y:S01]  /*15e20*/  MUFU.EX2 R57, R57 ;  /* 0x0000003900397308 */ /* 0x000ea20000000800 */
[----:B------:R-:W-:-:S07]  /*15e30*/  @!P3 FMUL R60, R60, 0.5 ;  /* 0x3f0000003c3cb820 */ /* 0x000fce0000400000 */
[----:B------:R-:W3:Y:S01]  /*15e40*/  MUFU.EX2 R60, R60 ;  /* 0x0000003c003c7308 */ /* 0x000ee20000000800 */
[----:B------:R-:W-:Y:S01]  /*15e50*/  @!P4 FMUL R61, R61, 0.5 ;  /* 0x3f0000003d3dc820 */ /* 0x000fe20000400000 */
[----:B-1----:R-:W-:Y:S01]  /*15e60*/  @!P5 FMUL R56, R56, R56 ;  /* 0x000000383838d220 */ /* 0x002fe20000400000 */
[----:B------:R-:W-:Y:S01]  /*15e70*/  FSETP.GEU.AND P5, PT, R58, -126, PT ;  /* 0xc2fc00003a00780b */ /* 0x000fe20003fae000 */
[----:B------:R-:W-:Y:S02]  /*15e80*/  WARPGROUP.DEPBAR.LE gsb0, 0x0 ;  /* 0x00008000000079c5 */ /* 0x000fe40000010000 */
[----:B------:R-:W-:Y:S02]  /*15e90*/  WARPGROUP.ARRIVE ;  /* 0x00000000000079c5 */ /* 0x000fe40000000000 */
[----:B------:R-:W1:Y:S01]  /*15ea0*/  MUFU.EX2 R61, R61 ;  /* 0x0000003d003d7308 */ /* 0x000e620000000800 */
[----:B--2---:R-:W-:Y:S01]  /*15eb0*/  @!P6 FMUL R57, R57, R57 ;  /* 0x000000393939e220 */ /* 0x004fe20000400000 */
[----:B------:R-:W-:-:S02]  /*15ec0*/  FSETP.GEU.AND P6, PT, R59, -126, PT ;  /* 0xc2fc00003b00780b */ /* 0x000fc40003fce000 */
[----:B------:R-:W-:Y:S01]  /*15ed0*/  HGMMA.64x16x16.F32 R160, R24, gdesc[UR16].tnspB, R160, gsb0 ;  /* 0x4020001018a07df0 */ /* 0x000fe200080008a0 */
[----:B------:R-:W-:Y:S01]  /*15ee0*/  R2UR UR18, R28 ;  /* 0x000000001c1272ca */ /* 0x000fe200000e0000 */
[----:B---3--:R-:W-:Y:S01]  /*15ef0*/  @!P3 FMUL R60, R60, R60 ;  /* 0x0000003c3c3cb220 */ /* 0x008fe20000400000 */
[----:B------:R-:W-:Y:S01]  /*15f00*/  IADD3 R28, R220, 0x660, RZ ;  /* 0x00000660dc1c7810 */ /* 0x000fe20007ffe0ff */
[----:B------:R-:W-:Y:S01]  /*15f10*/  @!P5 FMUL R58, R58, 0.5 ;  /* 0x3f0000003a3ad820 */ /* 0x000fe20000400000 */
[----:B------:R-:W-:Y:S01]  /*15f20*/  R2UR UR19, R29 ;  /* 0x000000001d1372ca */ /* 0x000fe200000e0000 */
[----:B------:R-:W-:Y:S01]  /*15f30*/  IMAD.MOV.U32 R29, RZ, RZ, -0x3ffffff0 ;  /* 0xc0000010ff1d7424 */ /* 0x000fe200078e00ff */
[----:B------:R-:W-:-:S04]  /*15f40*/  FSETP.GEU.AND P3, PT, R62, -126, PT ;  /* 0xc2fc00003e00780b */ /* 0x000fc80003f6e000 */
[----:B------:R-:W-:Y:S01]  /*15f50*/  @!P6 FMUL R59, R59, 0.5 ;  /* 0x3f0000003b3be820 */ /* 0x000fe20000400000 */
[----:B------:R-:W2:Y:S01]  /*15f60*/  MUFU.EX2 R58, R58 ;  /* 0x0000003a003a7308 */ /* 0x000ea20000000800 */
[----:B-1----:R-:W-:Y:S01]  /*15f70*/  @!P4 FMUL R61, R61, R61 ;  /* 0x0000003d3d3dc220 */ /* 0x002fe20000400000 */
[----:B------:R-:W-:-:S06]  /*15f80*/  FSETP.GEU.AND P4, PT, R63, -126, PT ;  /* 0xc2fc00003f00780b */ /* 0x000fcc0003f8e000 */
[----:B------:R-:W1:Y:S01]  /*15f90*/  MUFU.EX2 R59, R59 ;  /* 0x0000003b003b7308 */ /* 0x000e620000000800 */
[----:B------:R-:W-:-:S06]  /*15fa0*/  @!P3 FMUL R62, R62, 0.5 ;  /* 0x3f0000003e3eb820 */ /* 0x000fcc0000400000 */
[----:B------:R-:W-:Y:S01]  /*15fb0*/  @!P4 FMUL R63, R63, 0.5 ;  /* 0x3f0000003f3fc820 */ /* 0x000fe20000400000 */
[----:B------:R-:W3:Y:S01]  /*15fc0*/  MUFU.EX2 R62, R62 ;  /* 0x0000003e003e7308 */ /* 0x000ee20000000800 */
[----:B--2---:R-:W-:Y:S01]  /*15fd0*/  @!P5 FMUL R58, R58, R58 ;  /* 0x0000003a3a3ad220 */ /* 0x004fe20000400000 */
[----:B------:R-:W-:-:S06]  /*15fe0*/  FSETP.GEU.AND P5, PT, R64, -126, PT ;  /* 0xc2fc00004000780b */ /* 0x000fcc0003fae000 */
[----:B------:R-:W2:Y:S01]  /*15ff0*/  MUFU.EX2 R63, R63 ;  /* 0x0000003f003f7308 */ /* 0x000ea20000000800 */
[----:B-1----:R-:W-:Y:S01]  /*16000*/  @!P6 FMUL R59, R59, R59 ;  /* 0x0000003b3b3be220 */ /* 0x002fe20000400000 */
[----:B------:R-:W-:Y:S01]  /*16010*/  FSETP.GEU.AND P6, PT, R65, -126, PT ;  /* 0xc2fc00004100780b */ /* 0x000fe20003fce000 */
[----:B------:R-:W-:Y:S02]  /*16020*/  WARPGROUP.DEPBAR.LE gsb0, 0x0 ;  /* 0x00008000000079c5 */ /* 0x000fe40000010000 */
[----:B------:R-:W-:Y:S01]  /*16030*/  WARPGROUP.ARRIVE ;  /* 0x00000000000079c5 */ /* 0x000fe20000000000 */
[----:B---3--:R-:W-:Y:S01]  /*16040*/  @!P3 FMUL R62, R62, R62 ;  /* 0x0000003e3e3eb220 */ /* 0x008fe20000400000 */
[----:B------:R-:W-:Y:S01]  /*16050*/  FSETP.GEU.AND P3, PT, R68, -126, PT ;  /* 0xc2fc00004400780b */ /* 0x000fe20003f6e000 */
[----:B------:R-:W-:-:S03]  /*16060*/  @!P5 FMUL R64, R64, 0.5 ;  /* 0x3f0000004040d820 */ /* 0x000fc60000400000 */
[----:B------:R-:W-:Y:S01]  /*16070*/  HGMMA.64x16x16.F32 R152, R24, gdesc[UR20].tnspB, R152, gsb0 ;  /* 0x4020001418987df0 */ /* 0x000fe20008000898 */
[----:B------:R-:W-:Y:S01]  /*16080*/  R2UR UR22, R28 ;  /* 0x000000001c1672ca */ /* 0x000fe200000e0000 */
[----:B------:R-:W-:Y:S01]  /*16090*/  VIADD R28, R220, 0x860 ;  /* 0x00000860dc1c7836 */ /* 0x000fe20000000000 */
[----:B------:R-:W-:Y:S01]  /*160a0*/  R2UR UR23, R29 ;  /* 0x000000001d1772ca */ /* 0x000fe200000e0000 */
[----:B--2---:R-:W-:Y:S01]  /*160b0*/  @!P4 FMUL R63, R63, R63 ;  /* 0x0000003f3f3fc220 */ /* 0x004fe20000400000 */
[----:B------:R-:W-:Y:S01]  /*160c0*/  MOV R29, 0xc0000010 ;  /* 0xc0000010001d7802 */ /* 0x000fe20000000f00 */
[----:B------:R-:W-:Y:S01]  /*160d0*/  @!P6 FMUL R65, R65, 0.5 ;  /* 0x3f0000004141e820 */ /* 0x000fe20000400000 */
[----:B------:R-:W-:Y:S01]  /*160e0*/  FSETP.GEU.AND P4, PT, R69, -126, PT ;  /* 0xc2fc00004500780b */ /* 0x000fe20003f8e000 */
[----:B------:R-:W1:Y:S01]  /*160f0*/  MUFU.EX2 R64, R64 ;  /* 0x0000004000407308 */ /* 0x000e620000000800 */
[----:B------:R-:W-:-:S07]  /*16100*/  @!P3 FMUL R68, R68, 0.5 ;  /* 0x3f0000004444b820 */ /* 0x000fce0000400000 */
[----:B------:R-:W2:Y:S04]  /*16110*/  MUFU.EX2 R65, R65 ;  /* 0x0000004100417308 */ /* 0x000ea80000000800 */
[----:B------:R-:W-:-:S04]  /*16120*/  @!P4 FMUL R69, R69, 0.5 ;  /* 0x3f0000004545c820 */ /* 0x000fc80000400000 */
        /* <DEDUP_REMOVED lines=8> */
[----:B------:R-:W-:Y:S02]  /*161b0*/  WARPGROUP.DEPBAR.LE gsb0, 0x0 ;  /* 0x00008000000079c5 */ /* 0x000fe40000010000 */
[----:B------:R-:W-:Y:S01]  /*161c0*/  FADD R25, R34, R223 ;  /* 0x000000df22197221 */ /* 0x000fe20000000000 */
[----:B------:R-:W-:Y:S01]  /*161d0*/  F2FP.F16.F32.PACK_AB R24, R31, R32 ;  /* 0x000000201f18723e */ /* 0x000fe200000000ff */
[----:B------:R-:W-:Y:S01]  /*161e0*/  IMAD.MOV.U32 R31, RZ, RZ, -0x3ffffff0 ;  /* 0xc0000010ff1f7424 */ /* 0x000fe200078e00ff */
[----:B------:R-:W-:Y:S01]  /*161f0*/  F2FP.F16.F32.PACK_AB R26, R224, R223 ;  /* 0x000000dfe01a723e */ /* 0x000fe200000000ff */
[----:B------:R-:W-:Y:S01]  /*16200*/  FADD R35, R25, R224 ;  /* 0x000000e019237221 */ /* 0x000fe20000000000 */
[----:B------:R-:W-:Y:S01]  /*16210*/  FADD R25, R30, R225 ;  /* 0x000000e11e197221 */ /* 0x000fe20000000000 */
[----:B-1----:R-:W-:Y:S01]  /*16220*/  @!P4 FMUL R69, R69, R69 ;  /* 0x000000454545c220 */ /* 0x002fe20000400000 */
[----:B------:R-:W-:Y:S01]  /*16230*/  FSETP.GEU.AND P3, PT, R70, -126, PT ;  /* 0xc2fc00004600780b */ /* 0x000fe20003f6e000 */
[----:B------:R-:W-:Y:S01]  /*16240*/  @!P6 FMUL R67, R67, 0.5 ;  /* 0x3f0000004343e820 */ /* 0x000fe20000400000 */
[----:B------:R-:W-:Y:S01]  /*16250*/  FADD R27, R25, R226 ;  /* 0x000000e2191b7221 */ /* 0x000fe20000000000 */
[----:B------:R-:W-:Y:S01]  /*16260*/  F2FP.F16.F32.PACK_AB R25, R226, R225 ;  /* 0x000000e1e219723e */ /* 0x000fe200000000ff */
[----:B------:R-:W1:Y:S01]  /*16270*/  MUFU.EX2 R66, R66 ;  /* 0x0000004200427308 */ /* 0x000e620000000800 */
[----:B------:R-:W-:Y:S01]  /*16280*/  FSETP.GEU.AND P4, PT, R71, -126, PT ;  /* 0xc2fc00004700780b */ /* 0x000fe20003f8e000 */
[----:B------:R-:W-:Y:S01]  /*16290*/  FADD R30, R27, R38 ;  /* 0x000000261b1e7221 */ /* 0x000fe20000000000 */
[----:B------:R-:W-:-:S02]  /*162a0*/  F2FP.F16.F32.PACK_AB R27, R39, R38 ;  /* 0x00000026271b723e */ /* 0x000fc400000000ff */
[----:B------:R-:W-:Y:S01]  /*162b0*/  MOV R38, UR4 ;  /* 0x0000000400267c02 */ /* 0x000fe20008000f00 */
[----:B------:R-:W-:Y:S01]  /*162c0*/  FADD R221, R30, R39 ;  /* 0x000000271edd7221 */ /* 0x000fe20000000000 */
[----:B------:R-:W-:Y:S01]  /*162d0*/  WARPGROUP.ARRIVE ;  /* 0x00000000000079c5 */ /* 0x000fe20000000000 */
[----:B------:R-:W-:Y:S02]  /*162e0*/  VIADD R30, R220, 0xa60 ;  /* 0x00000a60dc1e7836 */ /* 0x000fe40000000000 */
[----:B------:R-:W-:Y:S01]  /*162f0*/  @!P3 FMUL R70, R70, 0.5 ;  /* 0x3f0000004646b820 */ /* 0x000fe20000400000 */
[----:B------:R-:W2:Y:S01]  /*16300*/  MUFU.EX2 R67, R67 ;  /* 0x0000004300437308 */ /* 0x000ea20000000800 */
[----:B------:R-:W-:Y:S01]  /*16310*/  R2UR UR4, R38 ;  /* 0x00000000260472ca */ /* 0x000fe200000e0000 */
[----:B------:R-:W-:Y:S01]  /*16320*/  HGMMA.64x16x16.F32 R200, R24, gdesc[UR24].tnspB, R200, gsb0 ;  /* 0x4020001818c87df0 */ /* 0x000fe200080008c8 */
[----:B------:R-:W-:Y:S01]  /*16330*/  R2UR UR26, R28 ;  /* 0x000000001c1a72ca */ /* 0x000fe200000e0000 */
[----:B------:R-:W-:Y:S01]  /*16340*/  VIADD R28, R220, 0x80 ;  /* 0x00000080dc1c7836 */ /* 0x000fe20000000000 */
[----:B------:R-:W-:Y:S01]  /*16350*/  R2UR UR27, R29 ;  /* 0x000000001d1b72ca */ /* 0x000fe200000e0000 */
[----:B------:R-:W-:-:S02]  /*16360*/  IMAD.MOV.U32 R29, RZ, RZ, -0x3ffffff0 ;  /* 0xc0000010ff1d7424 */ /* 0x000fc400078e00ff */
[----:B------:R-:W-:Y:S01]  /*16370*/  @!P4 FMUL R71, R71, 0.5 ;  /* 0x3f0000004747c820 */ /* 0x000fe20000400000 */
        /* <DEDUP_REMOVED lines=23> */
[----:B------:R-:W-:Y:S01]  /*164f0*/  VIADD R30, R220, 0xc60 ;  /* 0x00000c60dc1e7836 */ /* 0x000fe20000000000 */
[----:B------:R-:W-:Y:S02]  /*16500*/  R2UR UR31, R31 ;  /* 0x000000001f1f72ca */ /* 0x000fe400000e0000 */
[----:B------:R-:W2:Y:S01]  /*16510*/  MUFU.EX2 R77, R77 ;  /* 0x0000004d004d7308 */ /* 0x000ea20000000800 */
[----:B------:R-:W-:Y:S01]  /*16520*/  MOV R31, 0xc0000010 ;  /* 0xc0000010001f7802 */ /* 0x000fe20000000f00 */
[----:B-1----:R-:W-:Y:S01]  /*16530*/  @!P6 FMUL R73, R73, R73 ;  /* 0x000000494949e220 */ /* 0x002fe20000400000 */
        /* <DEDUP_REMOVED lines=21> */
[----:B------:R-:W-:Y:S01]  /*16690*/  VIADD R30, R220, 0x280 ;  /* 0x00000280dc1e7836 */ /* 0x000fe20000000000 */
[----:B------:R-:W-:Y:S01]  /*166a0*/  R2UR UR35, R31 ;  /* 0x000000001f2372ca */ /* 0x000fe200000e0000 */
[----:B---3--:R-:W-:Y:S01]  /*166b0*/  @!P3 FMUL R78, R78, R78 ;  /* 0x0000004e4e4eb220 */ /* 0x008fe20000400000 */
[----:B------:R-:W-:Y:S01]  /*166c0*/  MOV R31, 0xc0000010 ;  /* 0xc0000010001f7802 */ /* 0x000fe20000000f00 */
[----:B------:R-:W-:Y:S01]  /*166d0*/  @!P5 FMUL R80, R80, 0.5 ;  /* 0x3f0000005050d820 */ /* 0x000fe20000400000 */
[----:B------:R-:W-:-:S04]  /*166e0*/  FSETP.GEU.AND P3, PT, R84, -126, PT ;  /* 0xc2fc00005400780b */ /* 0x000fc80003f6e000 */
[----:B------:R-:W-:Y:S01]  /*166f0*/  @!P6 FMUL R81, R81, 0.5 ;  /* 0x3f0000005151e820 */ /* 0x000fe20000400000 */
[----:B-1----:R-:W-:Y:S01]  /*16700*/  @!P4 FMUL R79, R79, R79 ;  /* 0x0000004f4f4fc220 */ /* 0x002fe20000400000 */
[C---:B------:R-:W-:Y:S01]  /*16710*/  FSETP.GEU.AND P4, PT, R85.reuse, -126, PT ;  /* 0xc2fc00005500780b */ /* 0x040fe20003f8e000 */
[----:B------:R-:W1:Y:S06]  /*16720*/  MUFU.EX2 R80, R80 ;  /* 0x0000005000507308 */ /* 0x000e6c0000000800 */
[----:B------:R-:W-:Y:S02]  /*16730*/  @!P3 FMUL R84, R84, 0.5 ;  /* 0x3f0000005454b820 */ /* 0x000fe40000400000 */
[----:B------:R-:W2:Y:S04]  /*16740*/  MUFU.EX2 R81, R81 ;  /* 0x0000005100517308 */ /* 0x000ea80000000800 */
[----:B------:R-:W-:-:S04]  /*16750*/  @!P4 FMUL R85, R85, 0.5 ;  /* 0x3f0000005555c820 */ /* 0x000fc80000400000 */
[----:B------:R-:W3:Y:S01]  /*16760*/  MUFU.EX2 R84, R84 ;  /* 0x0000005400547308 */ /* 0x000ee20000000800 */
[----:B-1----:R-:W-:Y:S01]  /*16770*/  @!P5 FMUL R80, R80, R80 ;  /* 0x000000505050d220 */ /* 0x002fe20000400000 */
[----:B------:R-:W-:-:S06]  /*16780*/  FSETP.GEU.AND P5, PT, R82, -126, PT ;  /* 0xc2fc00005200780b */ /* 0x000fcc0003fae000 */
[----:B------:R-:W1:Y:S01]  /*16790*/  MUFU.EX2 R85, R85 ;  /* 0x0000005500557308 */ /* 0x000e620000000800 */
[----:B--2---:R-:W-:Y:S01]  /*167a0*/  @!P6 FMUL R81, R81, R81 ;  /* 0x000000515151e220 */ /* 0x004fe20000400000 */
[----:B------:R-:W-:Y:S01]  /*167b0*/  FSETP.GEU.AND P6, PT, R83, -126, PT ;  /* 0xc2fc00005300780b */ /* 0x000fe20003fce000 */
[----:B------:R-:W-:Y:S02]  /*167c0*/  WARPGROUP.DEPBAR.LE gsb0, 0x0 ;  /* 0x00008000000079c5 */ /* 0x000fe40000010000 */
[----:B------:R-:W-:Y:S02]  /*167d0*/  WARPGROUP.ARRIVE ;  /* 0x00000000000079c5 */ /* 0x000fe40000000000 */
[----:B------:R-:W-:Y:S01]  /*167e0*/  @!P5 FMUL R82, R82, 0.5 ;  /* 0x3f0000005252d820 */ /* 0x000fe20000400000 */
[----:B---3--:R-:W-:Y:S01]  /*167f0*/  @!P3 FMUL R84, R84, R84 ;  /* 0x000000545454b220 */ /* 0x008fe20000400000 */
[----:B------:R-:W-:Y:S02]  /*16800*/  FSETP.GEU.AND P3, PT, R86, -126, PT ;  /* 0xc2fc00005600780b */ /* 0x000fe40003f6e000 */
[----:B------:R-:W-:Y:S01]  /*16810*/  HGMMA.64x16x16.F32 R176, R24, gdesc[UR36].tnspB, R176, gsb0 ;  /* 0x4020002418b07df0 */ /* 0x000fe200080008b0 */
[----:B------:R-:W-:Y:S01]  /*16820*/  R2UR UR38, R28 ;  /* 0x000000001c2672ca */ /* 0x000fe200000e0000 */
[----:B------:R-:W-:Y:S01]  /*16830*/  VIADD R28, R220, 0x480 ;  /* 0x00000480dc1c7836 */ /* 0x000fe20000000000 */
[----:B------:R-:W-:Y:S01]  /*16840*/  R2UR UR39, R29 ;  /* 0x000000001d2772ca */ /* 0x000fe200000e0000 */
[----:B------:R-:W-:-:S02]  /*16850*/  IMAD.MOV.U32 R29, RZ, RZ, -0x3ffffff0 ;  /* 0xc0000010ff1d7424 */ /* 0x000fc400078e00ff */
[----:B-1----:R-:W-:Y:S01]  /*16860*/  @!P4 FMUL R85, R85, R85 ;  /* 0x000000555555c220 */ /* 0x002fe20000400000 */
[----:B------:R-:W-:Y:S01]  /*16870*/  FSETP.GEU.AND P4, PT, R87, -126, PT ;  /* 0xc2fc00005700780b */ /* 0x000fe20003f8e000 */
[----:B------:R-:W-:Y:S01]  /*16880*/  @!P6 FMUL R83, R83, 0.5 ;  /* 0x3f0000005353e820 */ /* 0x000fe20000400000 */
[----:B------:R-:W1:Y:S02]  /*16890*/  MUFU.EX2 R82, R82 ;  /* 0x0000005200527308 */ /* 0x000e640000000800 */
[----:B------:R-:W-:-:S06]  /*168a0*/  @!P3 FMUL R86, R86, 0.5 ;  /* 0x3f0000005656b820 */ /* 0x000fcc0000400000 */
[----:B------:R-:W2:Y:S03]  /*168b0*/  MUFU.EX2 R83, R83 ;  /* 0x0000005300537308 */ /* 0x000ea60000000800 */
[----:B------:R-:W-:-:S05]  /*168c0*/  @!P4 FMUL R87, R87, 0.5 ;  /* 0x3f0000005757c820 */ /* 0x000fca0000400000 */
        /* <DEDUP_REMOVED lines=9> */
[----:B------:R-:W-:Y:S01]  /*16960*/  WARPGROUP.ARRIVE ;  /* 0x00000000000079c5 */ /* 0x000fe20000000000 */
[----:B------:R-:W-:Y:S01]  /*16970*/  FSETP.GEU.AND P3, PT, R92, -126, PT ;  /* 0xc2fc00005c00780b */ /* 0x000fe20003f6e000 */
[----:B------:R-:W2:Y:S02]  /*16980*/  MUFU.EX2 R88, R88 ;  /* 0x0000005800587308 */ /* 0x000ea40000000800 */
[----:B------:R-:W-:Y:S01]  /*16990*/  @!P6 FMUL R89, R89, 0.5 ;  /* 0x3f0000005959e820 */ /* 0x000fe20000400000 */
[----:B-1----:R-:W-:Y:S01]  /*169a0*/  @!P4 FMUL R87, R87, R87 ;  /* 0x000000575757c220 */ /* 0x002fe20000400000 */
[----:B------:R-:W-:Y:S01]  /*169b0*/  HGMMA.64x16x16.F32 R168, R24, gdesc[UR44].tnspB, R168, gsb0 ;  /* 0x4020002c18a87df0 */ /* 0x000fe200080008a8 */
[----:B------:R-:W-:Y:S01]  /*169c0*/  R2UR UR46, R30 ;  /* 0x000000001e2e72ca */ /* 0x000fe200000e0000 */
[----:B------:R-:W-:Y:S01]  /*169d0*/  FADD R30, R35, R40 ;  /* 0x00000028231e7221 */ /* 0x000fe20000000000 */
[----:B------:R-:W-:Y:S01]  /*169e0*/  R2UR UR47, R31 ;  /* 0x000000001f2f72ca */ /* 0x000fe200000e0000 */
[----:B------:R-:W-:Y:S01]  /*169f0*/  IMAD.MOV.U32 R31, RZ, RZ, -0x3ffffff0 ;  /* 0xc0000010ff1f7424 */ /* 0x000fe200078e00ff */
[----:B------:R-:W-:Y:S01]  /*16a00*/  FSETP.GEU.AND P4, PT, R93, -126, PT ;  /* 0xc2fc00005d00780b */ /* 0x000fe20003f8e000 */
[----:B------:R-:W1:Y:S02]  /*16a10*/  MUFU.EX2 R89, R89 ;  /* 0x0000005900597308 */ /* 0x000e640000000800 */
[----:B------:R-:W-:Y:S01]  /*16a20*/  @!P3 FMUL R92, R92, 0.5 ;  /* 0x3f0000005c5cb820 */ /* 0x000fe20000400000 */
[----:B------:R-:W-:Y:S01]  /*16a30*/  R2UR UR17, R31 ;  /* 0x000000001f1172ca */ /* 0x000fe200000e0000 */
[----:B------:R-:W-:-:S02]  /*16a40*/  IMAD.MOV.U32 R31, RZ, RZ, -0x3ffffff0 ;  /* 0xc0000010ff1f7424 */ /* 0x000fc400078e00ff */
[----:B--2---:R-:W-:Y:S02]  /*16a50*/  @!P5 FMUL R88, R88, R88 ;  /* 0x000000585858d220 */ /* 0x004fe40000400000 */
[----:B------:R-:W2:Y:S01]  /*16a60*/  MUFU.EX2 R92, R92 ;  /* 0x0000005c005c7308 */ /* 0x000ea20000000800 */
[----:B------:R-:W-:Y:S02]  /*16a70*/  R2UR UR21, R31 ;  /* 0x000000001f1572ca */ /* 0x000fe400000e0000 */
[----:B------:R-:W-:Y:S01]  /*16a80*/  MOV R31, 0xc0000010 ;  /* 0xc0000010001f7802 */ /* 0x000fe20000000f00 */
[----:B------:R-:W-:Y:S01]  /*16a90*/  @!P4 FMUL R93, R93, 0.5 ;  /* 0x3f0000005d5dc820 */ /* 0x000fe20000400000 */
[----:B------:R-:W-:Y:S02]  /*16aa0*/  FSETP.GEU.AND P5, PT, R90, -126, PT ;  /* 0xc2fc00005a00780b */ /* 0x000fe40003fae000 */
[----:B------:R-:W-:Y:S01]  /*16ab0*/  R2UR UR13, R31 ;  /* 0x000000001f0d72ca */ /* 0x000fe200000e0000 */
[----:B------:R-:W-:-:S02]  /*16ac0*/  IMAD.MOV.U32 R31, RZ, RZ, -0x3ffffff0 ;  /* 0xc0000010ff1f7424 */ /* 0x000fc400078e00ff */
[----:B-1----:R-:W-:Y:S01]  /*16ad0*/  @!P6 FMUL R89, R89, R89 ;  /* 0x000000595959e220 */ /* 0x002fe20000400000 */
[----:B------:R-:W1:Y:S01]  /*16ae0*/  MUFU.EX2 R93, R93 ;  /* 0x0000005d005d7308 */ /* 0x000e620000000800 */
[----:B------:R-:W-:Y:S01]  /*16af0*/  FSETP.GEU.AND P6, PT, R91, -126, PT ;  /* 0xc2fc00005b00780b */ /* 0x000fe20003fce000 */
[----:B--2---:R-:W-:Y:S01]  /*16b00*/  @!P3 FMUL R92, R92, R92 ;  /* 0x0000005c5c5cb220 */ /* 0x004fe20000400000 */
[----:B------:R-:W-:-:S04]  /*16b10*/  FSETP.GEU.AND P3, PT, R94, -126, PT ;  /* 0xc2fc00005e00780b */ /* 0x000fc80003f6e000 */
[----:B------:R-:W-:-:S07]  /*16b20*/  @!P5 FMUL R90, R90, 0.5 ;  /* 0x3f0000005a5ad820 */ /* 0x000fce0000400000 */
[----:B------:R-:W-:Y:S01]  /*16b30*/  @!P6 FMUL R91, R91, 0.5 ;  /* 0x3f0000005b5be820 */ /* 0x000fe20000400000 */
[----:B------:R-:W2:Y:S01]  /*16b40*/  MUFU.EX2 R90, R90 ;  /* 0x0000005a005a7308 */ /* 0x000ea20000000800 */
[----:B-1----:R-:W-:Y:S01]  /*16b50*/  @!P4 FMUL R93, R93, R93 ;  /* 0x0000005d5d5dc220 */ /* 0x002fe20000400000 */
[----:B------:R-:W-:Y:S02]  /*16b60*/  WARPGROUP.DEPBAR.LE gsb0, 0x0 ;  /* 0x00008000000079c5 */ /* 0x000fe40000010000 */
[----:B------:R-:W-:Y:S01]  /*16b70*/  WARPGROUP.ARRIVE ;  /* 0x00000000000079c5 */ /* 0x000fe20000000000 */
[----:B------:R-:W-:Y:S01]  /*16b80*/  FSETP.GEU.AND P4, PT, R95, -126, PT ;  /* 0xc2fc00005f00780b */ /* 0x000fe20003f8e000 */
[----:B------:R-:W-:Y:S02]  /*16b90*/  @!P3 FMUL R94, R94, 0.5 ;  /* 0x3f0000005e5eb820 */ /* 0x000fe40000400000 */
[----:B------:R-:W1:Y:S02]  /*16ba0*/  MUFU.EX2 R91, R91 ;  /* 0x0000005b005b7308 */ /* 0x000e640000000800 */
[----:B------:R-:W-:Y:S01]  /*16bb0*/  HGMMA.64x16x16.F32 R160, R24, gdesc[UR48].tnspB, R160, gsb0 ;  /* 0x4020003018a07df0 */ /* 0x000fe200080008a0 */
[----:B------:R-:W-:Y:S01]  /*16bc0*/  R2UR UR50, R28 ;  /* 0x000000001c3272ca */ /* 0x000fe200000e0000 */
[----:B------:R-:W-:Y:S01]  /*16bd0*/  VIADD R28, R220, 0x680 ;  /* 0x00000680dc1c7836 */ /* 0x000fe20000000000 */
[----:B------:R-:W-:Y:S01]  /*16be0*/  R2UR UR51, R29 ;  /* 0x000000001d3372ca */ /* 0x000fe200000e0000 */
[----:B------:R-:W-:-:S02]  /*16bf0*/  IMAD.MOV.U32 R29, RZ, RZ, -0x3ffffff0 ;  /* 0xc0000010ff1d7424 */ /* 0x000fc400078e00ff */
[----:B------:R-:W3:Y:S01]  /*16c00*/  MUFU.EX2 R94, R94 ;  /* 0x0000005e005e7308 */ /* 0x000ee20000000800 */
[----:B--2---:R-:W-:Y:S01]  /*16c10*/  @!P5 FMUL R90, R90, R90 ;  /* 0x0000005a5a5ad220 */ /* 0x004fe20000400000 */
[----:B------:R-:W-:Y:S01]  /*16c20*/  FSETP.GEU.AND P5, PT, R96, -126, PT ;  /* 0xc2fc00006000780b */ /* 0x000fe20003fae000 */
[----:B------:R-:W-:-:S06]  /*16c30*/  @!P4 FMUL R95, R95, 0.5 ;  /* 0x3f0000005f5fc820 */ /* 0x000fcc0000400000 */
[----:B------:R-:W2:Y:S01]  /*16c40*/  MUFU.EX2 R95, R95 ;  /* 0x0000005f005f7308 */ /* 0x000ea20000000800 */
        /* <DEDUP_REMOVED lines=10> */
[----:B------:R-:W-:Y:S01]  /*16cf0*/  @!P3 FMUL R100, R100, 0.5 ;  /* 0x3f0000006464b820 */ /* 0x000fe20000400000 */
[----:B------:R-:W-:Y:S02]  /*16d00*/  WARPGROUP.DEPBAR.LE gsb0, 0x0 ;  /* 0x00008000000079c5 */ /* 0x000fe40000010000 */
[----:B------:R-:W-:-:S05]  /*16d10*/  WARPGROUP.ARRIVE ;  /* 0x00000000000079c5 */ /* 0x000fca0000000000 */
[----:B------:R-:W-:Y:S01]  /*16d20*/  @!P4 FMUL R101, R101, 0.5 ;  /* 0x3f0000006565c820 */ /* 0x000fe20000400000 */
[----:B------:R-:W3:Y:S01]  /*16d30*/  MUFU.EX2 R100, R100 ;  /* 0x0000006400647308 */ /* 0x000ee20000000800 */
[----:B-1----:R-:W-:Y:S01]  /*16d40*/  @!P5 FMUL R96, R96, R96 ;  /* 0x000000606060d220 */ /* 0x002fe20000400000 */
[----:B------:R-:W-:Y:S01]  /*16d50*/  FSETP.GEU.AND P5, PT, R98, -126, PT ;  /* 0xc2fc00006200780b */ /* 0x000fe20003fae000 */
[----:B------:R-:W-:Y:S01]  /*16d60*/  HGMMA.64x16x16.F32 R152, R24, gdesc[UR52].tnspB, R152, gsb0 ;  /* 0x4020003418987df0 */ /* 0x000fe20008000898 */
[----:B------:R-:W-:Y:S01]  /*16d70*/  R2UR UR54, R28 ;  /* 0x000000001c3672ca */ /* 0x000fe200000e0000 */
[----:B------:R-:W-:Y:S01]  /*16d80*/  FADD R28, R221, R228 ;  /* 0x000000e4dd1c7221 */ /* 0x000fe20000000000 */
[----:B------:R-:W-:Y:S01]  /*16d90*/  R2UR UR55, R29 ;  /* 0x000000001d3772ca */ /* 0x000fe200000e0000 */
[----:B------:R-:W-:Y:S01]  /*16da0*/  IMAD.MOV.U32 R29, RZ, RZ, -0x3ffffff0 ;  /* 0xc0000010ff1d7424 */ /* 0x000fe200078e00ff */
[----:B------:R-:W1:Y:S01]  /*16db0*/  MUFU.EX2 R101, R101 ;  /* 0x0000006500657308 */ /* 0x000e620000000800 */
[----:B--2---:R-:W-:Y:S01]  /*16dc0*/  @!P6 FMUL R97, R97, R97 ;  /* 0x000000616161e220 */ /* 0x004fe20000400000 */
[----:B------:R-:W-:Y:S01]  /*16dd0*/  FSETP.GEU.AND P6, PT, R99, -126, PT ;  /* 0xc2fc00006300780b */ /* 0x000fe20003fce000 */
[----:B------:R-:W-:-:S04]  /*16de0*/  IMAD.MOV.U32 R221, RZ, RZ, -0x3ffffff0 ;  /* 0xc0000010ffdd7424 */ /* 0x000fc800078e00ff */
        /* <DEDUP_REMOVED lines=8> */
[----:B------:R-:W-:-:S07]  /*16e70*/  @!P3 FMUL R102, R102, 0.5 ;  /* 0x3f0000006666b820 */ /* 0x000fce0000400000 */
[----:B------:R-:W3:Y:S01]  /*16e80*/  MUFU.EX2 R102, R102 ;  /* 0x0000006600667308 */ /* 0x000ee20000000800 */
[----:B--2---:R-:W-:Y:S01]  /*16e90*/  @!P5 FMUL R98, R98, R98 ;  /* 0x000000626262d220 */ /* 0x004fe20000400000 */
[----:B------:R-:W-:Y:S01]  /*16ea0*/  @!P4 FMUL R103, R103, 0.5 ;  /* 0x3f0000006767c820 */ /* 0x000fe20000400000 */
[----:B------:R-:W-:Y:S01]  /*16eb0*/  FSETP.GEU.AND P5, PT, R104, -126, PT ;  /* 0xc2fc00006800780b */ /* 0x000fe20003fae000 */
[----:B------:R-:W-:Y:S02]  /*16ec0*/  WARPGROUP.DEPBAR.LE gsb0, 0x0 ;  /* 0x00008000000079c5 */ /* 0x000fe40000010000 */
[----:B------:R-:W-:Y:S01]  /*16ed0*/  FADD R25, R30, R41 ;  /* 0x000000291e197221 */ /* 0x000fe20000000000 */
[----:B------:R-:W-:Y:S01]  /*16ee0*/  FADD R27, R28, R229 ;  /* 0x000000e51c1b7221 */ /* 0x000fe20000000000 */
[----:B------:R-:W-:Y:S01]  /*16ef0*/  F2FP.F16.F32.PACK_AB R24, R41, R40 ;  /* 0x000000282918723e */ /* 0x000fe200000000ff */
[----:B------:R-:W2:Y:S01]  /*16f00*/  MUFU.EX2 R103, R103 ;  /* 0x0000006700677308 */ /* 0x000ea20000000800 */
[----:B------:R-:W-:Y:S01]  /*16f10*/  FADD R26, R25, R44 ;  /* 0x0000002c191a7221 */ /* 0x000fe20000000000 */
[----:B------:R-:W-:Y:S01]  /*16f20*/  FADD R30, R27, R46 ;  /* 0x0000002e1b1e7221 */ /* 0x000fe20000000000 */
[----:B------:R-:W-:Y:S01]  /*16f30*/  F2FP.F16.F32.PACK_AB R25, R229, R228 ;  /* 0x000000e4e519723e */ /* 0x000fe200000000ff */
[----:B-1----:R-:W-:Y:S01]  /*16f40*/  @!P6 FMUL R99, R99, R99 ;  /* 0x000000636363e220 */ /* 0x002fe20000400000 */
[----:B------:R-:W-:Y:S01]  /*16f50*/  FADD R35, R26, R45 ;  /* 0x0000002d1a237221 */ /* 0x000fe20000000000 */
[----:B------:R-:W-:Y:S01]  /*16f60*/  F2FP.F16.F32.PACK_AB R26, R45, R44 ;  /* 0x0000002c2d1a723e */ /* 0x000fe200000000ff */
[----:B------:R-:W-:Y:S01]  /*16f70*/  FADD R39, R30, R47 ;  /* 0x0000002f1e277221 */ /* 0x000fe20000000000 */
[----:B------:R-:W-:Y:S01]  /*16f80*/  F2FP.F16.F32.PACK_AB R27, R47, R46 ;  /* 0x0000002e2f1b723e */ /* 0x000fe200000000ff */
[C---:B------:R-:W-:Y:S01]  /*16f90*/  VIADD R30, R220.reuse, 0xa80 ;  /* 0x00000a80dc1e7836 */ /* 0x040fe20000000000 */
[----:B------:R-:W-:Y:S01]  /*16fa0*/  IADD3 R28, R220, 0x880, RZ ;  /* 0x00000880dc1c7810 */ /* 0x000fe20007ffe0ff */
[----:B---3--:R-:W-:Y:S01]  /*16fb0*/  @!P3 FMUL R102, R102, R102 ;  /* 0x000000666666b220 */ /* 0x008fe20000400000 */
[----:B------:R-:W-:Y:S01]  /*16fc0*/  WARPGROUP.ARRIVE ;  /* 0x00000000000079c5 */ /* 0x000fe20000000000 */
[----:B------:R-:W-:Y:S01]  /*16fd0*/  FSETP.GEU.AND P6, PT, R105, -126, PT ;  /* 0xc2fc00006900780b */ /* 0x000fe20003fce000 */
[----:B------:R-:W-:Y:S01]  /*16fe0*/  @!P5 FMUL R104, R104, 0.5 ;  /* 0x3f0000006868d820 */ /* 0x000fe20000400000 */
[----:B------:R-:W-:-:S02]  /*16ff0*/  R2UR UR16, R30 ;  /* 0x000000001e1072ca */ /* 0x000fc400000e0000 */
[----:B------:R-:W-:Y:S01]  /*17000*/  IADD3 R30, R220, 0xc80, RZ ;  /* 0x00000c80dc1e7810 */ /* 0x000fe20007ffe0ff */
[----:B------:R-:W-:Y:S01]  /*17010*/  HGMMA.64x16x16.F32 R200, R24, gdesc[UR56].tnspB, R200, gsb0 ;  /* 0x4020003818c87df0 */ /* 0x000fe200080008c8 */
[----:B------:R-:W-:Y:S01]  /*17020*/  R2UR UR58, R28 ;  /* 0x000000001c3a72ca */ /* 0x000fe200000e0000 */
[----:B------:R-:W-:Y:S01]  /*17030*/  VIADD R28, R220, 0xa0 ;  /* 0x000000a0dc1c7836 */ /* 0x000fe20000000000 */
[----:B------:R-:W-:Y:S01]  /*17040*/  R2UR UR20, R30 ;  /* 0x000000001e1472ca */ /* 0x000fe200000e0000 */
[----:B--2---:R-:W-:Y:S01]  /*17050*/  @!P4 FMUL R103, R103, R103 ;  /* 0x000000676767c220 */ /* 0x004fe20000400000 */
[----:B------:R-:W-:Y:S01]  /*17060*/  IADD3 R30, R220, 0x2a0, RZ ;  /* 0x000002a0dc1e7810 */ /* 0x000fe20007ffe0ff */
[----:B------:R-:W1:Y:S01]  /*17070*/  MUFU.EX2 R104, R104 ;  /* 0x0000006800687308 */ /* 0x000e620000000800 */
[----:B------:R-:W-:Y:S01]  /*17080*/  R2UR UR8, R28 ;  /* 0x000000001c0872ca */ /* 0x000fe200000e0000 */
[----:B------:R-:W-:Y:S01]  /*17090*/  VIADD R28, R220, 0x4a0 ;  /* 0x000004a0dc1c7836 */ /* 0x000fe20000000000 */
[----:B------:R-:W-:Y:S01]  /*170a0*/  R2UR UR12, R30 ;  /* 0x000000001e0c72ca */ /* 0x000fe200000e0000 */
[----:B------:R-:W-:Y:S01]  /*170b0*/  FADD R30, R35, R48 ;  /* 0x00000030231e7221 */ /* 0x000fe20000000000 */
[----:B------:R-:W-:Y:S01]  /*170c0*/  R2UR UR59, R29 ;  /* 0x000000001d3b72ca */ /* 0x000fe200000e0000 */
[----:B------:R-:W-:Y:S01]  /*170d0*/  IMAD.MOV.U32 R29, RZ, RZ, -0x3ffffff0 ;  /* 0xc0000010ff1d7424 */ /* 0x000fe200078e00ff */
[----:B------:R-:W-:Y:S01]  /*170e0*/  FSETP.GEU.AND P3, PT, R108, -126, PT ;  /* 0xc2fc00006c00780b */ /* 0x000fe20003f6e000 */
[----:B------:R-:W-:Y:S01]  /*170f0*/  @!P6 FMUL R105, R105, 0.5 ;  /* 0x3f0000006969e820 */ /* 0x000fe20000400000 */
[----:B------:R-:W-:-:S02]  /*17100*/  FSETP.GEU.AND P4, PT, R109, -126, PT ;  /* 0xc2fc00006d00780b */ /* 0x000fc40003f8e000 */
[----:B------:R-:W-:Y:S01]  /*17110*/  R2UR UR9, R29 ;  /* 0x000000001d0972ca */ /* 0x000fe200000e0000 */
[----:B------:R-:W-:Y:S02]  /*17120*/  IMAD.MOV.U32 R29, RZ, RZ, -0x3ffffff0 ;  /* 0xc0000010ff1d7424 */ /* 0x000fe400078e00ff */
[----:B------:R-:W2:Y:S01]  /*17130*/  MUFU.EX2 R105, R105 ;  /* 0x0000006900697308 */ /* 0x000ea20000000800 */
[----:B-1----:R-:W-:Y:S01]  /*17140*/  @!P5 FMUL R104, R104, R104 ;  /* 0x000000686868d220 */ /* 0x002fe20000400000 */
[----:B------:R-:W-:-:S04]  /*17150*/  FSETP.GEU.AND P5, PT, R106, -126, PT ;  /* 0xc2fc00006a00780b */ /* 0x000fc80003fae000 */
[----:B------:R-:W-:Y:S02]  /*17160*/  @!P3 FMUL R108, R108, 0.5 ;  /* 0x3f0000006c6cb820 */ /* 0x000fe40000400000 */
[----:B------:R-:W-:-:S04]  /*17170*/  @!P4 FMUL R109, R109, 0.5 ;  /* 0x3f0000006d6dc820 */ /* 0x000fc80000400000 */
[----:B------:R-:W1:Y:S01]  /*17180*/  MUFU.EX2 R108, R108 ;  /* 0x0000006c006c7308 */ /* 0x000e620000000800 */
[----:B--2---:R-:W-:Y:S01]  /*17190*/  @!P6 FMUL R105, R105, R105 ;  /* 0x000000696969e220 */ /* 0x004fe20000400000 */
[----:B------:R-:W-:Y:S01]  /*171a0*/  FSETP.GEU.AND P6, PT, R107, -126, PT ;  /* 0xc2fc00006b00780b */ /* 0x000fe20003fce000 */
[----:B------:R-:W-:-:S05]  /*171b0*/  @!P5 FMUL R106, R106, 0.5 ;  /* 0x3f0000006a6ad820 */ /* 0x000fca0000400000 */
[----:B------:R-:W2:Y:S01]  /*171c0*/  MUFU.EX2 R109, R109 ;  /* 0x0000006d006d7308 */ /* 0x000ea20000000800 */
[----:B------:R-:W-:Y:S02]  /*171d0*/  WARPGROUP.DEPBAR.LE gsb0, 0x0 ;  /* 0x00008000000079c5 */ /* 0x000fe40000010000 */
[----:B------:R-:W-:-:S05]  /*171e0*/  WARPGROUP.ARRIVE ;  /* 0x00000000000079c5 */ /* 0x000fca0000000000 */
[----:B------:R-:W3:Y:S01]  /*171f0*/  MUFU.EX2 R106, R106 ;  /* 0x0000006a006a7308 */ /* 0x000ee20000000800 */
[----:B-1----:R-:W-:Y:S01]  /*17200*/  @!P3 FMUL R108, R108, R108 ;  /* 0x0000006c6c6cb220 */ /* 0x002fe20000400000 */
[----:B------:R-:W-:Y:S01]  /*17210*/  HGMMA.64x16x16.F32 R192, R24, gdesc[UR40].tnspB, R192, gsb0 ;  /* 0x4020002818c07df0 */ /* 0x000fe200080008c0 */
[----:B------:R-:W-:Y:S01]  /*17220*/  R2UR UR43, R43 ;  /* 0x000000002b2b72ca */ /* 0x000fe200000e0000 */
[----:B------:R-:W-:Y:S01]  /*17230*/  @!P6 FMUL R107, R107, 0.5 ;  /* 0x3f0000006b6be820 */ /* 0x000fe20000400000 */
[----:B------:R-:W-:Y:S02]  /*17240*/  R2UR UR42, R218 ;  /* 0x00000000da2a72ca */ /* 0x000fe400000e0000 */
[----:B------:R-:W-:Y:S01]  /*17250*/  FSETP.GEU.AND P3, PT, R110, -126, PT ;  /* 0xc2fc00006e00780b */ /* 0x000fe20003f6e000 */
[----:B--2---:R-:W-:Y:S01]  /*17260*/  @!P4 FMUL R109, R109, R109 ;  /* 0x0000006d6d6dc220 */ /* 0x004fe20000400000 */
[----:B------:R-:W-:Y:S01]  /*17270*/  FSETP.GEU.AND P4, PT, R111, -126, PT ;  /* 0xc2fc00006f00780b */ /* 0x000fe20003f8e000 */
[----:B------:R-:W1:Y:S01]  /*17280*/  MUFU.EX2 R107, R107 ;  /* 0x0000006b006b7308 */ /* 0x000e620000000800 */
[----:B---3--:R-:W-:Y:S01]  /*17290*/  @!P5 FMUL R106, R106, R106 ;  /* 0x0000006a6a6ad220 */ /* 0x008fe20000400000 */
[----:B------:R-:W-:-:S08]  /*172a0*/  FSETP.GEU.AND P5, PT, R112, -126, PT ;  /* 0xc2fc00007000780b */ /* 0x000fd00003fae000 */
[----:B------:R-:W-:Y:S02]  /*172b0*/  @!P3 FMUL R110, R110, 0.5 ;  /* 0x3f0000006e6eb820 */ /* 0x000fe40000400000 */
[----:B------:R-:W-:-:S04]  /*172c0*/  @!P4 FMUL R111, R111, 0.5 ;  /* 0x3f0000006f6fc820 */ /* 0x000fc80000400000 */
[----:B------:R-:W2:Y:S01]  /*172d0*/  MUFU.EX2 R110, R110 ;  /* 0x0000006e006e7308 */ /* 0x000ea20000000800 */
[----:B-1----:R-:W-:Y:S01]  /*172e0*/  @!P6 FMUL R107, R107, R107 ;  /* 0x0000006b6b6be220 */ /* 0x002fe20000400000 */
[----:B------:R-:W-:Y:S01]  /*172f0*/  FSETP.GEU.AND P6, PT, R113, -126, PT ;  /* 0xc2fc00007100780b */ /* 0x000fe20003fce000 */
[----:B------:R-:W-:-:S05]  /*17300*/  @!P5 FMUL R112, R112, 0.5 ;  /* 0x3f0000007070d820 */ /* 0x000fca0000400000 */
[----:B------:R-:W1:Y:S07]  /*17310*/  MUFU.EX2 R111, R111 ;  /* 0x0000006f006f7308 */ /* 0x000e6e0000000800 */
[----:B------:R-:W-:Y:S01]  /*17320*/  @!P6 FMUL R113, R113, 0.5 ;  /* 0x3f0000007171e820 */ /* 0x000fe20000400000 */
[----:B--2---:R-:W-:Y:S01]  /*17330*/  @!P3 FMUL R110, R110, R110 ;  /* 0x0000006e6e6eb220 */ /* 0x004fe20000400000 */
[----:B------:R-:W-:Y:S02]  /*17340*/  WARPGROUP.DEPBAR.LE gsb0, 0x0 ;  /* 0x00008000000079c5 */ /* 0x000fe40000010000 */
[----:B------:R-:W-:Y:S01]  /*17350*/  WARPGROUP.ARRIVE ;  /* 0x00000000000079c5 */ /* 0x000fe20000000000 */
[----:B------:R-:W-:Y:S01]  /*17360*/  FSETP.GEU.AND P3, PT, R116, -126, PT ;  /* 0xc2fc00007400780b */ /* 0x000fe20003f6e000 */
[----:B------:R-:W2:Y:S01]  /*17370*/  MUFU.EX2 R113, R113 ;  /* 0x0000007100717308 */ /* 0x000ea20000000800 */
[----:B-1----:R-:W-:-:S03]  /*17380*/  @!P4 FMUL R111, R111, R111 ;  /* 0x0000006f6f6fc220 */ /* 0x002fc60000400000 */
[----:B------:R-:W-:Y:S01]  /*17390*/  HGMMA.64x16x16.F32 R184, R24, gdesc[UR40].tnspB, R184, gsb0 ;  /* 0x4020002818b87df0 */ /* 0x000fe200080008b8 */
[----:B------:R-:W-:Y:S02]  /*173a0*/  R2UR UR43, R219 ;  /* 0x00000000db2b72ca */ /* 0x000fe400000e0000 */
[----:B------:R-:W-:Y:S01]  /*173b0*/  R2UR UR42, R37 ;  /* 0x00000000252a72ca */ /* 0x000fe200000e0000 */
[----:B------:R-:W1:Y:S01]  /*173c0*/  MUFU.EX2 R112, R112 ;  /* 0x0000007000707308 */ /* 0x000e620000000800 */
[----:B------:R-:W-:-:S03]  /*173d0*/  FSETP.GEU.AND P4, PT, R117, -126, PT ;  /* 0xc2fc00007500780b */ /* 0x000fc60003f8e000 */
[----:B------:R-:W-:Y:S01]  /*173e0*/  @!P3 FMUL R116, R116, 0.5 ;  /* 0x3f0000007474b820 */ /* 0x000fe20000400000 */
[----:B--2---:R-:W-:-:S05]  /*173f0*/  @!P6 FMUL R113, R113, R113 ;  /* 0x000000717171e220 */ /* 0x004fca0000400000 */
[----:B------:R-:W2:Y:S01]  /*17400*/  MUFU.EX2 R116, R116 ;  /* 0x0000007400747308 */ /* 0x000ea20000000800 */
[----:B------:R-:W-:-:S03]  /*17410*/  FSETP.GEU.AND P6, PT, R115, -126, PT ;  /* 0xc2fc00007300780b */ /* 0x000fc60003fce000 */
[----:B------:R-:W-:Y:S01]  /*17420*/  @!P4 FMUL R117, R117, 0.5 ;  /* 0x3f0000007575c820 */ /* 0x000fe20000400000 */
[----:B-1----:R-:W-:Y:S01]  /*17430*/  @!P5 FMUL R112, R112, R112 ;  /* 0x000000707070d220 */ /* 0x002fe20000400000 */
[----:B------:R-:W-:-:S04]  /*17440*/  FSETP.GEU.AND P5, PT, R114, -126, PT ;  /* 0xc2fc00007200780b */ /* 0x000fc80003fae000 */
[----:B------:R-:W1:Y:S04]  /*17450*/  MUFU.EX2 R117, R117 ;  /* 0x0000007500757308 */ /* 0x000e680000000800 */
[----:B------:R-:W-:Y:S01]  /*17460*/  @!P6 FMUL R115, R115, 0.5 ;  /* 0x3f0000007373e820 */ /* 0x000fe20000400000 */
[----:B--2---:R-:W-:Y:S01]  /*17470*/  @!P3 FMUL R116, R116, R116 ;  /* 0x000000747474b220 */ /* 0x004fe20000400000 */
[----:B------:R-:W-:-:S04]  /*17480*/  FSETP.GEU.AND P3, PT, R118, -126, PT ;  /* 0xc2fc00007600780b */ /* 0x000fc80003f6e000 */
[----:B------:R-:W2:Y:S01]  /*17490*/  MUFU.EX2 R115, R115 ;  /* 0x0000007300737308 */ /* 0x000ea20000000800 */
[----:B------:R-:W-:Y:S01]  /*174a0*/  @!P5 FMUL R114, R114, 0.5 ;  /* 0x3f0000007272d820 */ /* 0x000fe20000400000 */
[----:B-1----:R-:W-:Y:S01]  /*174b0*/  @!P4 FMUL R117, R117, R117 ;  /* 0x000000757575c220 */ /* 0x002fe20000400000 */
[----:B------:R-:W-:Y:S02]  /*174c0*/  WARPGROUP.DEPBAR.LE gsb0, 0x0 ;  /* 0x00008000000079c5 */ /* 0x000fe40000010000 */
[----:B------:R-:W-:Y:S01]  /*174d0*/  WARPGROUP.ARRIVE ;  /* 0x00000000000079c5 */ /* 0x000fe20000000000 */
[----:B------:R-:W-:-:S03]  /*174e0*/  FSETP.GEU.AND P4, PT, R119, -126, PT ;  /* 0xc2fc00007700780b */ /* 0x000fc60003f8e000 */
[----:B------:R-:W-:Y:S02]  /*174f0*/  @!P3 FMUL R118, R118, 0.5 ;  /* 0x3f0000007676b820 */ /* 0x000fe40000400000 */
[----:B------:R-:W-:Y:S01]  /*17500*/  HGMMA.64x16x16.F32 R176, R24, gdesc[UR40].tnspB, R176, gsb0 ;  /* 0x4020002818b07df0 */ /* 0x000fe200080008b0 */
[----:B------:R-:W-:Y:S01]  /*17510*/  R2UR UR43, R214 ;  /* 0x00000000d62b72ca */ /* 0x000fe200000e0000 */
[----:B--2---:R-:W-:Y:S01]  /*17520*/  @!P6 FMUL R115, R115, R115 ;  /* 0x000000737373e220 */ /* 0x004fe20000400000 */
[----:B------:R-:W-:Y:S02]  /*17530*/  R2UR UR42, R213 ;  /* 0x00000000d52a72ca */ /* 0x000fe400000e0000 */
[----:B------:R-:W-:-:S03]  /*17540*/  FSETP.GEU.AND P6, PT, R121, -126, PT ;  /* 0xc2fc00007900780b */ /* 0x000fc60003fce000 */
[----:B------:R-:W-:-:S06]  /*17550*/  @!P4 FMUL R119, R119, 0.5 ;  /* 0x3f0000007777c820 */ /* 0x000fcc0000400000 */
[----:B------:R-:W1:Y:S04]  /*17560*/  MUFU.EX2 R119, R119 ;  /* 0x0000007700777308 */ /* 0x000e680000000800 */
[----:B------:R-:W-:-:S06]  /*17570*/  @!P6 FMUL R121, R121, 0.5 ;  /* 0x3f0000007979e820 */ /* 0x000fcc0000400000 */
[----:B------:R-:W2:Y:S01]  /*17580*/  MUFU.EX2 R121, R121 ;  /* 0x0000007900797308 */ /* 0x000ea20000000800 */
[----:B-1----:R-:W-:Y:S01]  /*17590*/  @!P4 FMUL R119, R119, R119 ;  /* 0x000000777777c220 */ /* 0x002fe20000400000 */
[----:B------:R-:W-:Y:S01]  /*175a0*/  FSETP.GEU.AND P4, PT, R125, -126, PT ;  /* 0xc2fc00007d00780b */ /* 0x000fe20003f8e000 */
[----:B--2---:R-:W-:Y:S01]  /*175b0*/  @!P6 FMUL R121, R121, R121 ;  /* 0x000000797979e220 */ /* 0x004fe20000400000 */
[----:B------:R-:W-:Y:S02]  /*175c0*/  WARPGROUP.DEPBAR.LE gsb0, 0x0 ;  /* 0x00008000000079c5 */ /* 0x000fe40000010000 */
[----:B------:R-:W-:-:S09]  /*175d0*/  WARPGROUP.ARRIVE ;  /* 0x00000000000079c5 */ /* 0x000fd20000000000 */
[----:B------:R-:W-:Y:S01]  /*175e0*/  @!P4 FMUL R125, R125, 0.5 ;  /* 0x3f0000007d7dc820 */ /* 0x000fe20000400000 */
[----:B------:R-:W-:Y:S01]  /*175f0*/  FSETP.GEU.AND P6, PT, R123, -126, PT ;  /* 0xc2fc00007b00780b */ /* 0x000fe20003fce000 */
[----:B------:R-:W-:Y:S01]  /*17600*/  HGMMA.64x16x16.F32 R168, R24, gdesc[UR40].tnspB, R168, gsb0 ;  /* 0x4020002818a87df0 */ /* 0x000fe200080008a8 */
[----:B------:R-:W-:-:S03]  /*17610*/  R2UR UR43, R36 ;  /* 0x00000000242b72ca */ /* 0x000fc600000e0000 */
[----:B------:R-:W1:Y:S01]  /*17620*/  MUFU.EX2 R125, R125 ;  /* 0x0000007d007d7308 */ /* 0x000e620000000800 */
[----:B------:R-:W-:Y:S02]  /*17630*/  R2UR UR42, R42 ;  /* 0x000000002a2a72ca */ /* 0x000fe400000e0000 */
[----:B------:R-:W-:-:S04]  /*17640*/  MOV R36, UR5 ;  /* 0x0000000500247c02 */ /* 0x000fc80008000f00 */
[----:B------:R-:W-:Y:S01]  /*17650*/  R2UR UR5, R36 ;  /* 0x00000000240572ca */ /* 0x000fe200000e0000 */
[----:B------:R-:W-:-:S06]  /*17660*/  @!P6 FMUL R123, R123, 0.5 ;  /* 0x3f0000007b7be820 */ /* 0x000fcc0000400000 */
[----:B------:R-:W2:Y:S01]  /*17670*/  MUFU.EX2 R123, R123 ;  /* 0x0000007b007b7308 */ /* 0x000ea20000000800 */
[----:B-1----:R-:W-:Y:S01]  /*17680*/  @!P4 FMUL R125, R125, R125 ;  /* 0x0000007d7d7dc220 */ /* 0x002fe20000400000 */
[----:B------:R-:W-:-:S13]  /*17690*/  FSETP.GEU.AND P4, PT, R127, -126, PT ;  /* 0xc2fc00007f00780b */ /* 0x000fda0003f8e000 */
[----:B------:R-:W-:Y:S01]  /*176a0*/  @!P4 FMUL R127, R127, 0.5 ;  /* 0x3f0000007f7fc820 */ /* 0x000fe20000400000 */
[----:B--2---:R-:W-:Y:S01]  /*176b0*/  @!P6 FMUL R123, R123, R123 ;  /* 0x0000007b7b7be220 */ /* 0x004fe20000400000 */
[----:B------:R-:W-:-:S04]  /*176c0*/  FSETP.GEU.AND P6, PT, R129, -126, PT ;  /* 0xc2fc00008100780b */ /* 0x000fc80003fce000 */
[----:B------:R-:W1:Y:S01]  /*176d0*/  MUFU.EX2 R127, R127 ;  /* 0x0000007f007f7308 */ /* 0x000e620000000800 */
[----:B------:R-:W-:Y:S02]  /*176e0*/  WARPGROUP.DEPBAR.LE gsb0, 0x0 ;  /* 0x00008000000079c5 */ /* 0x000fe40000010000 */
[----:B------:R-:W-:-:S06]  /*176f0*/  WARPGROUP.ARRIVE ;  /* 0x00000000000079c5 */ /* 0x000fcc0000000000 */
[----:B------:R-:W-:Y:S01]  /*17700*/  @!P6 FMUL R129, R129, 0.5 ;  /* 0x3f0000008181e820 */ /* 0x000fe20000400000 */
[----:B------:R-:W-:Y:S01]  /*17710*/  HGMMA.64x16x16.F32 R160, R24, gdesc[UR40].tnspB, R160, gsb0 ;  /* 0x4020002818a07df0 */ /* 0x000fe200080008a0 */
[----:B------:R-:W-:Y:S01]  /*17720*/  R2UR UR42, R28 ;  /* 0x000000001c2a72ca */ /* 0x000fe200000e0000 */
[----:B------:R-:W-:Y:S01]  /*17730*/  VIADD R28, R220, 0x6a0 ;  /* 0x000006a0dc1c7836 */ /* 0x000fe20000000000 */
[----:B------:R-:W-:Y:S02]  /*17740*/  R2UR UR43, R29 ;  /* 0x000000001d2b72ca */ /* 0x000fe400000e0000 */
[----:B------:R-:W2:Y:S01]  /*17750*/  MUFU.EX2 R129, R129 ;  /* 0x0000008100817308 */ /* 0x000ea20000000800 */
[----:B------:R-:W-:Y:S01]  /*17760*/  MOV R29, 0xc0000010 ;  /* 0xc0000010001d7802 */ /* 0x000fe20000000f00 */
[----:B-1----:R-:W-:Y:S01]  /*17770*/  @!P4 FMUL R127, R127, R127 ;  /* 0x0000007f7f7fc220 */ /* 0x002fe20000400000 */
[----:B------:R-:W-:-:S06]  /*17780*/  FSETP.GEU.AND P4, PT, R133, -126, PT ;  /* 0xc2fc00008500780b */ /* 0x000fcc0003f8e000 */
[----:B------:R-:W-:Y:S01]  /*17790*/  MOV R32, UR42 ;  /* 0x0000002a00207c02 */ /* 0x000fe20008000f00 */
[----:B------:R-:W-:Y:S01]  /*177a0*/  UMOV UR42, UR20 ;  /* 0x00000014002a7c82 */ /* 0x000fe20008000000 */
[----:B------:R-:W-:Y:S01]  /*177b0*/  MOV R34, UR43 ;  /* 0x0000002b00227c02 */ /* 0x000fe20008000f00 */
[----:B------:R-:W-:-:S04]  /*177c0*/  UMOV UR43, UR21 ;  /* 0x00000015002b7c82 */ /* 0x000fc80008000000 */
[----:B------:R-:W-:Y:S01]  /*177d0*/  @!P4 FMUL R133, R133, 0.5 ;  /* 0x3f0000008585c820 */ /* 0x000fe20000400000 */
[----:B--2---:R-:W-:Y:S01]  /*177e0*/  @!P6 FMUL R129, R129, R129 ;  /* 0x000000818181e220 */ /* 0x004fe20000400000 */
[----:B------:R-:W-:-:S04]  /*177f0*/  FSETP.GEU.AND P6, PT, R131, -126, PT ;  /* 0xc2fc00008300780b */ /* 0x000fc80003fce000 */
[----:B------:R-:W1:Y:S09]  /*17800*/  MUFU.EX2 R133, R133 ;  /* 0x0000008500857308 */ /* 0x000e720000000800 */
[----:B------:R-:W-:-:S06]  /*17810*/  @!P6 FMUL R131, R131, 0.5 ;  /* 0x3f0000008383e820 */ /* 0x000fcc0000400000 */
[----:B------:R-:W2:Y:S01]  /*17820*/  MUFU.EX2 R131, R131 ;  /* 0x0000008300837308 */ /* 0x000ea20000000800 */
[----:B------:R-:W-:Y:S02]  /*17830*/  WARPGROUP.DEPBAR.LE gsb0, 0x0 ;  /* 0x00008000000079c5 */ /* 0x000fe40000010000 */
[----:B------:R-:W-:Y:S01]  /*17840*/  WARPGROUP.ARRIVE ;  /* 0x00000000000079c5 */ /* 0x000fe20000000000 */
[----:B-1----:R-:W-:Y:S01]  /*17850*/  @!P4 FMUL R133, R133, R133 ;  /* 0x000000858585c220 */ /* 0x002fe20000400000 */
[----:B------:R-:W-:-:S04]  /*17860*/  FSETP.GEU.AND P4, PT, R135, -126, PT ;  /* 0xc2fc00008700780b */ /* 0x000fc80003f8e000 */
[----:B------:R-:W-:Y:S01]  /*17870*/  HGMMA.64x16x16.F32 R152, R24, gdesc[UR4].tnspB, R152, gsb0 ;  /* 0x4020000418987df0 */ /* 0x000fe20008000898 */
[----:B------:R-:W-:Y:S01]  /*17880*/  R2UR UR6, R28 ;  /* 0x000000001c0672ca */ /* 0x000fe200000e0000 */
[----:B------:R-:W-:Y:S01]  /*17890*/  FADD R28, R39, R50 ;  /* 0x00000032271c7221 */ /* 0x000fe20000000000 */
[----:B------:R-:W-:Y:S02]  /*178a0*/  R2UR UR7, R29 ;  /* 0x000000001d0772ca */ /* 0x000fe400000e0000 */
[----:B------:R-:W-:Y:S01]  /*178b0*/  MOV R29, 0xc0000010 ;  /* 0xc0000010001d7802 */ /* 0x000fe20000000f00 */
[----:B--2---:R-:W-:-:S03]  /*178c0*/  @!P6 FMUL R131, R131, R131 ;  /* 0x000000838383e220 */ /* 0x004fc60000400000 */
[----:B------:R-:W-:Y:S01]  /*178d0*/  @!P4 FMUL R135, R135, 0.5 ;  /* 0x3f0000008787c820 */ /* 0x000fe20000400000 */
[----:B------:R-:W-:-:S04]  /*178e0*/  FSETP.GEU.AND P6, PT, R137, -126, PT ;  /* 0xc2fc00008900780b */ /* 0x000fc80003fce000 */
[----:B------:R-:W-:Y:S01]  /*178f0*/  MOV R37, UR6 ;  /* 0x0000000600257c02 */ /* 0x000fe20008000f00 */
[----:B------:R-:W-:Y:S01]  /*17900*/  UMOV UR6, UR16 ;  /* 0x0000001000067c82 */ /* 0x000fe20008000000 */
[----:B------:R-:W-:Y:S01]  /*17910*/  MOV R35, UR7 ;  /* 0x0000000700237c02 */ /* 0x000fe20008000f00 */
[----:B------:R-:W-:Y:S01]  /*17920*/  UMOV UR7, UR17 ;  /* 0x0000001100077c82 */ /* 0x000fe20008000000 */
[----:B------:R-:W1:Y:S05]  /*17930*/  MUFU.EX2 R135, R135 ;  /* 0x0000008700877308 */ /* 0x000e6a0000000800 */
[----:B------:R-:W-:-:S06]  /*17940*/  @!P6 FMUL R137, R137, 0.5 ;  /* 0x3f0000008989e820 */ /* 0x000fcc0000400000 */
[----:B------:R-:W2:Y:S01]  /*17950*/  MUFU.EX2 R137, R137 ;  /* 0x0000008900897308 */ /* 0x000ea20000000800 */
[----:B-1----:R-:W-:Y:S01]  /*17960*/  @!P4 FMUL R135, R135, R135 ;  /* 0x000000878787c220 */ /* 0x002fe20000400000 */
[----:B------:R-:W-:Y:S01]  /*17970*/  FSETP.GEU.AND P4, PT, R141, -126, PT ;  /* 0xc2fc00008d00780b */ /* 0x000fe20003f8e000 */
[----:B------:R-:W-:Y:S02]  /*17980*/  WARPGROUP.DEPBAR.LE gsb0, 0x0 ;  /* 0x00008000000079c5 */ /* 0x000fe40000010000 */
[----:B------:R-:W-:Y:S01]  /*17990*/  FADD R25, R30, R49 ;  /* 0x000000311e197221 */ /* 0x000fe20000000000 */
[----:B------:R-:W-:Y:S01]  /*179a0*/  FADD R27, R28, R51 ;  /* 0x000000331c1b7221 */ /* 0x000fe20000000000 */
[----:B------:R-:W-:Y:S01]  /*179b0*/  F2FP.F16.F32.PACK_AB R24, R49, R48 ;  /* 0x000000303118723e */ /* 0x000fe200000000ff */
[----:B------:R-:W-:Y:S02]  /*179c0*/  VIADD R28, R220, 0x8a0 ;  /* 0x000008a0dc1c7836 */ /* 0x000fe40000000000 */
[----:B------:R-:W-:Y:S01]  /*179d0*/  FADD R26, R25, R52 ;  /* 0x00000034191a7221 */ /* 0x000fe20000000000 */
[----:B------:R-:W-:Y:S01]  /*179e0*/  FADD R30, R27, R54 ;  /* 0x000000361b1e7221 */ /* 0x000fe20000000000 */
[----:B------:R-:W-:-:S03]  /*179f0*/  F2FP.F16.F32.PACK_AB R25, R51, R50 ;  /* 0x000000323319723e */ /* 0x000fc600000000ff */
[----:B------:R-:W-:Y:S01]  /*17a00*/  @!P4 FMUL R141, R141, 0.5 ;  /* 0x3f0000008d8dc820 */ /* 0x000fe20000400000 */
[----:B------:R-:W-:Y:S01]  /*17a10*/  FADD R41, R26, R53 ;  /* 0x000000351a297221 */ /* 0x000fe20000000000 */
[----:B------:R-:W-:Y:S01]  /*17a20*/  F2FP.F16.F32.PACK_AB R26, R53, R52 ;  /* 0x00000034351a723e */ /* 0x000fe200000000ff */
[----:B------:R-:W-:Y:S01]  /*17a30*/  FADD R39, R30, R55 ;  /* 0x000000371e277221 */ /* 0x000fe20000000000 */
[----:B------:R-:W-:Y:S01]  /*17a40*/  F2FP.F16.F32.PACK_AB R27, R55, R54 ;  /* 0x00000036371b723e */ /* 0x000fe200000000ff */
[----:B------:R-:W-:Y:S01]  /*17a50*/  VIADD R30, R220, 0xaa0 ;  /* 0x00000aa0dc1e7836 */ /* 0x000fe20000000000 */
[----:B------:R-:W1:Y:S01]  /*17a60*/  MUFU.EX2 R141, R141 ;  /* 0x0000008d008d7308 */ /* 0x000e620000000800 */
[----:B--2---:R-:W-:Y:S01]  /*17a70*/  @!P6 FMUL R137, R137, R137 ;  /* 0x000000898989e220 */ /* 0x004fe20000400000 */
[----:B------:R-:W-:Y:S01]  /*17a80*/  WARPGROUP.ARRIVE ;  /* 0x00000000000079c5 */ /* 0x000fe20000000000 */
[----:B------:R-:W-:-:S05]  /*17a90*/  FSETP.GEU.AND P6, PT, R139, -126, PT ;  /* 0xc2fc00008b00780b */ /* 0x000fca0003fce000 */
[----:B------:R-:W-:Y:S01]  /*17aa0*/  HGMMA.64x16x16.F32 R200, R24, gdesc[UR8].tnspB, R200, gsb0 ;  /* 0x4020000818c87df0 */ /* 0x000fe200080008c8 */
[----:B------:R-:W-:Y:S02]  /*17ab0*/  R2UR UR10, R28 ;  /* 0x000000001c0a72ca */ /* 0x000fe400000e0000 */
[----:B------:R-:W-:Y:S02]  /*17ac0*/  IADD3 R28, R220, 0xc0, RZ ;  /* 0x000000c0dc1c7810 */ /* 0x000fe40007ffe0ff */
[----:B------:R-:W-:Y:S02]  /*17ad0*/  R2UR UR11, R29 ;  /* 0x000000001d0b72ca */ /* 0x000fe400000e0000 */
[----:B------:R-:W-:Y:S01]  /*17ae0*/  MOV R29, 0xc0000010 ;  /* 0xc0000010001d7802 */ /* 0x000fe20000000f00 */
[----:B------:R-:W-:Y:S01]  /*17af0*/  @!P6 FMUL R139, R139, 0.5 ;  /* 0x3f0000008b8be820 */ /* 0x000fe20000400000 */
[----:B-1----:R-:W-:Y:S01]  /*17b00*/  @!P4 FMUL R141, R141, R141 ;  /* 0x0000008d8d8dc220 */ /* 0x002fe20000400000 */
[----:B------:R-:W-:-:S04]  /*17b10*/  FSETP.GEU.AND P4, PT, R143, -126, PT ;  /* 0xc2fc00008f00780b */ /* 0x000fc80003f8e000 */
[----:B------:R-:W1:Y:S09]  /*17b20*/  MUFU.EX2 R139, R139 ;  /* 0x0000008b008b7308 */ /* 0x000e720000000800 */
[----:B------:R-:W-:-:S06]  /*17b30*/  @!P4 FMUL R143, R143, 0.5 ;  /* 0x3f0000008f8fc820 */ /* 0x000fcc0000400000 */
[----:B------:R-:W2:Y:S01]  /*17b40*/  MUFU.EX2 R143, R143 ;  /* 0x0000008f008f7308 */ /* 0x000ea20000000800 */
[----:B-1----:R-:W-:Y:S01]  /*17b50*/  @!P6 FMUL R139, R139, R139 ;  /* 0x0000008b8b8be220 */ /* 0x002fe20000400000 */
[----:B------:R-:W-:Y:S01]  /*17b60*/  FSETP.GEU.AND P6, PT, R145, -126, PT ;  /* 0xc2fc00009100780b */ /* 0x000fe20003fce000 */
[----:B------:R-:W-:Y:S02]  /*17b70*/  WARPGROUP.DEPBAR.LE gsb0, 0x0 ;  /* 0x00008000000079c5 */ /* 0x000fe40000010000 */
[----:B------:R-:W-:-:S10]  /*17b80*/  WARPGROUP.ARRIVE ;  /* 0x00000000000079c5 */ /* 0x000fd40000000000 */
[----:B------:R-:W-:Y:S01]  /*17b90*/  @!P6 FMUL R145, R145, 0.5 ;  /* 0x3f0000009191e820 */ /* 0x000fe20000400000 */
[----:B--2---:R-:W-:Y:S01]  /*17ba0*/  @!P4 FMUL R143, R143, R143 ;  /* 0x0000008f8f8fc220 */ /* 0x004fe20000400000 */
[----:B------:R-:W-:Y:S01]  /*17bb0*/  FSETP.GEU.AND P4, PT, R148, -126, PT ;  /* 0xc2fc00009400780b */ /* 0x000fe20003f8e000 */
[----:B------:R-:W-:Y:S01]  /*17bc0*/  HGMMA.64x16x16.F32 R192, R24, gdesc[UR12].tnspB, R192, gsb0 ;  /* 0x4020000c18c07df0 */ /* 0x000fe200080008c0 */
[----:B------:R-:W-:Y:S01]  /*17bd0*/  R2UR UR14, R30 ;  /* 0x000000001e0e72ca */ /* 0x000fe200000e0000 */
[----:B------:R-:W-:Y:S01]  /*17be0*/  VIADD R30, R220, 0xca0 ;  /* 0x00000ca0dc1e7836 */ /* 0x000fe20000000000 */
[----:B------:R-:W-:Y:S01]  /*17bf0*/  R2UR UR15, R31 ;  /* 0x000000001f0f72ca */ /* 0x000fe200000e0000 */
[----:B------:R-:W-:Y:S01]  /*17c00*/  IMAD.MOV.U32 R31, RZ, RZ, -0x3ffffff0 ;  /* 0xc0000010ff1f7424 */ /* 0x000fe200078e00ff */
[----:B------:R-:W1:Y:S07]  /*17c10*/  MUFU.EX2 R145, R145 ;  /* 0x0000009100917308 */ /* 0x000e6e0000000800 */
[----:B------:R-:W-:-:S06]  /*17c20*/  @!P4 FMUL R148, R148, 0.5 ;  /* 0x3f0000009494c820 */ /* 0x000fcc0000400000 */
[----:B------:R-:W2:Y:S01]  /*17c30*/  MUFU.EX2 R148, R148 ;  /* 0x0000009400947308 */ /* 0x000ea20000000800 */
[----:B-1----:R-:W-:Y:S01]  /*17c40*/  @!P6 FMUL R145, R145, R145 ;  /* 0x000000919191e220 */ /* 0x002fe20000400000 */
[----:B------:R-:W-:Y:S01]  /*17c50*/  FSETP.GEU.AND P6, PT, R147, -126, PT ;  /* 0xc2fc00009300780b */ /* 0x000fe20003fce000 */
[----:B--2---:R-:W-:Y:S01]  /*17c60*/  @!P4 FMUL R148, R148, R148 ;  /* 0x000000949494c220 */ /* 0x004fe20000400000 */
[----:B------:R-:W-:-:S11]  /*17c70*/  FSETP.GEU.AND P4, PT, R150, -126, PT ;  /* 0xc2fc00009600780b */ /* 0x000fd60003f8e000 */
[----:B------:R-:W-:Y:S01]  /*17c80*/  @!P6 FMUL R147, R147, 0.5 ;  /* 0x3f0000009393e820 */ /* 0x000fe20000400000 */
[----:B------:R-:W-:Y:S02]  /*17c90*/  WARPGROUP.DEPBAR.LE gsb0, 0x0 ;  /* 0x00008000000079c5 */ /* 0x000fe40000010000 */
[----:B------:R-:W-:-:S03]  /*17ca0*/  WARPGROUP.ARRIVE ;  /* 0x00000000000079c5 */ /* 0x000fc60000000000 */
[----:B------:R-:W1:Y:S01]  /*17cb0*/  MUFU.EX2 R147, R147 ;  /* 0x0000009300937308 */ /* 0x000e620000000800 */
[----:B------:R-:W-:Y:S02]  /*17cc0*/  @!P4 FMUL R150, R150, 0.5 ;  /* 0x3f0000009696c820 */ /* 0x000fe40000400000 */
[----:B------:R-:W-:Y:S01]  /*17cd0*/  HGMMA.64x16x16.F32 R184, R24, gdesc[UR16].tnspB, R184, gsb0 ;  /* 0x4020001018b87df0 */ /* 0x000fe200080008b8 */
[----:B------:R-:W-:Y:S01]  /*17ce0*/  R2UR UR18, R30 ;  /* 0x000000001e1272ca */ /* 0x000fe200000e0000 */
[----:B------:R-:W-:Y:S01]  /*17cf0*/  VIADD R30, R220, 0x2c0 ;  /* 0x000002c0dc1e7836 */ /* 0x000fe20000000000 */
[----:B------:R-:W-:Y:S01]  /*17d00*/  R2UR UR19, R31 ;  /* 0x000000001f1372ca */ /* 0x000fe200000e0000 */
[----:B------:R-:W-:Y:S02]  /*17d10*/  IMAD.MOV.U32 R31, RZ, RZ, -0x3ffffff0 ;  /* 0xc0000010ff1f7424 */ /* 0x000fe400078e00ff */
[----:B-1----:R-:W-:Y:S01]  /*17d20*/  @!P6 FMUL R147, R147, R147 ;  /* 0x000000939393e220 */ /* 0x002fe20000400000 */
[----:B------:R-:W-:-:S02]  /*17d30*/  WARPGROUP.DEPBAR.LE gsb0, 0x0 ;  /* 0x00008000000079c5 */ /* 0x000fc40000010000 */
[----:B------:R-:W-:-:S06]  /*17d40*/  WARPGROUP.ARRIVE ;  /* 0x00000000000079c5 */ /* 0x000fcc0000000000 */
[----:B------:R-:W-:Y:S01]  /*17d50*/  HGMMA.64x16x16.F32 R176, R24, gdesc[UR20].tnspB, R176, gsb0 ;  /* 0x4020001418b07df0 */ /* 0x000fe200080008b0 */
[----:B------:R-:W-:Y:S01]  /*17d60*/  R2UR UR22, R28 ;  /* 0x000000001c1672ca */ /* 0x000fe200000e0000 */
[----:B------:R-:W-:Y:S01]  /*17d70*/  VIADD R28, R220, 0x4c0 ;  /* 0x000004c0dc1c7836 */ /* 0x000fe20000000000 */
[----:B------:R-:W-:Y:S02]  /*17d80*/  R2UR UR23, R29 ;  /* 0x000000001d1772ca */ /* 0x000fe400000e0000 */
[----:B------:R-:W-:Y:S01]  /*17d90*/  MOV R29, 0xc0000010 ;  /* 0xc0000010001d7802 */ /* 0x000fe20000000f00 */
[----:B------:R-:W-:Y:S02]  /*17da0*/  WARPGROUP.DEPBAR.LE gsb0, 0x0 ;  /* 0x00008000000079c5 */ /* 0x000fe40000010000 */
[----:B------:R-:W-:-:S06]  /*17db0*/  WARPGROUP.ARRIVE ;  /* 0x00000000000079c5 */ /* 0x000fcc0000000000 */
[----:B------:R-:W-:Y:S01]  /*17dc0*/  HGMMA.64x16x16.F32 R168, R24, gdesc[UR24].tnspB, R168, gsb0 ;  /* 0x4020001818a87df0 */ /* 0x000fe200080008a8 */
[----:B------:R-:W-:Y:S01]  /*17dd0*/  R2UR UR26, R30 ;  /* 0x000000001e1a72ca */ /* 0x000fe200000e0000 */
[----:B------:R-:W-:Y:S01]  /*17de0*/  FADD R30, R41, R56 ;  /* 0x00000038291e7221 */ /* 0x000fe20000000000 */
[----:B------:R-:W-:Y:S02]  /*17df0*/  R2UR UR27, R31 ;  /* 0x000000001f1b72ca */ /* 0x000fe400000e0000 */
[----:B------:R-:W-:Y:S01]  /*17e00*/  MOV R31, 0xc0000010 ;  /* 0xc0000010001f7802 */ /* 0x000fe20000000f00 */
[----:B------:R-:W-:Y:S02]  /*17e10*/  WARPGROUP.DEPBAR.LE gsb0, 0x0 ;  /* 0x00008000000079c5 */ /* 0x000fe40000010000 */
[----:B------:R-:W-:-:S06]  /*17e20*/  WARPGROUP.ARRIVE ;  /* 0x00000000000079c5 */ /* 0x000fcc0000000000 */
[----:B------:R-:W-:Y:S01]  /*17e30*/  HGMMA.64x16x16.F32 R160, R24, gdesc[UR28].tnspB, R160, gsb0 ;  /* 0x4020001c18a07df0 */ /* 0x000fe200080008a0 */
[----:B------:R-:W-:Y:S01]  /*17e40*/  R2UR UR30, R28 ;  /* 0x000000001c1e72ca */ /* 0x000fe200000e0000 */
[----:B------:R-:W-:Y:S01]  /*17e50*/  VIADD R28, R220, 0x6c0 ;  /* 0x000006c0dc1c7836 */ /* 0x000fe20000000000 */
[----:B------:R-:W-:Y:S01]  /*17e60*/  R2UR UR31, R29 ;  /* 0x000000001d1f72ca */ /* 0x000fe200000e0000 */
[----:B------:R-:W-:Y:S01]  /*17e70*/  IMAD.MOV.U32 R29, RZ, RZ, -0x3ffffff0 ;  /* 0xc0000010ff1d7424 */ /* 0x000fe200078e00ff */
[----:B------:R-:W-:Y:S02]  /*17e80*/  WARPGROUP.DEPBAR.LE gsb0, 0x0 ;  /* 0x00008000000079c5 */ /* 0x000fe40000010000 */
[----:B------:R-:W-:-:S06]  /*17e90*/  WARPGROUP.ARRIVE ;  /* 0x00000000000079c5 */ /* 0x000fcc0000000000 */
[----:B------:R-:W-:Y:S01]  /*17ea0*/  HGMMA.64x16x16.F32 R152, R24, gdesc[UR32].tnspB, R152, gsb0 ;  /* 0x4020002018987df0 */ /* 0x000fe20008000898 */
[----:B------:R-:W-:Y:S01]  /*17eb0*/  R2UR UR34, R28 ;  /* 0x000000001c2272ca */ /* 0x000fe200000e0000 */
[----:B------:R-:W-:Y:S01]  /*17ec0*/  FADD R28, R39, R58 ;  /* 0x0000003a271c7221 */ /* 0x000fe20000000000 */
[----:B------:R-:W-:Y:S01]  /*17ed0*/  R2UR UR35, R29 ;  /* 0x000000001d2372ca */ /* 0x000fe200000e0000 */
[----:B------:R-:W-:Y:S01]  /*17ee0*/  IMAD.MOV.U32 R29, RZ, RZ, -0x3ffffff0 ;  /* 0xc0000010ff1d7424 */ /* 0x000fe200078e00ff */
[----:B------:R-:W-:Y:S02]  /*17ef0*/  WARPGROUP.DEPBAR.LE gsb0, 0x0 ;  /* 0x00008000000079c5 */ /* 0x000fe40000010000 */
[----:B------:R-:W-:Y:S01]  /*17f00*/  FADD R25, R30, R57 ;  /* 0x000000391e197221 */ /* 0x000fe20000000000 */
[----:B------:R-:W-:Y:S01]  /*17f10*/  FADD R27, R28, R59 ;  /* 0x0000003b1c1b7221 */ /* 0x000fe20000000000 */
[----:B------:R-:W-:Y:S02]  /*17f20*/  F2FP.F16.F32.PACK_AB R24, R57, R56 ;  /* 0x000000383918723e */ /* 0x000fe400000000ff */
[----:B------:R-:W-:Y:S01]  /*17f30*/  FADD R26, R25, R60 ;  /* 0x0000003c191a7221 */ /* 0x000fe20000000000 */
[----:B------:R-:W-:Y:S01]  /*17f40*/  FADD R30, R27, R62 ;  /* 0x0000003e1b1e7221 */ /* 0x000fe20000000000 */
[----:B------:R-:W-:-:S02]  /*17f50*/  F2FP.F16.F32.PACK_AB R25, R59, R58 ;  /* 0x0000003a3b19723e */ /* 0x000fc400000000ff */
[----:B------:R-:W-:Y:S01]  /*17f60*/  FADD R41, R26, R61 ;  /* 0x0000003d1a297221 */ /* 0x000fe20000000000 */
[----:B------:R-:W-:Y:S01]  /*17f70*/  F2FP.F16.F32.PACK_AB R26, R61, R60 ;  /* 0x0000003c3d1a723e */ /* 0x000fe200000000ff */
[----:B------:R-:W-:Y:S01]  /*17f80*/  FADD R39, R30, R63 ;  /* 0x0000003f1e277221 */ /* 0x000fe20000000000 */
[----:B------:R-:W-:Y:S01]  /*17f90*/  F2FP.F16.F32.PACK_AB R27, R63, R62 ;  /* 0x0000003e3f1b723e */ /* 0x000fe200000000ff */
[C---:B------:R-:W-:Y:S01]  /*17fa0*/  VIADD R30, R220.reuse, 0xac0 ;  /* 0x00000ac0dc1e7836 */ /* 0x040fe20000000000 */
[----:B------:R-:W-:Y:S02]  /*17fb0*/  IADD3 R28, R220, 0x8c0, RZ ;  /* 0x000008c0dc1c7810 */ /* 0x000fe40007ffe0ff */
        /* <DEDUP_REMOVED lines=23> */
[----:B------:R-:W-:Y:S02]  /*18130*/  R2UR UR54, R28 ;  /* 0x000000001c3672ca */ /* 0x000fe400000e0000 */
[----:B------:R-:W-:Y:S02]  /*18140*/  IADD3 R28, R220, 0x4e0, RZ ;  /* 0x000004e0dc1c7810 */ /* 0x000fe40007ffe0ff */
        /* <DEDUP_REMOVED lines=8> */
[----:B------:R-:W-:-:S05]  /*181d0*/  IMAD.MOV.U32 R31, RZ, RZ, -0x3ffffff0 ;  /* 0xc0000010ff1f7424 */ /* 0x000fca00078e00ff */
[----:B------:R-:W-:Y:S01]  /*181e0*/  R2UR UR21, R31 ;  /* 0x000000001f1572ca */ /* 0x000fe200000e0000 */
[----:B------:R-:W-:Y:S01]  /*181f0*/  IMAD.MOV.U32 R31, RZ, RZ, -0x3ffffff0 ;  /* 0xc0000010ff1f7424 */ /* 0x000fe200078e00ff */
[----:B------:R-:W-:Y:S02]  /*18200*/  WARPGROUP.DEPBAR.LE gsb0, 0x0 ;  /* 0x00008000000079c5 */ /* 0x000fe40000010000 */
[----:B------:R-:W-:-:S06]  /*18210*/  WARPGROUP.ARRIVE ;  /* 0x00000000000079c5 */ /* 0x000fcc0000000000 */
[----:B------:R-:W-:Y:S01]  /*18220*/  HGMMA.64x16x16.F32 R160, R24, gdesc[UR4].tnspB, R160, gsb0 ;  /* 0x4020000418a07df0 */ /* 0x000fe200080008a0 */
[----:B------:R-:W-:Y:S01]  /*18230*/  UMOV UR6, UR8 ;  /* 0x0000000800067c82 */ /* 0x000fe20008000000 */
[----:B------:R-:W-:Y:S01]  /*18240*/  R2UR UR8, R28 ;  /* 0x000000001c0872ca */ /* 0x000fe200000e0000 */
[----:B------:R-:W-:Y:S01]  /*18250*/  UMOV UR7, UR9 ;  /* 0x0000000900077c82 */ /* 0x000fe20008000000 */
[----:B------:R-:W-:Y:S02]  /*18260*/  IADD3 R28, R220, 0x6e0, RZ ;  /* 0x000006e0dc1c7810 */ /* 0x000fe40007ffe0ff */
[----:B------:R-:W-:Y:S01]  /*18270*/  R2UR UR9, R29 ;  /* 0x000000001d0972ca */ /* 0x000fe200000e0000 */
[----:B------:R-:W-:Y:S01]  /*18280*/  IMAD.MOV.U32 R29, RZ, RZ, -0x3ffffff0 ;  /* 0xc0000010ff1d7424 */ /* 0x000fe200078e00ff */
[----:B------:R-:W-:Y:S02]  /*18290*/  WARPGROUP.DEPBAR.LE gsb0, 0x0 ;  /* 0x00008000000079c5 */ /* 0x000fe40000010000 */
[----:B------:R-:W-:-:S06]  /*182a0*/  WARPGROUP.ARRIVE ;  /* 0x00000000000079c5 */ /* 0x000fcc0000000000 */
[----:B------:R-:W-:Y:S01]  /*182b0*/  HGMMA.64x16x16.F32 R152, R24, gdesc[UR40].tnspB, R152, gsb0 ;  /* 0x4020002818987df0 */ /* 0x000fe20008000898 */
[----:B------:R-:W-:Y:S01]  /*182c0*/  UMOV UR42, UR12 ;  /* 0x0000000c002a7c82 */ /* 0x000fe20008000000 */
[----:B------:R-:W-:Y:S01]  /*182d0*/  R2UR UR12, R28 ;  /* 0x000000001c0c72ca */ /* 0x000fe200000e0000 */
[----:B------:R-:W-:Y:S01]  /*182e0*/  FADD R28, R39, R66 ;  /* 0x00000042271c7221 */ /* 0x000fe20000000000 */
[----:B------:R-:W-:Y:S01]  /*182f0*/  UMOV UR43, UR13 ;  /* 0x0000000d002b7c82 */ /* 0x000fe20008000000 */
[----:B------:R-:W-:Y:S01]  /*18300*/  R2UR UR13, R29 ;  /* 0x000000001d0d72ca */ /* 0x000fe200000e0000 */
[----:B------:R-:W-:-:S05]  /*18310*/  IMAD.MOV.U32 R29, RZ, RZ, -0x3ffffff0 ;  /* 0xc0000010ff1d7424 */ /* 0x000fca00078e00ff */
[----:B------:R-:W-:Y:S01]  /*18320*/  R2UR UR17, R29 ;  /* 0x000000001d1172ca */ /* 0x000fe200000e0000 */
[----:B------:R-:W-:Y:S01]  /*18330*/  IMAD.MOV.U32 R29, RZ, RZ, -0x3ffffff0 ;  /* 0xc0000010ff1d7424 */ /* 0x000fe200078e00ff */
[----:B------:R-:W-:Y:S02]  /*18340*/  WARPGROUP.DEPBAR.LE gsb0, 0x0 ;  /* 0x00008000000079c5 */ /* 0x000fe40000010000 */
[----:B------:R-:W-:Y:S01]  /*18350*/  FADD R25, R30, R65 ;  /* 0x000000411e197221 */ /* 0x000fe20000000000 */
[----:B------:R-:W-:Y:S01]  /*18360*/  FADD R27, R28, R67 ;  /* 0x000000431c1b7221 */ /* 0x000fe20000000000 */
[----:B------:R-:W-:Y:S01]  /*18370*/  F2FP.F16.F32.PACK_AB R24, R65, R64 ;  /* 0x000000404118723e */ /* 0x000fe200000000ff */
[----:B------:R-:W-:Y:S02]  /*18380*/  VIADD R28, R220, 0x8e0 ;  /* 0x000008e0dc1c7836 */ /* 0x000fe40000000000 */
[----:B------:R-:W-:Y:S01]  /*18390*/  FADD R26, R25, R68 ;  /* 0x00000044191a7221 */ /* 0x000fe20000000000 */
[----:B------:R-:W-:Y:S01]  /*183a0*/  FADD R30, R27, R70 ;  /* 0x000000461b1e7221 */ /* 0x000fe20000000000 */
[----:B------:R-:W-:-:S02]  /*183b0*/  F2FP.F16.F32.PACK_AB R25, R67, R66 ;  /* 0x000000424319723e */ /* 0x000fc400000000ff */
[----:B------:R-:W-:Y:S01]  /*183c0*/  FADD R41, R26, R69 ;  /* 0x000000451a297221 */ /* 0x000fe20000000000 */
[----:B------:R-:W-:Y:S01]  /*183d0*/  F2FP.F16.F32.PACK_AB R26, R69, R68 ;  /* 0x00000044451a723e */ /* 0x000fe200000000ff */
[----:B------:R-:W-:Y:S01]  /*183e0*/  FADD R39, R30, R71 ;  /* 0x000000471e277221 */ /* 0x000fe20000000000 */
[----:B------:R-:W-:Y:S02]  /*183f0*/  F2FP.F16.F32.PACK_AB R27, R71, R70 ;  /* 0x00000046471b723e */ /* 0x000fe400000000ff */
[----:B------:R-:W-:Y:S02]  /*18400*/  IADD3 R30, R220, 0xae0, RZ ;  /* 0x00000ae0dc1e7810 */ /* 0x000fe40007ffe0ff */
[----:B------:R-:W-:Y:S01]  /*18410*/  WARPGROUP.ARRIVE ;  /* 0x00000000000079c5 */ /* 0x000fe20000000000 */
[----:B------:R-:W-:Y:S01]  /*18420*/  R2UR UR16, R28 ;  /* 0x000000001c1072ca */ /* 0x000fe200000e0000 */
[----:B------:R-:W-:Y:S01]  /*18430*/  VIADD R28, R220, 0x100 ;  /* 0x00000100dc1c7836 */ /* 0x000fe20000000000 */
[----:B------:R-:W-:-:S02]  /*18440*/  R2UR UR20, R30 ;  /* 0x000000001e1472ca */ /* 0x000fc400000e0000 */
[----:B------:R-:W-:Y:S01]  /*18450*/  IADD3 R30, R220, 0xce0, RZ ;  /* 0x00000ce0dc1e7810 */ /* 0x000fe20007ffe0ff */
[----:B------:R-:W-:Y:S01]  /*18460*/  HGMMA.64x16x16.F32 R200, R24, gdesc[UR4].tnspB, R200, gsb0 ;  /* 0x4020000418c87df0 */ /* 0x000fe200080008c8 */
[----:B------:R-:W-:Y:S02]  /*18470*/  R2UR UR7, R35 ;  /* 0x00000000230772ca */ /* 0x000fe400000e0000 */
[----:B------:R-:W-:Y:S01]  /*18480*/  R2UR UR6, R37 ;  /* 0x00000000250672ca */ /* 0x000fe200000e0000 */
[----:B------:R-:W-:Y:S02]  /*18490*/  WARPGROUP.DEPBAR.LE gsb0, 0x0 ;  /* 0x00008000000079c5 */ /* 0x000fe40000010000 */
[----:B------:R-:W-:-:S06]  /*184a0*/  WARPGROUP.ARRIVE ;  /* 0x00000000000079c5 */ /* 0x000fcc0000000000 */
[----:B------:R-:W-:Y:S01]  /*184b0*/  HGMMA.64x16x16.F32 R192, R24, gdesc[UR40].tnspB, R192, gsb0 ;  /* 0x4020002818c07df0 */ /* 0x000fe200080008c0 */
[----:B------:R-:W-:Y:S02]  /*184c0*/  R2UR UR43, R34 ;  /* 0x00000000222b72ca */ /* 0x000fe400000e0000 */
[----:B------:R-:W-:Y:S01]  /*184d0*/  R2UR UR42, R32 ;  /* 0x00000000202a72ca */ /* 0x000fe200000e0000 */
[----:B------:R-:W-:Y:S02]  /*184e0*/  WARPGROUP.DEPBAR.LE gsb0, 0x0 ;  /* 0x00008000000079c5 */ /* 0x000fe40000010000 */
[----:B------:R-:W-:-:S10]  /*184f0*/  WARPGROUP.ARRIVE ;  /* 0x00000000000079c5 */ /* 0x000fd40000000000 */
[----:B------:R-:W-:Y:S01]  /*18500*/  HGMMA.64x16x16.F32 R184, R24, gdesc[UR40].tnspB, R184, gsb0 ;  /* 0x4020002818b87df0 */ /* 0x000fe200080008b8 */
[----:B------:R-:W-:Y:S02]  /*18510*/  R2UR UR42, R30 ;  /* 0x000000001e2a72ca */ /* 0x000fe400000e0000 */
[----:B------:R-:W-:Y:S02]  /*18520*/  IADD3 R30, R220, 0x300, RZ ;  /* 0x00000300dc1e7810 */ /* 0x000fe40007ffe0ff */
[----:B------:R-:W-:Y:S02]  /*18530*/  R2UR UR43, R31 ;  /* 0x000000001f2b72ca */ /* 0x000fe400000e0000 */
[----:B------:R-:W-:-:S07]  /*18540*/  MOV R31, 0xc0000010 ;  /* 0xc0000010001f7802 */ /* 0x000fce0000000f00 */
[----:B------:R-:W-:Y:S01]  /*18550*/  MOV R32, UR42 ;  /* 0x0000002a00207c02 */ /* 0x000fe20008000f00 */
[----:B------:R-:W-:Y:S02]  /*18560*/  UMOV UR42, UR20 ;  /* 0x00000014002a7c82 */ /* 0x000fe40008000000 */
[----:B------:R-:W-:Y:S01]  /*18570*/  MOV R38, UR42 ;  /* 0x0000002a00267c02 */ /* 0x000fe20008000f00 */
[----:B------:R-:W-:Y:S01]  /*18580*/  UMOV UR42, UR16 ;  /* 0x00000010002a7c82 */ /* 0x000fe20008000000 */
        /* <DEDUP_REMOVED lines=9> */
[----:B------:R-:W-:-:S02]  /*18620*/  UMOV UR43, UR13 ;  /* 0x0000000d002b7c82 */ /* 0x000fc40008000000 */
[----:B------:R-:W-:Y:S01]  /*18630*/  MOV R44, UR43 ;  /* 0x0000002b002c7c02 */ /* 0x000fe20008000f00 */
[----:B------:R-:W-:Y:S01]  /*18640*/  UMOV UR43, UR9 ;  /* 0x00000009002b7c82 */ /* 0x000fe20008000000 */
        /* <DEDUP_REMOVED lines=14> */
[----:B------:R-:W1:Y:S02]  /*18730*/  MUFU.EX2 R41, R118 ;  /* 0x0000007600297308 */ /* 0x000e640000000800 */
[----:B-1----:R-:W-:Y:S01]  /*18740*/  @!P3 FMUL R41, R41, R41 ;  /* 0x000000292929b220 */ /* 0x002fe20000400000 */
[----:B------:R-:W-:-:S13]  /*18750*/  FSETP.GEU.AND P3, PT, R124, -126, PT ;  /* 0xc2fc00007c00780b */ /* 0x000fda0003f6e000 */
[----:B------:R-:W-:Y:S01]  /*18760*/  @!P3 FMUL R124, R124, 0.5 ;  /* 0x3f0000007c7cb820 */ /* 0x000fe20000400000 */
[----:B------:R-:W-:Y:S02]  /*18770*/  WARPGROUP.DEPBAR.LE gsb0, 0x0 ;  /* 0x00008000000079c5 */ /* 0x000fe40000010000 */
[----:B------:R-:W-:-:S03]  /*18780*/  WARPGROUP.ARRIVE ;  /* 0x00000000000079c5 */ /* 0x000fc60000000000 */
[----:B------:R-:W1:Y:S03]  /*18790*/  MUFU.EX2 R124, R124 ;  /* 0x0000007c007c7308 */ /* 0x000e660000000800 */
[----:B------:R-:W-:Y:S01]  /*187a0*/  HGMMA.64x16x16.F32 R160, R24, gdesc[UR12].tnspB, R160, gsb0 ;  /* 0x4020000c18a07df0 */ /* 0x000fe200080008a0 */
[----:B------:R-:W-:Y:S01]  /*187b0*/  R2UR UR14, R28 ;  /* 0x000000001c0e72ca */ /* 0x000fe200000e0000 */
[----:B------:R-:W-:Y:S01]  /*187c0*/  VIADD R28, R220, 0x700 ;  /* 0x00000700dc1c7836 */ /* 0x000fe20000000000 */
[----:B------:R-:W-:Y:S02]  /*187d0*/  R2UR UR15, R29 ;  /* 0x000000001d0f72ca */ /* 0x000fe400000e0000 */
[----:B------:R-:W-:Y:S01]  /*187e0*/  MOV R29, 0xc0000010 ;  /* 0xc0000010001d7802 */ /* 0x000fe20000000f00 */
[----:B-1----:R-:W-:Y:S01]  /*187f0*/  @!P3 FMUL R124, R124, R124 ;  /* 0x0000007c7c7cb220 */ /* 0x002fe20000400000 */
[----:B------:R-:W-:-:S13]  /*18800*/  FSETP.GEU.AND P3, PT, R126, -126, PT ;  /* 0xc2fc00007e00780b */ /* 0x000fda0003f6e000 */
[----:B------:R-:W-:-:S06]  /*18810*/  @!P3 FMUL R126, R126, 0.5 ;  /* 0x3f0000007e7eb820 */ /* 0x000fcc0000400000 */
[----:B------:R-:W1:Y:S01]  /*18820*/  MUFU.EX2 R126, R126 ;  /* 0x0000007e007e7308 */ /* 0x000e620000000800 */
[----:B------:R-:W-:Y:S02]  /*18830*/  WARPGROUP.DEPBAR.LE gsb0, 0x0 ;  /* 0x00008000000079c5 */ /* 0x000fe40000010000 */
[----:B------:R-:W-:Y:S01]  /*18840*/  WARPGROUP.ARRIVE ;  /* 0x00000000000079c5 */ /* 0x000fe20000000000 */
[----:B-1----:R-:W-:-:S05]  /*18850*/  @!P3 FMUL R126, R126, R126 ;  /* 0x0000007e7e7eb220 */ /* 0x002fca0000400000 */
[----:B------:R-:W-:Y:S01]  /*18860*/  HGMMA.64x16x16.F32 R152, R24, gdesc[UR16].tnspB, R152, gsb0 ;  /* 0x4020001018987df0 */ /* 0x000fe20008000898 */
[----:B------:R-:W-:Y:S01]  /*18870*/  R2UR UR18, R28 ;  /* 0x000000001c1272ca */ /* 0x000fe200000e0000 */
[----:B------:R-:W-:Y:S01]  /*18880*/  FADD R28, R39, R74 ;  /* 0x0000004a271c7221 */ /* 0x000fe20000000000 */
[----:B------:R-:W-:Y:S01]  /*18890*/  R2UR UR19, R29 ;  /* 0x000000001d1372ca */ /* 0x000fe200000e0000 */
[----:B------:R-:W1:Y:S01]  /*188a0*/  MUFU.EX2 R39, R114 ;  /* 0x0000007200277308 */ /* 0x000e620000000800 */
[----:B------:R-:W-:Y:S02]  /*188b0*/  MOV R29, 0xc0000010 ;  /* 0xc0000010001d7802 */ /* 0x000fe40000000f00 */
[----:B------:R-:W-:-:S13]  /*188c0*/  FSETP.GEU.AND P3, PT, R132, -126, PT ;  /* 0xc2fc00008400780b */ /* 0x000fda0003f6e000 */
[----:B------:R-:W-:Y:S01]  /*188d0*/  @!P3 FMUL R132, R132, 0.5 ;  /* 0x3f0000008484b820 */ /* 0x000fe20000400000 */
[----:B-1----:R-:W-:Y:S01]  /*188e0*/  @!P5 FMUL R39, R39, R39 ;  /* 0x000000272727d220 */ /* 0x002fe20000400000 */
[----:B------:R-:W-:-:S04]  /*188f0*/  FSETP.GEU.AND P5, PT, R120, -126, PT ;  /* 0xc2fc00007800780b */ /* 0x000fc80003fae000 */
[----:B------:R-:W1:Y:S09]  /*18900*/  MUFU.EX2 R132, R132 ;  /* 0x0000008400847308 */ /* 0x000e720000000800 */
[----:B------:R-:W-:-:S06]  /*18910*/  @!P5 FMUL R120, R120, 0.5 ;  /* 0x3f0000007878d820 */ /* 0x000fcc0000400000 */
[----:B------:R-:W2:Y:S01]  /*18920*/  MUFU.EX2 R120, R120 ;  /* 0x0000007800787308 */ /* 0x000ea20000000800 */
[----:B------:R-:W-:Y:S02]  /*18930*/  WARPGROUP.DEPBAR.LE gsb0, 0x0 ;  /* 0x00008000000079c5 */ /* 0x000fe40000010000 */
[----:B------:R-:W-:Y:S01]  /*18940*/  FADD R25, R30, R73 ;  /* 0x000000491e197221 */ /* 0x000fe20000000000 */
[----:B------:R-:W-:Y:S01]  /*18950*/  FADD R27, R28, R75 ;  /* 0x0000004b1c1b7221 */ /* 0x000fe20000000000 */
[----:B------:R-:W-:Y:S01]  /*18960*/  F2FP.F16.F32.PACK_AB R24, R73, R72 ;  /* 0x000000484918723e */ /* 0x000fe200000000ff */
[----:B------:R-:W-:Y:S02]  /*18970*/  VIADD R28, R220, 0x900 ;  /* 0x00000900dc1c7836 */ /* 0x000fe40000000000 */
        /* <DEDUP_REMOVED lines=8> */
[----:B------:R-:W-:Y:S01]  /*18a00*/  VIADD R30, R220, 0xb00 ;  /* 0x00000b00dc1e7836 */ /* 0x000fe20000000000 */
[----:B------:R-:W-:Y:S01]  /*18a10*/  FSETP.GEU.AND P3, PT, R134, -126, PT ;  /* 0xc2fc00008600780b */ /* 0x000fe20003f6e000 */
[----:B--2---:R-:W-:Y:S01]  /*18a20*/  @!P5 FMUL R120, R120, R120 ;  /* 0x000000787878d220 */ /* 0x004fe20000400000 */
[----:B------:R-:W-:Y:S01]  /*18a30*/  WARPGROUP.ARRIVE ;  /* 0x00000000000079c5 */ /* 0x000fe20000000000 */
[----:B------:R-:W-:-:S05]  /*18a40*/  FSETP.GEU.AND P5, PT, R122, -126, PT ;  /* 0xc2fc00007a00780b */ /* 0x000fca0003fae000 */
[----:B------:R-:W-:Y:S01]  /*18a50*/  HGMMA.64x16x16.F32 R200, R24, gdesc[UR20].tnspB, R200, gsb0 ;  /* 0x4020001418c87df0 */ /* 0x000fe200080008c8 */
[----:B------:R-:W-:Y:S02]  /*18a60*/  R2UR UR22, R28 ;  /* 0x000000001c1672ca */ /* 0x000fe400000e0000 */
[----:B------:R-:W-:Y:S02]  /*18a70*/  IADD3 R28, R220, 0x120, RZ ;  /* 0x00000120dc1c7810 */ /* 0x000fe40007ffe0ff */
[----:B------:R-:W-:Y:S01]  /*18a80*/  R2UR UR23, R29 ;  /* 0x000000001d1772ca */ /* 0x000fe200000e0000 */
[----:B------:R-:W-:Y:S01]  /*18a90*/  @!P3 FMUL R134, R134, 0.5 ;  /* 0x3f0000008686b820 */ /* 0x000fe20000400000 */
[----:B------:R-:W-:Y:S01]  /*18aa0*/  MOV R29, 0xc0000010 ;  /* 0xc0000010001d7802 */ /* 0x000fe20000000f00 */
[----:B------:R-:W-:Y:S01]  /*18ab0*/  @!P5 FMUL R122, R122, 0.5 ;  /* 0x3f0000007a7ad820 */ /* 0x000fe20000400000 */
        /* <DEDUP_REMOVED lines=57> */
[----:B------:R-:W-:Y:S02]  /*18e50*/  R2UR UR54, R28 ;  /* 0x000000001c3672ca */ /* 0x000fe400000e0000 */
[----:B------:R-:W-:Y:S02]  /*18e60*/  IADD3 R28, R220, 0xd20, RZ ;  /* 0x00000d20dc1c7810 */ /* 0x000fe40007ffe0ff */
[----:B------:R-:W-:Y:S02]  /*18e70*/  R2UR UR55, R29 ;  /* 0x000000001d3772ca */ /* 0x000fe400000e0000 */
[----:B------:R-:W-:Y:S02]  /*18e80*/  R2UR UR12, R28 ;  /* 0x000000001c0c72ca */ /* 0x000fe400000e0000 */
[----:B------:R-:W-:Y:S02]  /*18e90*/  IADD3 R28, R220, 0x540, RZ ;  /* 0x00000540dc1c7810 */ /* 0x000fe40007ffe0ff */
[----:B------:R-:W-:-:S02]  /*18ea0*/  MOV R29, 0xc0000010 ;  /* 0xc0000010001d7802 */ /* 0x000fc40000000f00 */
[----:B------:R-:W-:Y:S01]  /*18eb0*/  R2UR UR8, R28 ;  /* 0x000000001c0872ca */ /* 0x000fe200000e0000 */
[----:B------:R-:W-:Y:S01]  /*18ec0*/  FADD R28, R37, R90 ;  /* 0x0000005a251c7221 */ /* 0x000fe20000000000 */
[----:B------:R-:W-:Y:S02]  /*18ed0*/  R2UR UR13, R29 ;  /* 0x000000001d0d72ca */ /* 0x000fe400000e0000 */
[----:B------:R-:W-:-:S04]  /*18ee0*/  MOV R29, 0xc0000010 ;  /* 0xc0000010001d7802 */ /* 0x000fc80000000f00 */
        /* <DEDUP_REMOVED lines=8> */
[----:B------:R-:W-:-:S03]  /*18f70*/  IMAD.MOV.U32 R31, RZ, RZ, -0x3ffffff0 ;  /* 0xc0000010ff1f7424 */ /* 0x000fc600078e00ff */
[----:B------:R-:W-:Y:S01]  /*18f80*/  R2UR UR16, R30 ;  /* 0x000000001e1072ca */ /* 0x000fe200000e0000 */
[----:B------:R-:W-:Y:S01]  /*18f90*/  VIADD R30, R220, 0x340 ;  /* 0x00000340dc1e7836 */ /* 0x000fe20000000000 */
[----:B------:R-:W-:Y:S01]  /*18fa0*/  R2UR UR17, R31 ;  /* 0x000000001f1172ca */ /* 0x000fe200000e0000 */
[----:B------:R-:W-:-:S03]  /*18fb0*/  IMAD.MOV.U32 R31, RZ, RZ, -0x3ffffff0 ;  /* 0xc0000010ff1f7424 */ /* 0x000fc600078e00ff */
        /* <DEDUP_REMOVED lines=8> */
[----:B------:R-:W-:Y:S02]  /*19040*/  R2UR UR42, R42 ;  /* 0x000000002a2a72ca */ /* 0x000fe400000e0000 */
[----:B------:R-:W-:Y:S02]  /*19050*/  MOV R42, UR5 ;  /* 0x00000005002a7c02 */ /* 0x000fe40008000f00 */
[----:B------:R-:W-:Y:S02]  /*19060*/  MOV R44, UR4 ;  /* 0x00000004002c7c02 */ /* 0x000fe40008000f00 */
[----:B------:R-:W-:Y:S02]  /*19070*/  R2UR UR5, R42 ;  /* 0x000000002a0572ca */ /* 0x000fe400000e0000 */
[----:B------:R-:W-:Y:S01]  /*19080*/  R2UR UR4, R44 ;  /* 0x000000002c0472ca */ /* 0x000fe200000e0000 */
[----:B------:R-:W-:-:S02]  /*19090*/  WARPGROUP.DEPBAR.LE gsb0, 0x0 ;  /* 0x00008000000079c5 */ /* 0x000fc40000010000 */
[----:B------:R-:W-:-:S06]  /*190a0*/  WARPGROUP.ARRIVE ;  /* 0x00000000000079c5 */ /* 0x000fcc0000000000 */
[----:B------:R-:W-:Y:S01]  /*190b0*/  HGMMA.64x16x16.F32 R176, R24, gdesc[UR40].tnspB, R176, gsb0 ;  /* 0x4020002818b07df0 */ /* 0x000fe200080008b0 */
[----:B------:R-:W-:Y:S02]  /*190c0*/  R2UR UR43, R43 ;  /* 0x000000002b2b72ca */ /* 0x000fe400000e0000 */
[----:B------:R-:W-:Y:S01]  /*190d0*/  R2UR UR42, R40 ;  /* 0x00000000282a72ca */ /* 0x000fe200000e0000 */
[----:B------:R-:W1:Y:S02]  /*190e0*/  MUFU.EX2 R43, R122 ;  /* 0x0000007a002b7308 */ /* 0x000e640000000800 */
[----:B-1----:R-:W-:Y:S01]  /*190f0*/  @!P5 FMUL R43, R43, R43 ;  /* 0x0000002b2b2bd220 */ /* 0x002fe20000400000 */
[----:B------:R-:W-:-:S13]  /*19100*/  FSETP.GEU.AND P5, PT, R128, -126, PT ;  /* 0xc2fc00008000780b */ /* 0x000fda0003fae000 */
[----:B------:R-:W-:-:S06]  /*19110*/  @!P5 FMUL R128, R128, 0.5 ;  /* 0x3f0000008080d820 */ /* 0x000fcc0000400000 */
[----:B------:R-:W1:Y:S01]  /*19120*/  MUFU.EX2 R128, R128 ;  /* 0x0000008000807308 */ /* 0x000e620000000800 */
[----:B------:R-:W-:Y:S02]  /*19130*/  WARPGROUP.DEPBAR.LE gsb0, 0x0 ;  /* 0x00008000000079c5 */ /* 0x000fe40000010000 */
[----:B------:R-:W-:-:S06]  /*19140*/  WARPGROUP.ARRIVE ;  /* 0x00000000000079c5 */ /* 0x000fcc0000000000 */
[----:B------:R-:W-:Y:S01]  /*19150*/  HGMMA.64x16x16.F32 R168, R24, gdesc[UR40].tnspB, R168, gsb0 ;  /* 0x4020002818a87df0 */ /* 0x000fe200080008a8 */
[----:B------:R-:W-:Y:S02]  /*19160*/  R2UR UR43, R36 ;  /* 0x00000000242b72ca */ /* 0x000fe400000e0000 */
[----:B------:R-:W-:Y:S01]  /*19170*/  R2UR UR42, R38 ;  /* 0x00000000262a72ca */ /* 0x000fe200000e0000 */
[----:B-1----:R-:W-:Y:S01]  /*19180*/  @!P5 FMUL R128, R128, R128 ;  /* 0x000000808080d220 */ /* 0x002fe20000400000 */
[----:B------:R-:W-:-:S13]  /*19190*/  FSETP.GEU.AND P5, PT, R130, -126, PT ;  /* 0xc2fc00008200780b */ /* 0x000fda0003fae000 */
[----:B------:R-:W-:Y:S01]  /*191a0*/  @!P5 FMUL R130, R130, 0.5 ;  /* 0x3f0000008282d820 */ /* 0x000fe20000400000 */
        /* <DEDUP_REMOVED lines=8> */
[----:B------:R-:W-:Y:S01]  /*19230*/  R2UR UR42, R30 ;  /* 0x000000001e2a72ca */ /* 0x000fe200000e0000 */
[----:B------:R-:W-:Y:S01]  /*19240*/  VIADD R30, R220, 0x940 ;  /* 0x00000940dc1e7836 */ /* 0x000fe20000000000 */
[----:B------:R-:W-:Y:S01]  /*19250*/  R2UR UR43, R31 ;  /* 0x000000001f2b72ca */ /* 0x000fe200000e0000 */
[----:B------:R-:W-:-:S10]  /*19260*/  IMAD.MOV.U32 R31, RZ, RZ, -0x3ffffff0 ;  /* 0xc0000010ff1f7424 */ /* 0x000fd400078e00ff */
[----:B------:R-:W-:Y:S01]  /*19270*/  MOV R46, UR42 ;  /* 0x0000002a002e7c02 */ /* 0x000fe20008000f00 */
[----:B------:R-:W-:Y:S01]  /*19280*/  UMOV UR42, UR12 ;  /* 0x0000000c002a7c82 */ /* 0x000fe20008000000 */
[----:B------:R-:W-:Y:S01]  /*19290*/  MOV R45, UR43 ;  /* 0x0000002b002d7c02 */ /* 0x000fe20008000f00 */
[----:B------:R-:W-:Y:S01]  /*192a0*/  UMOV UR43, UR13 ;  /* 0x0000000d002b7c82 */ /* 0x000fe20008000000 */
[----:B------:R-:W-:Y:S02]  /*192b0*/  WARPGROUP.DEPBAR.LE gsb0, 0x0 ;  /* 0x00008000000079c5 */ /* 0x000fe40000010000 */
[----:B------:R-:W-:Y:S01]  /*192c0*/  FADD R24, R35, R88 ;  /* 0x0000005823187221 */ /* 0x000fe20000000000 */
[----:B------:R-:W-:-:S03]  /*192d0*/  FADD R27, R28, R91 ;  /* 0x0000005b1c1b7221 */ /* 0x000fc60000000000 */
[----:B------:R-:W-:Y:S01]  /*192e0*/  FADD R25, R24, R89 ;  /* 0x0000005918197221 */ /* 0x000fe20000000000 */
[----:B------:R-:W-:Y:S01]  /*192f0*/  FADD R28, R27, R94 ;  /* 0x0000005e1b1c7221 */ /* 0x000fe20000000000 */
[----:B------:R-:W-:Y:S02]  /*19300*/  F2FP.F16.F32.PACK_AB R24, R89, R88 ;  /* 0x000000585918723e */ /* 0x000fe400000000ff */
[----:B------:R-:W-:Y:S01]  /*19310*/  FADD R26, R25, R92 ;  /* 0x0000005c191a7221 */ /* 0x000fe20000000000 */
[----:B------:R-:W-:Y:S01]  /*19320*/  F2FP.F16.F32.PACK_AB R25, R91, R90 ;  /* 0x0000005a5b19723e */ /* 0x000fe200000000ff */
[----:B------:R-:W-:Y:S01]  /*19330*/  FADD R37, R28, R95 ;  /* 0x0000005f1c257221 */ /* 0x000fe20000000000 */
[----:B------:R-:W-:Y:S01]  /*19340*/  F2FP.F16.F32.PACK_AB R27, R95, R94 ;  /* 0x0000005e5f1b723e */ /* 0x000fe200000000ff */
[----:B------:R-:W-:Y:S01]  /*19350*/  FADD R35, R26, R93 ;  /* 0x0000005d1a237221 */ /* 0x000fe20000000000 */
[----:B------:R-:W-:Y:S02]  /*19360*/  F2FP.F16.F32.PACK_AB R26, R93, R92 ;  /* 0x0000005c5d1a723e */ /* 0x000fe400000000ff */
[----:B------:R-:W-:-:S02]  /*19370*/  IADD3 R28, R220, 0xb40, RZ ;  /* 0x00000b40dc1c7810 */ /* 0x000fc40007ffe0ff */
[----:B------:R-:W-:-:S06]  /*19380*/  WARPGROUP.ARRIVE ;  /* 0x00000000000079c5 */ /* 0x000fcc0000000000 */
        /* <DEDUP_REMOVED lines=55> */
[----:B------:R-:W-:Y:S01]  /*19700*/  FADD R24, R35, R96 ;  /* 0x0000006023187221 */ /* 0x000fe20000000000 */
[----:B------:R-:W-:Y:S01]  /*19710*/  FADD R27, R28, R99 ;  /* 0x000000631c1b7221 */ /* 0x000fe20000000000 */
[----:B------:R-:W-:-:S02]  /*19720*/  VIADD R28, R220, 0x960 ;  /* 0x00000960dc1c7836 */ /* 0x000fc40000000000 */
        /* <DEDUP_REMOVED lines=8> */
[----:B------:R-:W-:Y:S01]  /*197b0*/  F2FP.F16.F32.PACK_AB R26, R101, R100 ;  /* 0x00000064651a723e */ /* 0x000fe200000000ff */
[----:B------:R-:W-:-:S03]  /*197c0*/  VIADD R30, R220, 0xb60 ;  /* 0x00000b60dc1e7836 */ /* 0x000fc60000000000 */
        /* <DEDUP_REMOVED lines=11> */
[----:B------:R-:W-:Y:S02]  /*19880*/  IADD3 R30, R220, 0x180, RZ ;  /* 0x00000180dc1e7810 */ /* 0x000fe40007ffe0ff */
        /* <DEDUP_REMOVED lines=20> */
[----:B------:R-:W-:-:S03]  /*199d0*/  R2UR UR55, R29 ;  /* 0x000000001d3772ca */ /* 0x000fc600000e0000 */
[----:B------:R-:W-:Y:S01]  /*199e0*/  FADD R29, R28, R105 ;  /* 0x000000691c1d7221 */ /* 0x000fe20000000000 */
[----:B------:R-:W-:Y:S01]  /*199f0*/  F2FP.F16.F32.PACK_AB R28, R105, R104 ;  /* 0x00000068691c723e */ /* 0x000fe200000000ff */
[----:B------:R-:W-:Y:S02]  /*19a00*/  WARPGROUP.DEPBAR.LE gsb0, 0x0 ;  /* 0x00008000000079c5 */ /* 0x000fe40000010000 */
[----:B------:R-:W-:-:S06]  /*19a10*/  WARPGROUP.ARRIVE ;  /* 0x00000000000079c5 */ /* 0x000fcc0000000000 */
[----:B------:R-:W-:Y:S01]  /*19a20*/  HGMMA.64x16x16.F32 R160, R24, gdesc[UR56].tnspB, R160, gsb0 ;  /* 0x4020003818a07df0 */ /* 0x000fe200080008a0 */
[----:B------:R-:W-:Y:S02]  /*19a30*/  R2UR UR58, R30 ;  /* 0x000000001e3a72ca */ /* 0x000fe400000e0000 */
[----:B------:R-:W-:Y:S02]  /*19a40*/  R2UR UR59, R31 ;  /* 0x000000001f3b72ca */ /* 0x000fe400000e0000 */
[----:B------:R-:W-:Y:S02]  /*19a50*/  F2FP.F16.F32.PACK_AB R30, R109, R108 ;  /* 0x0000006c6d1e723e */ /* 0x000fe400000000ff */
[----:B------:R-:W-:Y:S01]  /*19a60*/  F2FP.F16.F32.PACK_AB R31, R111, R110 ;  /* 0x0000006e6f1f723e */ /* 0x000fe200000000ff */
[----:B------:R-:W-:Y:S02]  /*19a70*/  WARPGROUP.DEPBAR.LE gsb0, 0x0 ;  /* 0x00008000000079c5 */ /* 0x000fe40000010000 */
[----:B------:R-:W-:-:S06]  /*19a80*/  WARPGROUP.ARRIVE ;  /* 0x00000000000079c5 */ /* 0x000fcc0000000000 */
[----:B------:R-:W-:Y:S01]  /*19a90*/  HGMMA.64x16x16.F32 R152, R24, gdesc[UR40].tnspB, R152, gsb0 ;  /* 0x4020002818987df0 */ /* 0x000fe20008000898 */
[----:B------:R-:W-:Y:S01]  /*19aa0*/  UMOV UR42, UR8 ;  /* 0x00000008002a7c82 */ /* 0x000fe20008000000 */
[----:B------:R-:W-:Y:S01]  /*19ab0*/  UMOV UR43, UR9 ;  /* 0x00000009002b7c82 */ /* 0x000fe20008000000 */
[----:B------:R-:W-:Y:S02]  /*19ac0*/  WARPGROUP.DEPBAR.LE gsb0, 0x0 ;  /* 0x00008000000079c5 */ /* 0x000fe40000010000 */
[----:B------:R-:W-:Y:S01]  /*19ad0*/  FADD R24, R29, R108 ;  /* 0x0000006c1d187221 */ /* 0x000fe20000000000 */
[----:B------:R-:W-:Y:S01]  /*19ae0*/  F2FP.F16.F32.PACK_AB R29, R107, R106 ;  /* 0x0000006a6b1d723e */ /* 0x000fe200000000ff */
[----:B------:R-:W-:Y:S01]  /*19af0*/  FADD R26, R37, R106 ;  /* 0x0000006a251a7221 */ /* 0x000fe20000000000 */
[----:B------:R-:W-:Y:S02]  /*19b00*/  IMAD.MOV.U32 R27, RZ, RZ, -0x3ffffff0 ;  /* 0xc0000010ff1b7424 */ /* 0x000fe400078e00ff */
[----:B------:R-:W-:Y:S01]  /*19b10*/  FADD R35, R24, R109 ;  /* 0x0000006d18237221 */ /* 0x000fe20000000000 */
[----:B------:R-:W-:Y:S01]  /*19b20*/  WARPGROUP.ARRIVE ;  /* 0x00000000000079c5 */ /* 0x000fe20000000000 */
[----:B------:R-:W-:Y:S01]  /*19b30*/  FADD R25, R26, R107 ;  /* 0x0000006b1a197221 */ /* 0x000fe20000000000 */
[----:B------:R-:W-:Y:S01]  /*19b40*/  VIADD R24, R220, 0x780 ;  /* 0x00000780dc187836 */ /* 0x000fe20000000000 */
[----:B------:R-:W-:Y:S01]  /*19b50*/  R2UR UR13, R27 ;  /* 0x000000001b0d72ca */ /* 0x000fe200000e0000 */
[----:B------:R-:W1:Y:S01]  /*19b60*/  MUFU.EX2 R37, R150 ;  /* 0x0000009600257308 */ /* 0x000e620000000800 */
[----:B------:R-:W-:Y:S01]  /*19b70*/  FADD R26, R25, R110 ;  /* 0x0000006e191a7221 */ /* 0x000fe20000000000 */
[----:B------:R-:W-:Y:S01]  /*19b80*/  HGMMA.64x16x16.F32 R200, R28, gdesc[UR4].tnspB, R200, gsb0 ;  /* 0x402000041cc87df0 */ /* 0x000fe200080008c8 */
[----:B------:R-:W-:-:S02]  /*19b90*/  R2UR UR7, R34 ;  /* 0x00000000220772ca */ /* 0x000fc400000e0000 */
[----:B------:R-:W-:Y:S01]  /*19ba0*/  R2UR UR6, R36 ;  /* 0x00000000240672ca */ /* 0x000fe200000e0000 */
[----:B------:R-:W-:Y:S01]  /*19bb0*/  FADD R32, R26, R111 ;  /* 0x0000006f1a207221 */ /* 0x000fe20000000000 */
[----:B------:R-:W-:Y:S01]  /*19bc0*/  VIADD R26, R220, 0x980 ;  /* 0x00000980dc1a7836 */ /* 0x000fe20000000000 */
[----:B------:R-:W-:Y:S02]  /*19bd0*/  MOV R25, 0xc0000010 ;  /* 0xc000001000197802 */ /* 0x000fe40000000f00 */
[----:B------:R-:W-:Y:S01]  /*19be0*/  R2UR UR8, R24 ;  /* 0x00000000180872ca */ /* 0x000fe200000e0000 */
[----:B------:R-:W-:Y:S01]  /*19bf0*/  VIADD R24, R220, 0xb80 ;  /* 0x00000b80dc187836 */ /* 0x000fe20000000000 */
[----:B------:R-:W-:Y:S01]  /*19c00*/  R2UR UR9, R25 ;  /* 0x00000000190972ca */ /* 0x000fe200000e0000 */
[----:B------:R-:W-:Y:S01]  /*19c10*/  FADD R32, R32, R39 ;  /* 0x0000002720207221 */ /* 0x000fe20000000000 */
[----:B------:R-:W-:Y:S01]  /*19c20*/  R2UR UR12, R26 ;  /* 0x000000001a0c72ca */ /* 0x000fe200000e0000 */
[----:B------:R-:W-:Y:S01]  /*19c30*/  FADD R26, R35, R112 ;  /* 0x00000070231a7221 */ /* 0x000fe20000000000 */
[----:B------:R-:W-:Y:S01]  /*19c40*/  MOV R25, 0xc0000010 ;  /* 0xc000001000197802 */ /* 0x000fe20000000f00 */
[----:B------:R-:W2:Y:S01]  /*19c50*/  MUFU.EX2 R35, R134 ;  /* 0x0000008600237308 */ /* 0x000ea20000000800 */
[----:B------:R-:W-:Y:S01]  /*19c60*/  F2FP.F16.F32.PACK_AB R27, R119, R41 ;  /* 0x00000029771b723e */ /* 0x000fe200000000ff */
[----:B------:R-:W-:Y:S01]  /*19c70*/  FADD R13, R26, R113 ;  /* 0x000000711a0d7221 */ /* 0x000fe20000000000 */
[----:B------:R-:W-:Y:S01]  /*19c80*/  F2FP.F16.F32.PACK_AB R26, R117, R116 ;  /* 0x00000074751a723e */ /* 0x000fe200000000ff */
[----:B------:R-:W-:Y:S01]  /*19c90*/  FADD R32, R32, R115 ;  /* 0x0000007320207221 */ /* 0x000fe20000000000 */
[----:B-1----:R-:W-:Y:S01]  /*19ca0*/  @!P4 FMUL R37, R37, R37 ;  /* 0x000000252525c220 */ /* 0x002fe20000400000 */
[----:B------:R-:W-:-:S02]  /*19cb0*/  FADD R13, R13, R116 ;  /* 0x000000740d0d7221 */ /* 0x000fc40000000000 */
[----:B------:R-:W-:Y:S02]  /*19cc0*/  FADD R32, R32, R41 ;  /* 0x0000002920207221 */ /* 0x000fe40000000000 */
[----:B------:R-:W-:Y:S02]  /*19cd0*/  FADD R13, R13, R117 ;  /* 0x000000750d0d7221 */ /* 0x000fe40000000000 */
[----:B------:R-:W-:Y:S02]  /*19ce0*/  FADD R32, R32, R119 ;  /* 0x0000007720207221 */ /* 0x000fe40000000000 */
[----:B------:R-:W-:Y:S02]  /*19cf0*/  FADD R13, R13, R120 ;  /* 0x000000780d0d7221 */ /* 0x000fe40000000000 */
[----:B------:R-:W-:Y:S01]  /*19d00*/  FADD R32, R32, R43 ;  /* 0x0000002b20207221 */ /* 0x000fe20000000000 */
[----:B--2---:R-:W-:Y:S01]  /*19d10*/  @!P3 FMUL R35, R35, R35 ;  /* 0x000000232323b220 */ /* 0x004fe20000400000 */
[----:B------:R-:W-:Y:S01]  /*19d20*/  FSETP.GEU.AND P3, PT, R140, -126, PT ;  /* 0xc2fc00008c00780b */ /* 0x000fe20003f6e000 */
[----:B------:R-:W-:Y:S01]  /*19d30*/  FADD R13, R13, R121 ;  /* 0x000000790d0d7221 */ /* 0x000fe20000000000 */
[----:B------:R-:W-:-:S03]  /*19d40*/  FADD R15, R32, R123 ;  /* 0x0000007b200f7221 */ /* 0x000fc60000000000 */
[----:B------:R-:W-:Y:S01]  /*19d50*/  FADD R32, R13, R124 ;  /* 0x0000007c0d207221 */ /* 0x000fe20000000000 */
[----:B------:R-:W-:Y:S01]  /*19d60*/  FADD R34, R15, R126 ;  /* 0x0000007e0f227221 */ /* 0x000fe20000000000 */
[----:B------:R-:W-:Y:S02]  /*19d70*/  WARPGROUP.DEPBAR.LE gsb0, 0x0 ;  /* 0x00008000000079c5 */ /* 0x000fe40000010000 */
[----:B------:R-:W-:Y:S01]  /*19d80*/  WARPGROUP.ARRIVE ;  /* 0x00000000000079c5 */ /* 0x000fe20000000000 */
[----:B------:R-:W-:-:S03]  /*19d90*/  FADD R34, R34, R127 ;  /* 0x0000007f22227221 */ /* 0x000fc60000000000 */
[----:B------:R-:W-:Y:S02]  /*19da0*/  @!P3 FMUL R140, R140, 0.5 ;  /* 0x3f0000008c8cb820 */ /* 0x000fe40000400000 */
[----:B------:R-:W-:Y:S01]  /*19db0*/  HGMMA.64x16x16.F32 R192, R28, gdesc[UR4].tnspB, R192, gsb0 ;  /* 0x402000041cc07df0 */ /* 0x000fe200080008c0 */
[----:B------:R-:W-:-:S03]  /*19dc0*/  R2UR UR7, R38 ;  /* 0x00000000260772ca */ /* 0x000fc600000e0000 */
[----:B------:R-:W1:Y:S01]  /*19dd0*/  MUFU.EX2 R140, R140 ;  /* 0x0000008c008c7308 */ /* 0x000e620000000800 */
[----:B------:R-:W-:Y:S01]  /*19de0*/  R2UR UR6, R40 ;  /* 0x00000000280672ca */ /* 0x000fe200000e0000 */
[----:B-1----:R-:W-:Y:S01]  /*19df0*/  @!P3 FMUL R140, R140, R140 ;  /* 0x0000008c8c8cb220 */ /* 0x002fe20000400000 */
[----:B------:R-:W-:-:S13]  /*19e00*/  FSETP.GEU.AND P3, PT, R142, -126, PT ;  /* 0xc2fc00008e00780b */ /* 0x000fda0003f6e000 */
[----:B------:R-:W-:-:S04]  /*19e10*/  @!P3 FMUL R142, R142, 0.5 ;  /* 0x3f0000008e8eb820 */ /* 0x000fc80000400000 */
        /* <DEDUP_REMOVED lines=8> */
[----:B------:R-:W-:-:S06]  /*19ea0*/  @!P3 FMUL R149, R149, 0.5 ;  /* 0x3f0000009595b820 */ /* 0x000fcc0000400000 */
[----:B------:R-:W1:Y:S02]  /*19eb0*/  MUFU.EX2 R149, R149 ;  /* 0x0000009500957308 */ /* 0x000e640000000800 */
[----:B-1----:R-:W-:Y:S01]  /*19ec0*/  @!P3 FMUL R149, R149, R149 ;  /* 0x000000959595b220 */ /* 0x002fe20000400000 */
[----:B------:R-:W-:Y:S02]  /*19ed0*/  WARPGROUP.DEPBAR.LE gsb0, 0x0 ;  /* 0x00008000000079c5 */ /* 0x000fe40000010000 */
[----:B------:R-:W-:Y:S01]  /*19ee0*/  WARPGROUP.ARRIVE ;  /* 0x00000000000079c5 */ /* 0x000fe20000000000 */
[----:B------:R-:W-:-:S05]  /*19ef0*/  FSETP.GEU.AND P3, PT, R151, -126, PT ;  /* 0xc2fc00009700780b */ /* 0x000fca0003f6e000 */
[----:B------:R-:W-:Y:S01]  /*19f00*/  HGMMA.64x16x16.F32 R176, R28, gdesc[UR40].tnspB, R176, gsb0 ;  /* 0x402000281cb07df0 */ /* 0x000fe200080008b0 */
[----:B------:R-:W-:Y:S02]  /*19f10*/  R2UR UR43, R33 ;  /* 0x00000000212b72ca */ /* 0x000fe400000e0000 */
[----:B------:R-:W1:Y:S05]  /*19f20*/  MUFU.EX2 R33, R130 ;  /* 0x0000008200217308 */ /* 0x000e6a0000000800 */
[----:B------:R-:W-:-:S06]  /*19f30*/  @!P3 FMUL R151, R151, 0.5 ;  /* 0x3f0000009797b820 */ /* 0x000fcc0000400000 */
[----:B------:R-:W2:Y:S01]  /*19f40*/  MUFU.EX2 R151, R151 ;  /* 0x0000009700977308 */ /* 0x000ea20000000800 */
[----:B-1----:R-:W-:Y:S01]  /*19f50*/  @!P5 FMUL R33, R33, R33 ;  /* 0x000000212121d220 */ /* 0x002fe20000400000 */
[----:B------:R-:W-:-:S03]  /*19f60*/  FSETP.GEU.AND P5, PT, R136, -126, PT ;  /* 0xc2fc00008800780b */ /* 0x000fc60003fae000 */
[----:B------:R-:W-:-:S04]  /*19f70*/  FADD R34, R34, R33 ;  /* 0x0000002122227221 */ /* 0x000fc80000000000 */
[----:B------:R-:W-:Y:S01]  /*19f80*/  FADD R34, R34, R131 ;  /* 0x0000008322227221 */ /* 0x000fe20000000000 */
[----:B--2---:R-:W-:-:S03]  /*19f90*/  @!P3 FMUL R151, R151, R151 ;  /* 0x000000979797b220 */ /* 0x004fc60000400000 */
[----:B------:R-:W-:Y:S02]  /*19fa0*/  FADD R34, R34, R35 ;  /* 0x0000002322227221 */ /* 0x000fe40000000000 */
[----:B------:R-:W-:Y:S02]  /*19fb0*/  @!P5 FMUL R136, R136, 0.5 ;  /* 0x3f0000008888d820 */ /* 0x000fe40000400000 */
[----:B------:R-:W-:-:S04]  /*19fc0*/  FADD R34, R34, R135 ;  /* 0x0000008722227221 */ /* 0x000fc80000000000 */
[----:B------:R-:W1:Y:S01]  /*19fd0*/  MUFU.EX2 R136, R136 ;  /* 0x0000008800887308 */ /* 0x000e620000000800 */
[----:B------:R-:W-:Y:S02]  /*19fe0*/  WARPGROUP.DEPBAR.LE gsb0, 0x0 ;  /* 0x00008000000079c5 */ /* 0x000fe40000010000 */
[----:B------:R-:W-:-:S06]  /*19ff0*/  WARPGROUP.ARRIVE ;  /* 0x00000000000079c5 */ /* 0x000fcc0000000000 */
[----:B------:R-:W-:Y:S01]  /*1a000*/  HGMMA.64x16x16.F32 R168, R28, gdesc[UR4].tnspB, R168, gsb0 ;  /* 0x402000041ca87df0 */ /* 0x000fe200080008a8 */
[----:B------:R-:W-:Y:S02]  /*1a010*/  R2UR UR6, R24 ;  /* 0x00000000180672ca */ /* 0x000fe400000e0000 */
[----:B------:R-:W-:Y:S02]  /*1a020*/  R2UR UR7, R25 ;  /* 0x00000000190772ca */ /* 0x000fe400000e0000 */
[----:B------:R-:W-:Y:S02]  /*1a030*/  F2FP.F16.F32.PACK_AB R24, R113, R112 ;  /* 0x000000707118723e */ /* 0x000fe400000000ff */
[----:B------:R-:W-:Y:S01]  /*1a040*/  F2FP.F16.F32.PACK_AB R25, R115, R39 ;  /* 0x000000277319723e */ /* 0x000fe200000000ff */
[----:B-1----:R-:W-:Y:S01]  /*1a050*/  @!P5 FMUL R136, R136, R136 ;  /* 0x000000888888d220 */ /* 0x002fe20000400000 */
[----:B------:R-:W-:-:S13]  /*1a060*/  FSETP.GEU.AND P5, PT, R138, -126, PT ;  /* 0xc2fc00008a00780b */ /* 0x000fda0003fae000 */
[----:B------:R-:W-:-:S04]  /*1a070*/  @!P5 FMUL R138, R138, 0.5 ;  /* 0x3f0000008a8ad820 */ /* 0x000fc80000400000 */
[----:B------:R-:W1:Y:S01]  /*1a080*/  MUFU.EX2 R13, R138 ;  /* 0x0000008a000d7308 */ /* 0x000e620000000800 */
[----:B------:R-:W-:Y:S02]  /*1a090*/  WARPGROUP.DEPBAR.LE gsb0, 0x0 ;  /* 0x00008000000079c5 */ /* 0x000fe40000010000 */
[----:B------:R-:W-:Y:S01]  /*1a0a0*/  WARPGROUP.ARRIVE ;  /* 0x00000000000079c5 */ /* 0x000fe20000000000 */
[----:B-1----:R-:W-:Y:S01]  /*1a0b0*/  @!P5 FMUL R13, R13, R13 ;  /* 0x0000000d0d0dd220 */ /* 0x002fe20000400000 */
[----:B------:R-:W-:-:S03]  /*1a0c0*/  FSETP.GEU.AND P5, PT, R144, -126, PT ;  /* 0xc2fc00009000780b */ /* 0x000fc60003fae000 */
[----:B------:R-:W-:Y:S01]  /*1a0d0*/  FADD R34, R34, R13 ;  /* 0x0000000d22227221 */ /* 0x000fe20000000000 */
[----:B------:R-:W-:Y:S03]  /*1a0e0*/  HGMMA.64x16x16.F32 R160, R28, gdesc[UR8].tnspB, R160, gsb0 ;  /* 0x402000081ca07df0 */ /* 0x000fe600080008a0 */
[----:B------:R-:W-:-:S04]  /*1a0f0*/  FADD R34, R34, R139 ;  /* 0x0000008b22227221 */ /* 0x000fc80000000000 */
[----:B------:R-:W-:Y:S02]  /*1a100*/  FADD R34, R34, R15 ;  /* 0x0000000f22227221 */ /* 0x000fe40000000000 */
[----:B------:R-:W-:Y:S02]  /*1a110*/  @!P5 FMUL R144, R144, 0.5 ;  /* 0x3f0000009090d820 */ /* 0x000fe40000400000 */
[----:B------:R-:W-:-:S04]  /*1a120*/  FADD R34, R34, R143 ;  /* 0x0000008f22227221 */ /* 0x000fc80000000000 */
[----:B------:R-:W1:Y:S02]  /*1a130*/  MUFU.EX2 R144, R144 ;  /* 0x0000009000907308 */ /* 0x000e640000000800 */
[----:B-1----:R-:W-:Y:S01]  /*1a140*/  @!P5 FMUL R144, R144, R144 ;  /* 0x000000909090d220 */ /* 0x002fe20000400000 */
[----:B------:R-:W-:Y:S01]  /*1a150*/  FSETP.GEU.AND P5, PT, R146, -126, PT ;  /* 0xc2fc00009200780b */ /* 0x000fe20003fae000 */
[----:B------:R-:W-:Y:S02]  /*1a160*/  WARPGROUP.DEPBAR.LE gsb0, 0x0 ;  /* 0x00008000000079c5 */ /* 0x000fe40000010000 */
[----:B------:R-:W-:-:S10]  /*1a170*/  WARPGROUP.ARRIVE ;  /* 0x00000000000079c5 */ /* 0x000fd40000000000 */
[----:B------:R-:W-:Y:S01]  /*1a180*/  @!P5 FMUL R146, R146, 0.5 ;  /* 0x3f0000009292d820 */ /* 0x000fe20000400000 */
[----:B------:R-:W-:Y:S03]  /*1a190*/  HGMMA.64x16x16.F32 R152, R28, gdesc[UR12].tnspB, R152, gsb0 ;  /* 0x4020000c1c987df0 */ /* 0x000fe60008000898 */
[----:B------:R-:W-:Y:S02]  /*1a1a0*/  WARPGROUP.DEPBAR.LE gsb0, 0x0 ;  /* 0x00008000000079c5 */ /* 0x000fe40000010000 */
[----:B------:R-:W-:Y:S01]  /*1a1b0*/  WARPGROUP.ARRIVE ;  /* 0x00000000000079c5 */ /* 0x000fe20000000000 */
[C---:B------:R-:W-:Y:S02]  /*1a1c0*/  VIADD R28, R220.reuse, 0xd80 ;  /* 0x00000d80dc1c7836 */ /* 0x040fe40000000000 */
[----:B------:R-:W-:Y:S02]  /*1a1d0*/  IMAD.MOV.U32 R29, RZ, RZ, -0x3ffffff0 ;  /* 0xc0000010ff1d7424 */ /* 0x000fe400078e00ff */
[----:B------:R-:W-:Y:S01]  /*1a1e0*/  VIADD R30, R220, 0x7a0 ;  /* 0x000007a0dc1e7836 */ /* 0x000fe20000000000 */
[----:B------:R-:W-:Y:S01]  /*1a1f0*/  HGMMA.64x16x16.F32 R200, R24, gdesc[UR16].tnspB, R200, gsb0 ;  /* 0x4020001018c87df0 */ /* 0x000fe200080008c8 */
[----:B------:R-:W-:Y:S01]  /*1a200*/  R2UR UR10, R28 ;  /* 0x000000001c0a72ca */ /* 0x000fe200000e0000 */
[----:B------:R-:W-:Y:S01]  /*1a210*/  IMAD.MOV.U32 R31, RZ, RZ, -0x3ffffff0 ;  /* 0xc0000010ff1f7424 */ /* 0x000fe200078e00ff */
[----:B------:R-:W-:Y:S01]  /*1a220*/  R2UR UR11, R29 ;  /* 0x000000001d0b72ca */ /* 0x000fe200000e0000 */
[----:B------:R-:W-:Y:S01]  /*1a230*/  IMAD.MOV.U32 R29, RZ, RZ, -0x3ffffff0 ;  /* 0xc0000010ff1d7424 */ /* 0x000fe200078e00ff */
[----:B------:R-:W-:-:S04]  /*1a240*/  IADD3 R28, R220, 0x1a0, RZ ;  /* 0x000001a0dc1c7810 */ /* 0x000fc80007ffe0ff */
[----:B------:R-:W-:Y:S01]  /*1a250*/  R2UR UR14, R28 ;  /* 0x000000001c0e72ca */ /* 0x000fe200000e0000 */
[----:B------:R-:W-:Y:S01]  /*1a260*/  VIADD R28, R220, 0x3a0 ;  /* 0x000003a0dc1c7836 */ /* 0x000fe20000000000 */
[----:B------:R-:W-:Y:S02]  /*1a270*/  R2UR UR15, R29 ;  /* 0x000000001d0f72ca */ /* 0x000fe400000e0000 */
[----:B------:R-:W-:Y:S02]  /*1a280*/  MOV R29, 0xc0000010 ;  /* 0xc0000010001d7802 */ /* 0x000fe40000000f00 */
[----:B------:R-:W-:Y:S01]  /*1a290*/  R2UR UR18, R28 ;  /* 0x000000001c1272ca */ /* 0x000fe200000e0000 */
[----:B------:R-:W-:Y:S01]  /*1a2a0*/  VIADD R28, R220, 0x5a0 ;  /* 0x000005a0dc1c7836 */ /* 0x000fe20000000000 */
[----:B------:R-:W-:Y:S02]  /*1a2b0*/  R2UR UR19, R29 ;  /* 0x000000001d1372ca */ /* 0x000fe400000e0000 */
[----:B------:R-:W-:Y:S01]  /*1a2c0*/  MOV R29, 0xc0000010 ;  /* 0xc0000010001d7802 */ /* 0x000fe20000000f00 */
[----:B------:R-:W-:-:S02]  /*1a2d0*/  WARPGROUP.DEPBAR.LE gsb0, 0x0 ;  /* 0x00008000000079c5 */ /* 0x000fc40000010000 */
[----:B------:R-:W-:-:S06]  /*1a2e0*/  WARPGROUP.ARRIVE ;  /* 0x00000000000079c5 */ /* 0x000fcc0000000000 */
[----:B------:R-:W-:Y:S01]  /*1a2f0*/  HGMMA.64x16x16.F32 R192, R24, gdesc[UR20].tnspB, R192, gsb0 ;  /* 0x4020001418c07df0 */ /* 0x000fe200080008c0 */
[----:B------:R-:W-:Y:S01]  /*1a300*/  UMOV UR22, UR8 ;  /* 0x0000000800167c82 */ /* 0x000fe20008000000 */
[----:B------:R-:W-:Y:S01]  /*1a310*/  UMOV UR23, UR9 ;  /* 0x0000000900177c82 */ /* 0x000fe20008000000 */
[----:B------:R-:W-:Y:S02]  /*1a320*/  WARPGROUP.DEPBAR.LE gsb0, 0x0 ;  /* 0x00008000000079c5 */ /* 0x000fe40000010000 */
[----:B------:R-:W-:-:S06]  /*1a330*/  WARPGROUP.ARRIVE ;  /* 0x00000000000079c5 */ /* 0x000fcc0000000000 */
[----:B------:R-:W-:Y:S01]  /*1a340*/  HGMMA.64x16x16.F32 R184, R24, gdesc[UR24].tnspB, R184, gsb0 ;  /* 0x4020001818b87df0 */ /* 0x000fe200080008b8 */
[----:B------:R-:W-:Y:S01]  /*1a350*/  UMOV UR26, UR12 ;  /* 0x0000000c001a7c82 */ /* 0x000fe20008000000 */
[----:B------:R-:W-:Y:S01]  /*1a360*/  UMOV UR27, UR13 ;  /* 0x0000000d001b7c82 */ /* 0x000fe20008000000 */
[----:B------:R-:W-:Y:S02]  /*1a370*/  WARPGROUP.DEPBAR.LE gsb0, 0x0 ;  /* 0x00008000000079c5 */ /* 0x000fe40000010000 */
[----:B------:R-:W-:-:S06]  /*1a380*/  WARPGROUP.ARRIVE ;  /* 0x00000000000079c5 */ /* 0x000fcc0000000000 */
[----:B------:R-:W-:Y:S03]  /*1a390*/  HGMMA.64x16x16.F32 R176, R24, gdesc[UR28].tnspB, R176, gsb0 ;  /* 0x4020001c18b07df0 */ /* 0x000fe600080008b0 */
        /* <DEDUP_REMOVED lines=10> */
[----:B------:R-:W-:Y:S02]  /*1a440*/  F2FP.F16.F32.PACK_AB R24, R121, R120 ;  /* 0x000000787918723e */ /* 0x000fe400000000ff */
[----:B------:R-:W-:Y:S02]  /*1a450*/  F2FP.F16.F32.PACK_AB R25, R123, R43 ;  /* 0x0000002b7b19723e */ /* 0x000fe400000000ff */
[----:B------:R-:W-:Y:S01]  /*1a460*/  F2FP.F16.F32.PACK_AB R26, R125, R124 ;  /* 0x0000007c7d1a723e */ /* 0x000fe200000000ff */
[----:B------:R-:W-:Y:S01]  /*1a470*/  FADD R125, R32, R125 ;  /* 0x0000007d207d7221 */ /* 0x000fe20000000000 */
[----:B------:R-:W-:-:S04]  /*1a480*/  F2FP.F16.F32.PACK_AB R27, R127, R126 ;  /* 0x0000007e7f1b723e */ /* 0x000fc800000000ff */
        /* <DEDUP_REMOVED lines=24> */
[----:B------:R-:W-:Y:S03]  /*1a610*/  HGMMA.64x16x16.F32 R160, R24, gdesc[UR4].tnspB, R160, gsb0 ;  /* 0x4020000418a07df0 */ /* 0x000fe600080008a0 */
[----:B------:R-:W-:Y:S02]  /*1a620*/  WARPGROUP.DEPBAR.LE gsb0, 0x0 ;  /* 0x00008000000079c5 */ /* 0x000fe40000010000 */
[----:B------:R-:W-:-:S06]  /*1a630*/  WARPGROUP.ARRIVE ;  /* 0x00000000000079c5 */ /* 0x000fcc0000000000 */
[----:B------:R-:W-:Y:S01]  /*1a640*/  HGMMA.64x16x16.F32 R152, R24, gdesc[UR8].tnspB, R152, gsb0 ;  /* 0x4020000818987df0 */ /* 0x000fe20008000898 */
[----:B------:R-:W-:Y:S02]  /*1a650*/  R2UR UR10, R28 ;  /* 0x000000001c0a72ca */ /* 0x000fe400000e0000 */
[----:B------:R-:W-:Y:S02]  /*1a660*/  R2UR UR11, R29 ;  /* 0x000000001d0b72ca */ /* 0x000fe400000e0000 */
[----:B------:R-:W-:Y:S02]  /*1a670*/  IADD3 R28, R220, 0x1c0, RZ ;  /* 0x000001c0dc1c7810 */ /* 0x000fe40007ffe0ff */
[----:B------:R-:W-:Y:S02]  /*1a680*/  MOV R29, 0xc0000010 ;  /* 0xc0000010001d7802 */ /* 0x000fe40000000f00 */
[----:B------:R-:W-:Y:S01]  /*1a690*/  R2UR UR6, R28 ;  /* 0x000000001c0672ca */ /* 0x000fe200000e0000 */
[----:B------:R-:W-:Y:S01]  /*1a6a0*/  VIADD R28, R220, 0x3c0 ;  /* 0x000003c0dc1c7836 */ /* 0x000fe20000000000 */
[----:B------:R-:W-:-:S02]  /*1a6b0*/  R2UR UR7, R29 ;  /* 0x000000001d0772ca */ /* 0x000fc400000e0000 */
[----:B------:R-:W-:Y:S01]  /*1a6c0*/  MOV R29, 0xc0000010 ;  /* 0xc0000010001d7802 */ /* 0x000fe20000000f00 */
[----:B------:R-:W-:Y:S02]  /*1a6d0*/  WARPGROUP.DEPBAR.LE gsb0, 0x0 ;  /* 0x00008000000079c5 */ /* 0x000fe40000010000 */
[C---:B------:R-:W-:Y:S01]  /*1a6e0*/  VIADD R26, R220.reuse, 0xda0 ;  /* 0x00000da0dc1a7836 */ /* 0x040fe20000000000 */
[----:B------:R-:W-:Y:S01]  /*1a6f0*/  IADD3 R24, R220, 0xba0, RZ ;  /* 0x00000ba0dc187810 */ /* 0x000fe20007ffe0ff */
[----:B------:R-:W-:Y:S02]  /*1a700*/  IMAD.MOV.U32 R25, RZ, RZ, -0x3ffffff0 ;  /* 0xc0000010ff197424 */ /* 0x000fe400078e00ff */
[----:B------:R-:W-:Y:S01]  /*1a710*/  IMAD.MOV.U32 R27, RZ, RZ, -0x3ffffff0 ;  /* 0xc0000010ff1b7424 */ /* 0x000fe200078e00ff */
[----:B------:R-:W-:Y:S02]  /*1a720*/  R2UR UR30, R24 ;  /* 0x00000000181e72ca */ /* 0x000fe400000e0000 */
[----:B------:R-:W-:-:S02]  /*1a730*/  R2UR UR31, R25 ;  /* 0x00000000191f72ca */ /* 0x000fc400000e0000 */
[----:B------:R-:W-:Y:S02]  /*1a740*/  R2UR UR34, R26 ;  /* 0x000000001a2272ca */ /* 0x000fe400000e0000 */
[----:B------:R-:W-:Y:S02]  /*1a750*/  R2UR UR35, R27 ;  /* 0x000000001b2372ca */ /* 0x000fe400000e0000 */
[----:B------:R-:W-:Y:S01]  /*1a760*/  F2FP.F16.F32.PACK_AB R24, R129, R128 ;  /* 0x000000808118723e */ /* 0x000fe200000000ff */
[----:B------:R-:W-:Y:S01]  /*1a770*/  FADD R128, R125, R128 ;  /* 0x000000807d807221 */ /* 0x000fe20000000000 */
[----:B------:R-:W-:Y:S02]  /*1a780*/  F2FP.F16.F32.PACK_AB R26, R133, R132 ;  /* 0x00000084851a723e */ /* 0x000fe400000000ff */
[----:B------:R-:W-:Y:S01]  /*1a790*/  F2FP.F16.F32.PACK_AB R25, R131, R33 ;  /* 0x000000218319723e */ /* 0x000fe200000000ff */
[----:B------:R-:W-:Y:S01]  /*1a7a0*/  FADD R129, R128, R129 ;  /* 0x0000008180817221 */ /* 0x000fe20000000000 */
[----:B------:R-:W-:-:S03]  /*1a7b0*/  F2FP.F16.F32.PACK_AB R27, R135, R35 ;  /* 0x00000023871b723e */ /* 0x000fc600000000ff */
[----:B------:R-:W-:Y:S01]  /*1a7c0*/  FADD R129, R129, R132 ;  /* 0x0000008481817221 */ /* 0x000fe20000000000 */
[----:B------:R-:W-:-:S03]  /*1a7d0*/  WARPGROUP.ARRIVE ;  /* 0x00000000000079c5 */ /* 0x000fc60000000000 */
[----:B------:R-:W-:-:S03]  /*1a7e0*/  FADD R129, R129, R133 ;  /* 0x0000008581817221 */ /* 0x000fc60000000000 */
[----:B------:R-:W-:Y:S01]  /*1a7f0*/  HGMMA.64x16x16.F32 R200, R24, gdesc[UR12].tnspB, R200, gsb0 ;  /* 0x4020000c18c87df0 */ /* 0x000fe200080008c8 */
[----:B------:R-:W-:Y:S01]  /*1a800*/  R2UR UR14, R28 ;  /* 0x000000001c0e72ca */ /* 0x000fe200000e0000 */
[----:B------:R-:W-:Y:S01]  /*1a810*/  VIADD R28, R220, 0xbc0 ;  /* 0x00000bc0dc1c7836 */ /* 0x000fe20000000000 */
[----:B------:R-:W-:Y:S01]  /*1a820*/  R2UR UR15, R29 ;  /* 0x000000001d0f72ca */ /* 0x000fe200000e0000 */
[----:B------:R-:W-:Y:S02]  /*1a830*/  IMAD.MOV.U32 R29, RZ, RZ, -0x3ffffff0 ;  /* 0xc0000010ff1d7424 */ /* 0x000fe400078e00ff */
[----:B------:R-:W-:-:S04]  /*1a840*/  FADD R129, R129, R136 ;  /* 0x0000008881817221 */ /* 0x000fc80000000000 */
[----:B------:R-:W-:-:S04]  /*1a850*/  FADD R129, R129, R137 ;  /* 0x0000008981817221 */ /* 0x000fc80000000000 */
[----:B------:R-:W-:-:S04]  /*1a860*/  FADD R129, R129, R140 ;  /* 0x0000008c81817221 */ /* 0x000fc80000000000 */
[----:B------:R-:W-:-:S04]  /*1a870*/  FADD R129, R129, R141 ;  /* 0x0000008d81817221 */ /* 0x000fc80000000000 */
[----:B------:R-:W-:-:S04]  /*1a880*/  FADD R129, R129, R144 ;  /* 0x0000009081817221 */ /* 0x000fc80000000000 */
[----:B------:R-:W-:-:S04]  /*1a890*/  FADD R129, R129, R145 ;  /* 0x0000009181817221 */ /* 0x000fc80000000000 */
[----:B------:R-:W-:Y:S01]  /*1a8a0*/  FADD R129, R129, R148 ;  /* 0x0000009481817221 */ /* 0x000fe20000000000 */
        /* <DEDUP_REMOVED lines=16> */
[----:B------:R-:W-:Y:S02]  /*1a9b0*/  R2UR UR10, R30 ;  /* 0x000000001e0a72ca */ /* 0x000fe400000e0000 */
[----:B------:R-:W-:Y:S02]  /*1a9c0*/  R2UR UR11, R31 ;  /* 0x000000001f0b72ca */ /* 0x000fe400000e0000 */
[----:B------:R-:W1:Y:S02]  /*1a9d0*/  MUFU.EX2 R31, R146 ;  /* 0x00000092001f7308 */ /* 0x000e640000000800 */
[----:B-1----:R-:W-:-:S04]  /*1a9e0*/  @!P5 FMUL R31, R31, R31 ;  /* 0x0000001f1f1fd220 */ /* 0x002fc80000400000 */
[----:B------:R-:W-:-:S04]  /*1a9f0*/  FADD R34, R34, R31 ;  /* 0x0000001f22227221 */ /* 0x000fc80000000000 */
[----:B------:R-:W-:-:S04]  /*1aa00*/  FADD R34, R34, R147 ;  /* 0x0000009322227221 */ /* 0x000fc80000000000 */
[----:B------:R-:W-:Y:S01]  /*1aa10*/  FADD R34, R34, R37 ;  /* 0x0000002522227221 */ /* 0x000fe20000000000 */
[----:B------:R-:W-:Y:S02]  /*1aa20*/  WARPGROUP.DEPBAR.LE gsb0, 0x0 ;  /* 0x00008000000079c5 */ /* 0x000fe40000010000 */
[----:B------:R-:W-:-:S06]  /*1aa30*/  WARPGROUP.ARRIVE ;  /* 0x00000000000079c5 */ /* 0x000fcc0000000000 */
[----:B------:R-:W-:Y:S01]  /*1aa40*/  HGMMA.64x16x16.F32 R160, R24, gdesc[UR28].tnspB, R160, gsb0 ;  /* 0x4020001c18a07df0 */ /* 0x000fe200080008a0 */
[----:B------:R-:W-:Y:S02]  /*1aa50*/  R2UR UR31, R221 ;  /* 0x00000000dd1f72ca */ /* 0x000fe400000e0000 */
[----:B------:R-:W-:Y:S02]  /*1aa60*/  WARPGROUP.DEPBAR.LE gsb0, 0x0 ;  /* 0x00008000000079c5 */ /* 0x000fe40000010000 */
[----:B------:R-:W-:-:S06]  /*1aa70*/  WARPGROUP.ARRIVE ;  /* 0x00000000000079c5 */ /* 0x000fcc0000000000 */
[----:B------:R-:W-:Y:S03]  /*1aa80*/  HGMMA.64x16x16.F32 R152, R24, gdesc[UR32].tnspB, R152, gsb0 ;  /* 0x4020002018987df0 */ /* 0x000fe60008000898 */
[----:B------:R-:W-:Y:S02]  /*1aa90*/  WARPGROUP.DEPBAR.LE gsb0, 0x0 ;  /* 0x00008000000079c5 */ /* 0x000fe40000010000 */
[C---:B------:R-:W-:Y:S01]  /*1aaa0*/  VIADD R24, R220.reuse, 0x7c0 ;  /* 0x000007c0dc187836 */ /* 0x040fe20000000000 */
[----:B------:R-:W-:Y:S01]  /*1aab0*/  IADD3 R26, R220, 0x9c0, RZ ;  /* 0x000009c0dc1a7810 */ /* 0x000fe20007ffe0ff */
[----:B------:R-:W-:Y:S01]  /*1aac0*/  IMAD.MOV.U32 R25, RZ, RZ, -0x3ffffff0 ;  /* 0xc0000010ff197424 */ /* 0x000fe200078e00ff */
[----:B------:R-:W-:Y:S02]  /*1aad0*/  MOV R27, 0xc0000010 ;  /* 0xc0000010001b7802 */ /* 0x000fe40000000f00 */
[----:B------:R-:W-:-:S02]  /*1aae0*/  R2UR UR18, R24 ;  /* 0x00000000181272ca */ /* 0x000fc400000e0000 */
[----:B------:R-:W-:Y:S02]  /*1aaf0*/  R2UR UR19, R25 ;  /* 0x00000000191372ca */ /* 0x000fe400000e0000 */
[----:B------:R-:W-:Y:S02]  /*1ab00*/  R2UR UR22, R26 ;  /* 0x000000001a1672ca */ /* 0x000fe400000e0000 */
[----:B------:R-:W-:Y:S02]  /*1ab10*/  R2UR UR23, R27 ;  /* 0x000000001b1772ca */ /* 0x000fe400000e0000 */
[----:B------:R-:W-:Y:S02]  /*1ab20*/  F2FP.F16.F32.PACK_AB R24, R137, R136 ;  /* 0x000000888918723e */ /* 0x000fe400000000ff */
[----:B------:R-:W-:Y:S02]  /*1ab30*/  F2FP.F16.F32.PACK_AB R26, R141, R140 ;  /* 0x0000008c8d1a723e */ /* 0x000fe400000000ff */
[----:B------:R-:W-:Y:S01]  /*1ab40*/  F2FP.F16.F32.PACK_AB R25, R139, R13 ;  /* 0x0000000d8b19723e */ /* 0x000fe200000000ff */
[----:B------:R-:W-:Y:S01]  /*1ab50*/  FADD R13, R34, R151 ;  /* 0x00000097220d7221 */ /* 0x000fe20000000000 */
[----:B------:R-:W-:Y:S01]  /*1ab60*/  F2FP.F16.F32.PACK_AB R27, R143, R15 ;  /* 0x0000000f8f1b723e */ /* 0x000fe200000000ff */
[----:B------:R-:W-:-:S03]  /*1ab70*/  FADD R15, R129, R149 ;  /* 0x00000095810f7221 */ /* 0x000fc60000000000 */
        /* <DEDUP_REMOVED lines=24> */
[----:B------:R-:W-:Y:S02]  /*1ad00*/  R2UR UR6, R28 ;  /* 0x000000001c0672ca */ /* 0x000fe400000e0000 */
[----:B------:R-:W-:Y:S01]  /*1ad10*/  R2UR UR7, R29 ;  /* 0x000000001d0772ca */ /* 0x000fe200000e0000 */
[----:B------:R-:W-:Y:S01]  /*1ad20*/  IMAD.MOV.U32 R29, RZ, RZ, -0x3ffffff0 ;  /* 0xc0000010ff1d7424 */ /* 0x000fe200078e00ff */
[----:B------:R-:W-:-:S04]  /*1ad30*/  IADD3 R28, R220, 0xbe0, RZ ;  /* 0x00000be0dc1c7810 */ /* 0x000fc80007ffe0ff */
[----:B------:R-:W-:Y:S02]  /*1ad40*/  R2UR UR26, R28 ;  /* 0x000000001c1a72ca */ /* 0x000fe400000e0000 */
[----:B------:R-:W-:Y:S01]  /*1ad50*/  R2UR UR27, R29 ;  /* 0x000000001d1b72ca */ /* 0x000fe200000e0000 */
[----:B------:R-:W-:Y:S02]  /*1ad60*/  WARPGROUP.DEPBAR.LE gsb0, 0x0 ;  /* 0x00008000000079c5 */ /* 0x000fe40000010000 */
[C---:B------:R-:W-:Y:S02]  /*1ad70*/  VIADD R26, R220.reuse, 0x5e0 ;  /* 0x000005e0dc1a7836 */ /* 0x040fe40000000000 */
[----:B------:R-:W-:Y:S02]  /*1ad80*/  IMAD.MOV.U32 R25, RZ, RZ, -0x3ffffff0 ;  /* 0xc0000010ff197424 */ /* 0x000fe400078e00ff */
[----:B------:R-:W-:Y:S01]  /*1ad90*/  VIADD R24, R220, 0x3e0 ;  /* 0x000003e0dc187836 */ /* 0x000fe20000000000 */
[----:B------:R-:W-:Y:S01]  /*1ada0*/  R2UR UR14, R26 ;  /* 0x000000001a0e72ca */ /* 0x000fe200000e0000 */
[----:B------:R-:W-:Y:S01]  /*1adb0*/  IMAD.MOV.U32 R27, RZ, RZ, -0x3ffffff0 ;  /* 0xc0000010ff1b7424 */ /* 0x000fe200078e00ff */
[----:B------:R-:W-:Y:S01]  /*1adc0*/  R2UR UR11, R25 ;  /* 0x00000000190b72ca */ /* 0x000fe200000e0000 */
[----:B------:R-:W-:Y:S01]  /*1add0*/  VIADD R26, R220, 0x9e0 ;  /* 0x000009e0dc1a7836 */ /* 0x000fe20000000000 */
[----:B------:R-:W-:Y:S01]  /*1ade0*/  R2UR UR10, R24 ;  /* 0x00000000180a72ca */ /* 0x000fe200000e0000 */
[----:B------:R-:W-:Y:S01]  /*1adf0*/  IMAD.MOV.U32 R25, RZ, RZ, -0x3ffffff0 ;  /* 0xc0000010ff197424 */ /* 0x000fe200078e00ff */
[----:B------:R-:W-:-:S02]  /*1ae00*/  R2UR UR15, R27 ;  /* 0x000000001b0f72ca */ /* 0x000fc400000e0000 */
[C---:B------:R-:W-:Y:S01]  /*1ae10*/  IADD3 R24, R220.reuse, 0x7e0, RZ ;  /* 0x000007e0dc187810 */ /* 0x040fe20007ffe0ff */
[----:B------:R-:W-:Y:S01]  /*1ae20*/  VIADD R220, R220, 0xde0 ;  /* 0x00000de0dcdc7836 */ /* 0x000fe20000000000 */
[----:B------:R-:W-:Y:S02]  /*1ae30*/  MOV R27, 0xc0000010 ;  /* 0xc0000010001b7802 */ /* 0x000fe40000000f00 */
[----:B------:R-:W-:Y:S02]  /*1ae40*/  R2UR UR18, R24 ;  /* 0x00000000181272ca */ /* 0x000fe400000e0000 */
[----:B------:R-:W-:Y:S02]  /*1ae50*/  R2UR UR19, R25 ;  /* 0x00000000191372ca */ /* 0x000fe400000e0000 */
[----:B------:R-:W-:Y:S02]  /*1ae60*/  R2UR UR22, R26 ;  /* 0x000000001a1672ca */ /* 0x000fe400000e0000 */
[----:B------:R-:W-:-:S02]  /*1ae70*/  R2UR UR23, R27 ;  /* 0x000000001b1772ca */ /* 0x000fc400000e0000 */
[----:B------:R-:W-:Y:S02]  /*1ae80*/  F2FP.F16.F32.PACK_AB R24, R145, R144 ;  /* 0x000000909118723e */ /* 0x000fe400000000ff */
[----:B------:R-:W-:Y:S02]  /*1ae90*/  F2FP.F16.F32.PACK_AB R26, R149, R148 ;  /* 0x00000094951a723e */ /* 0x000fe400000000ff */
[----:B------:R-:W-:Y:S02]  /*1aea0*/  F2FP.F16.F32.PACK_AB R25, R147, R31 ;  /* 0x0000001f9319723e */ /* 0x000fe400000000ff */
[----:B------:R-:W-:Y:S02]  /*1aeb0*/  F2FP.F16.F32.PACK_AB R27, R151, R37 ;  /* 0x00000025971b723e */ /* 0x000fe400000000ff */
[----:B------:R-:W-:Y:S02]  /*1aec0*/  R2UR UR30, R220 ;  /* 0x00000000dc1e72ca */ /* 0x000fe400000e0000 */
        /* <DEDUP_REMOVED lines=21> */
[----:B------:R-:W-:-:S04]  /*1b020*/  SEL R27, R7, RZ, P2 ;  /* 0x000000ff071b7207 */ /* 0x000fc80001000000 */
[----:B------:R-:W-:-:S04]  /*1b030*/  LEA R7, R27, R14, 0x3 ;  /* 0x0000000e1b077211 */ /* 0x000fc800078e18ff */
[----:B------:R-:W-:-:S04]  /*1b040*/  PRMT R7, RZ, 0x654, R7 ;  /* 0x00000654ff077816 */ /* 0x000fc80000000007 */
[----:B------:R1:W-:Y:S01]  /*1b050*/  SYNCS.ARRIVE.TRANS64.RED.A1T0 RZ, [R7+URZ], RZ ;  /* 0x000000ff07ff79a7 */ /* 0x0003e2000810043f */
[----:B------:R-:W-:Y:S05]  /*1b060*/  @P1 BRA `(.L_x_46) ;  /* 0x0000000400341947 */ /* 0x000fea0003800000 */
[----:B------:R-:W-:Y:S01]  /*1b070*/  ISETP.LT.OR P1, PT, R8, 0x1, !P0 ;  /* 0x000000010800780c */ /* 0x000fe20004721670 */
[----:B------:R-:W-:-:S12]  /*1b080*/  BSSY B0, `(.L_x_47) ;  /* 0x000004a000007945 */ /* 0x000fd80003800000 */
[----:B------:R-:W-:Y:S05]  /*1b090*/  @P1 BRA `(.L_x_48) ;  /* 0x0000000400201947 */ /* 0x000fea0003800000 */
[----:B------:R-:W-:Y:S01]  /*1b0a0*/  ISETP.NE.AND P2, PT, R0, RZ, PT ;  /* 0x000000ff0000720c */ /* 0x000fe20003f45270 */
[----:B-1----:R-:W-:Y:S01]  /*1b0b0*/  IMAD R7, R5, 0x8, R2 ;  /* 0x0000000805077824 */ /* 0x002fe200078e0202 */
[----:B------:R-:W-:-:S11]  /*1b0c0*/  SHF.L.U32 R24, R6, 0x1f, RZ ;  /* 0x0000001f06187819 */ /* 0x000fd600000006ff */
.L_x_49:
        /* <DEDUP_REMOVED lines=10> */
.L_x_50:
        /* <DEDUP_REMOVED lines=59> */
.L_x_48:
[----:B------:R-:W-:Y:S05]  /*1b520*/  BSYNC B0 ;  /* 0x0000000000007941 */ /* 0x000fea0003800000 */
.L_x_47:
[----:B------:R-:W-:-:S07]  /*1b530*/  VIADD R8, R8, 0xffffffff ;  /* 0xffffffff08087836 */ /* 0x000fce0000000000 */
.L_x_46:
[----:B------:R-:W-:Y:S01]  /*1b540*/  ISETP.GT.AND P3, PT, R215, 0x1, PT ;  /* 0x00000001d700780c */ /* 0x000fe20003f64270 */
[----:B-1----:R-:W-:Y:S01]  /*1b550*/  VIADD R7, R27, 0x1 ;  /* 0x000000011b077836 */ /* 0x002fe20000000000 */
[----:B------:R-:W-:Y:S01]  /*1b560*/  IADD3 R17, R17, 0x1, RZ ;  /* 0x0000000111117810 */ /* 0x000fe20007ffe0ff */
[----:B------:R-:W-:Y:S01]  /*1b570*/  VIADD R215, R215, 0xffffffff ;  /* 0xffffffffd7d77836 */ /* 0x000fe20000000000 */
[----:B------:R-:W-:Y:S01]  /*1b580*/  IADD3 R12, R12, 0x100, RZ ;  /* 0x000001000c0c7810 */ /* 0x000fe20007ffe0ff */
[----:B------:R-:W-:Y:S01]  /*1b590*/  IMAD.MOV.U32 R214, RZ, RZ, R216 ;  /* 0x000000ffffd67224 */ /* 0x000fe200078e00d8 */
[----:B------:R-:W-:Y:S01]  /*1b5a0*/  ISETP.NE.AND P1, PT, R17, 0x4, PT ;  /* 0x000000041100780c */ /* 0x000fe20003f25270 */
[----:B------:R-:W-:Y:S01]  /*1b5b0*/  IMAD.MOV.U32 R213, RZ, RZ, R217 ;  /* 0x000000ffffd57224 */ /* 0x000fe200078e00d9 */
[----:B------:R-:W-:Y:S02]  /*1b5c0*/  ISETP.NE.AND P2, PT, R7, 0x4, PT ;  /* 0x000000040700780c */ /* 0x000fe40003f45270 */
[----:B------:R-:W-:-:S02]  /*1b5d0*/  SEL R25, RZ, 0x1, P1 ;  /* 0x00000001ff197807 */ /* 0x000fc40000800000 */
[----:B------:R-:W-:Y:S02]  /*1b5e0*/  SEL R17, R17, RZ, P1 ;  /* 0x000000ff11117207 */ /* 0x000fe40000800000 */
[----:B------:R-:W-:Y:S02]  /*1b5f0*/  LOP3.LUT R4, R4, R25, RZ, 0x3c, !PT ;  /* 0x0000001904047212 */ /* 0x000fe400078e3cff */
[----:B------:R-:W-:Y:S01]  /*1b600*/  SEL R7, R7, RZ, P2 ;  /* 0x000000ff07077207 */ /* 0x000fe20001000000 */
[----:B------:R-:W-:Y:S06]  /*1b610*/  @P3 BRA `(.L_x_51) ;  /* 0xffffff6000d83947 */ /* 0x000fec000383ffff */
.L_x_37:
[----:B------:R-:W-:Y:S05]  /*1b620*/  WARPSYNC.ALL ;  /* 0x0000000000007948 */ /* 0x000fea0003800000 */
[----:B------:R-:W3:Y:S01]  /*1b630*/  SHFL.BFLY PT, R0, R15, 0x1, 0x1f ;  /* 0x0c201f000f007f89 */ /* 0x000ee200000e0000 */
[----:B------:R-:W-:Y:S01]  /*1b640*/  BSSY B0, `(.L_x_52) ;  /* 0x0000023000007945 */ /* 0x000fe20003800000 */
[----:B------:R-:W-:Y:S01]  /*1b650*/  MOV R7, 0x7f800000 ;  /* 0x7f80000000077802 */ /* 0x000fe20000000f00 */
[----:B------:R-:W-:Y:S01]  /*1b660*/  IMAD.MOV.U32 R8, RZ, RZ, 0x3f800000 ;  /* 0x3f800000ff087424 */ /* 0x000fe200078e00ff */
[----:B------:R-:W4:Y:S01]  /*1b670*/  SHFL.BFLY PT, R4, R13, 0x1, 0x1f ;  /* 0x0c201f000d047f89 */ /* 0x000f2200000e0000 */
[----:B------:R-:W-:Y:S01]  /*1b680*/  MOV R9, 0x7f800000 ;  /* 0x7f80000000097802 */ /* 0x000fe20000000f00 */
[----:B---3--:R-:W-:Y:S01]  /*1b690*/  FADD R0, R0, R15 ;  /* 0x0000000f00007221 */ /* 0x008fe20000000000 */
[----:B----4-:R-:W-:-:S04]  /*1b6a0*/  FADD R14, R4, R13 ;  /* 0x0000000d040e7221 */ /* 0x010fc80000000000 */
[----:B------:R-:W3:Y:S01]  /*1b6b0*/  SHFL.BFLY PT, R3, R0, 0x2, 0x1f ;  /* 0x0c401f0000037f89 */ /* 0x000ee200000e0000 */
[----:B------:R-:W-:-:S03]  /*1b6c0*/  IMAD.MOV.U32 R4, RZ, RZ, 0x3f800000 ;  /* 0x3f800000ff047424 */ /* 0x000fc600078e00ff */
[----:B------:R-:W4:Y:S01]  /*1b6d0*/  SHFL.BFLY PT, R17, R14, 0x2, 0x1f ;  /* 0x0c401f000e117f89 */ /* 0x000f2200000e0000 */
[C---:B---3--:R-:W-:Y:S01]  /*1b6e0*/  FSETP.NE.AND P0, PT, R0.reuse, -R3, PT ;  /* 0x800000030000720b */ /* 0x048fe20003f05000 */
[----:B------:R-:W-:Y:S01]  /*1b6f0*/  FADD R3, R0, R3 ;  /* 0x0000000300037221 */ /* 0x000fe20000000000 */
[----:B----4-:R-:W-:-:S11]  /*1b700*/  FADD R6, R14, R17 ;  /* 0x000000110e067221 */ /* 0x010fd60000000000 */
[----:B------:R-:W-:Y:S05]  /*1b710*/  @!P0 BRA `(.L_x_53) ;  /* 0x0000000000548947 */ /* 0x000fea0003800000 */
[----:B------:R-:W-:Y:S01]  /*1b720*/  VIADD R0, R3, 0x1800000 ;  /* 0x0180000003007836 */ /* 0x000fe20000000000 */
[----:B------:R-:W-:Y:S04]  /*1b730*/  BSSY B1, `(.L_x_54) ;  /* 0x000000c000017945 */ /* 0x000fe80003800000 */
[----:B------:R-:W-:-:S04]  /*1b740*/  LOP3.LUT R0, R0, 0x7f800000, RZ, 0xc0, !PT ;  /* 0x7f80000000007812 */ /* 0x000fc800078ec0ff */
[----:B------:R-:W-:-:S13]  /*1b750*/  ISETP.GT.U32.AND P0, PT, R0, 0x1ffffff, PT ;  /* 0x01ffffff0000780c */ /* 0x000fda0003f04070 */
[----:B------:R-:W-:Y:S05]  /*1b760*/  @P0 BRA `(.L_x_55) ;  /* 0x0000000000100947 */ /* 0x000fea0003800000 */
[----:B------:R-:W-:-:S07]  /*1b770*/  MOV R12, 0x1b790 ;  /* 0x0001b790000c7802 */ /* 0x000fce0000000f00 */
[----:B-12---:R-:W-:Y:S05]  /*1b780*/  CALL.REL.NOINC `($__internal_0_$__cuda_sm20_rcp_rn_f32_slowpath) ;  /* 0x0000001800f87944 */ /* 0x006fea0003c00000 */
[----:B------:R-:W-:Y:S01]  /*1b790*/  IMAD.MOV.U32 R4, RZ, RZ, R0 ;  /* 0x000000ffff047224 */ /* 0x000fe200078e0000 */
[----:B------:R-:W-:Y:S06]  /*1b7a0*/  BRA `(.L_x_56) ;  /* 0x0000000000107947 */ /* 0x000fec0003800000 */
.L_x_55:
[----:B------:R-:W3:Y:S02]  /*1b7b0*/  MUFU.RCP R4, R3 ;  /* 0x0000000300047308 */ /* 0x000ee40000001000 */
[----:B---3--:R-:W-:-:S04]  /*1b7c0*/  FFMA R0, R3, R4, -1 ;  /* 0xbf80000003007423 */ /* 0x008fc80000000004 */
[----:B------:R-:W-:-:S04]  /*1b7d0*/  FADD.FTZ R5, -R0, -RZ ;  /* 0x800000ff00057221 */ /* 0x000fc80000010100 */
[----:B------:R-:W-:-:S07]  /*1b7e0*/  FFMA R4, R4, R5, R4 ;  /* 0x0000000504047223 */ /* 0x000fce0000000004 */
.L_x_56:
[----:B------:R-:W-:Y:S05]  /*1b7f0*/  BSYNC B1 ;  /* 0x0000000000017941 */ /* 0x000fea0003800000 */
.L_x_54:
[----:B------:R-:W-:Y:S01]  /*1b800*/  FSETP.GEU.AND P0, PT, |R3|, 1.175494350822287508e-38, PT ;  /* 0x008000000300780b */ /* 0x000fe20003f0e200 */
[----:B------:R-:W-:-:S12]  /*1b810*/  ULDC UR6, c[0x0][0x600] ;  /* 0x0001800000067ab9 */ /* 0x000fd80000000800 */
[----:B------:R-:W-:-:S04]  /*1b820*/  @!P0 FMUL R3, R3, 16777216 ;  /* 0x4b80000003038820 */ /* 0x000fc80000400000 */
[----:B------:R-:W3:Y:S02]  /*1b830*/  MUFU.LG2 R0, R3 ;  /* 0x0000000300007308 */ /* 0x000ee40000000c00 */
[----:B---3--:R-:W-:-:S04]  /*1b840*/  @!P0 FADD R0, R0, -24 ;  /* 0xc1c0000000008421 */ /* 0x008fc80000000000 */
[----:B------:R-:W-:-:S04]  /*1b850*/  FMUL R9, R0, 0.69314718246459960938 ;  /* 0x3f31721800097820 */ /* 0x000fc80000400000 */
[----:B------:R-:W-:-:S07]  /*1b860*/  FFMA R9, R216, UR6, R9 ;  /* 0x00000006d8097c23 */ /* 0x000fce0008000009 */
.L_x_53:
[----:B------:R-:W-:Y:S05]  /*1b870*/  BSYNC B0 ;  /* 0x0000000000007941 */ /* 0x000fea0003800000 */
.L_x_52:
[----:B------:R-:W-:Y:S01]  /*1b880*/  FSETP.NE.AND P0, PT, R14, -R17, PT ;  /* 0x800000110e00720b */ /* 0x000fe20003f05000 */
[----:B------:R-:W-:Y:S01]  /*1b890*/  ULDC UR4, c[0x0][0x608] ;  /* 0x0001820000047ab9 */ /* 0x000fe20000000800 */
[----:B------:R-:W-:Y:S01]  /*1b8a0*/  BSSY B0, `(.L_x_57) ;  /* 0x0000035000007945 */ /* 0x000fe20003800000 */
[----:B------:R-:W-:-:S04]  /*1b8b0*/  FMUL R4, R4, UR4 ;  /* 0x0000000404047c20 */ /* 0x000fc80008400000 */
[-C--:B------:R-:W-:Y:S01]  /*1b8c0*/  FMUL R200, R200, R4.reuse ;  /* 0x00000004c8c87220 */ /* 0x080fe20000400000 */
[-C--:B------:R-:W-:Y:S01]  /*1b8d0*/  FMUL R22, R201, R4.reuse ;  /* 0x00000004c9167220 */ /* 0x080fe20000400000 */
[-C--:B------:R-:W-:Y:S01]  /*1b8e0*/  FMUL R204, R204, R4.reuse ;  /* 0x00000004cccc7220 */ /* 0x080fe20000400000 */
[-C--:B--2---:R-:W-:Y:S01]  /*1b8f0*/  FMUL R24, R205, R4.reuse ;  /* 0x00000004cd187220 */ /* 0x084fe20000400000 */
        /* <DEDUP_REMOVED lines=24> */
[----:B------:R-:W-:Y:S06]  /*1ba80*/  @!P0 BRA `(.L_x_58) ;  /* 0x0000000000588947 */ /* 0x000fec0003800000 */
[----:B------:R-:W-:Y:S01]  /*1ba90*/  IADD3 R0, R6, 0x1800000, RZ ;  /* 0x0180000006007810 */ /* 0x000fe20007ffe0ff */
[----:B------:R-:W-:Y:S03]  /*1baa0*/  BSSY B1, `(.L_x_59) ;  /* 0x000000d000017945 */ /* 0x000fe60003800000 */
[----:B------:R-:W-:-:S04]  /*1bab0*/  LOP3.LUT R0, R0, 0x7f800000, RZ, 0xc0, !PT ;  /* 0x7f80000000007812 */ /* 0x000fc800078ec0ff */
[----:B------:R-:W-:-:S13]  /*1bac0*/  ISETP.GT.U32.AND P0, PT, R0, 0x1ffffff, PT ;  /* 0x01ffffff0000780c */ /* 0x000fda0003f04070 */
[----:B------:R-:W-:Y:S05]  /*1bad0*/  @P0 BRA `(.L_x_60) ;  /* 0x0000000000140947 */ /* 0x000fea0003800000 */
[----:B------:R-:W-:Y:S01]  /*1bae0*/  IMAD.MOV.U32 R3, RZ, RZ, R6 ;  /* 0x000000ffff037224 */ /* 0x000fe200078e0006 */
[----:B------:R-:W-:-:S07]  /*1baf0*/  MOV R12, 0x1bb10 ;  /* 0x0001bb10000c7802 */ /* 0x000fce0000000f00 */
[----:B-1----:R-:W-:Y:S05]  /*1bb00*/  CALL.REL.NOINC `($__internal_0_$__cuda_sm20_rcp_rn_f32_slowpath) ;  /* 0x0000001800187944 */ /* 0x002fea0003c00000 */
[----:B------:R-:W-:Y:S01]  /*1bb10*/  IMAD.MOV.U32 R8, RZ, RZ, R0 ;  /* 0x000000ffff087224 */ /* 0x000fe200078e0000 */
[----:B------:R-:W-:Y:S06]  /*1bb20*/  BRA `(.L_x_61) ;  /* 0x0000000000107947 */ /* 0x000fec0003800000 */
.L_x_60:
[----:B------:R-:W2:Y:S02]  /*1bb30*/  MUFU.RCP R3, R6 ;  /* 0x0000000600037308 */ /* 0x000ea40000001000 */
[----:B--2---:R-:W-:-:S04]  /*1bb40*/  FFMA R0, R6, R3, -1 ;  /* 0xbf80000006007423 */ /* 0x004fc80000000003 */
[----:B------:R-:W-:-:S04]  /*1bb50*/  FADD.FTZ R0, -R0, -RZ ;  /* 0x800000ff00007221 */ /* 0x000fc80000010100 */
[----:B------:R-:W-:-:S07]  /*1bb60*/  FFMA R8, R3, R0, R3 ;  /* 0x0000000003087223 */ /* 0x000fce0000000003 */
.L_x_61:
[----:B------:R-:W-:Y:S05]  /*1bb70*/  BSYNC B1 ;  /* 0x0000000000017941 */ /* 0x000fea0003800000 */
.L_x_59:
[----:B------:R-:W-:Y:S01]  /*1bb80*/  FSETP.GEU.AND P0, PT, |R6|, 1.175494350822287508e-38, PT ;  /* 0x008000000600780b */ /* 0x000fe20003f0e200 */
[----:B------:R-:W-:-:S12]  /*1bb90*/  ULDC UR4, c[0x0][0x600] ;  /* 0x0001800000047ab9 */ /* 0x000fd80000000800 */
[----:B------:R-:W-:-:S04]  /*1bba0*/  @!P0 FMUL R6, R6, 16777216 ;  /* 0x4b80000006068820 */ /* 0x000fc80000400000 */
[----:B------:R-:W2:Y:S02]  /*1bbb0*/  MUFU.LG2 R0, R6 ;  /* 0x0000000600007308 */ /* 0x000ea40000000c00 */
[----:B--2---:R-:W-:-:S04]  /*1bbc0*/  @!P0 FADD R0, R0, -24 ;  /* 0xc1c0000000008421 */ /* 0x004fc80000000000 */
[----:B------:R-:W-:-:S04]  /*1bbd0*/  FMUL R0, R0, 0.69314718246459960938 ;  /* 0x3f31721800007820 */ /* 0x000fc80000400000 */
[----:B------:R-:W-:-:S07]  /*1bbe0*/  FFMA R7, R217, UR4, R0 ;  /* 0x00000004d9077c23 */ /* 0x000fce0008000000 */
.L_x_58:
[----:B------:R-:W-:Y:S05]  /*1bbf0*/  BSYNC B0 ;  /* 0x0000000000007941 */ /* 0x000fea0003800000 */
.L_x_57:
[C---:B------:R-:W-:Y:S01]  /*1bc00*/  LOP3.LUT P0, R19, R16.reuse, 0x3, RZ, 0xc0, !PT ;  /* 0x0000000310137812 */ /* 0x040fe2000780c0ff */
[----:B------:R-:W-:Y:S01]  /*1bc10*/  ULDC UR4, c[0x0][0x608] ;  /* 0x0001820000047ab9 */ /* 0x000fe20000000800 */
[----:B------:R-:W-:Y:S01]  /*1bc20*/  LOP3.LUT R17, R16, 0x7f, RZ, 0xc0, !PT ;  /* 0x0000007f10117812 */ /* 0x000fe200078ec0ff */
[----:B------:R-:W-:Y:S01]  /*1bc30*/  FMUL R8, R8, UR4 ;  /* 0x0000000408087c20 */ /* 0x000fe20008400000 */
[----:B------:R-:W-:Y:S01]  /*1bc40*/  ULDC.64 UR6, c[0x0][0x208] ;  /* 0x0000820000067ab9 */ /* 0x000fe20000000a00 */
[----:B------:R-:W-:Y:S01]  /*1bc50*/  BSSY B0, `(.L_x_62) ;  /* 0x0000026000007945 */ /* 0x000fe20003800000 */
[----:B------:R-:W-:Y:S01]  /*1bc60*/  SHF.R.U32.HI R18, RZ, 0x5, R17 ;  /* 0x00000005ff127819 */ /* 0x000fe20000011611 */
        /* <DEDUP_REMOVED lines=16> */
[----:B------:R-:W-:Y:S06]  /*1bd70*/  @P0 BRA `(.L_x_63) ;  /* 0x00000000004c0947 */ /* 0x000fec0003800000 */
[----:B------:R-:W-:Y:S01]  /*1bd80*/  SHF.R.U32.HI R0, RZ, 0x2, R16 ;  /* 0x00000002ff007819 */ /* 0x000fe20000011610 */
[----:B------:R-:W-:Y:S01]  /*1bd90*/  ULDC.64 UR4, c[0x0][0x688] ;  /* 0x0001a20000047ab9 */ /* 0x000fe20000000a00 */
[----:B------:R-:W-:Y:S01]  /*1bda0*/  SHF.L.U32 R3, R18, 0x4, RZ ;  /* 0x0000000412037819 */ /* 0x000fe200000006ff */
[----:B------:R-:W-:Y:S01]  /*1bdb0*/  UIMAD UR4, UR60, UR4, UR43 ;  /* 0x000000043c0472a4 */ /* 0x000fe2000f8e022b */
[----:B------:R-:W-:-:S03]  /*1bdc0*/  LOP3.LUT R0, R0, 0x7, RZ, 0xc0, !PT ;  /* 0x0000000700007812 */ /* 0x000fc600078ec0ff */
[----:B------:R-:W-:Y:S01]  /*1bdd0*/  UIMAD UR4, UR61, UR5, UR4 ;  /* 0x000000053d0472a4 */ /* 0x000fe2000f8e0204 */
[----:B------:R-:W-:Y:S02]  /*1bde0*/  LOP3.LUT R0, R3, 0xfffffff0, R0, 0xe2, !PT ;  /* 0xfffffff003007812 */ /* 0x000fe400078ee200 */
[----:B------:R-:W-:Y:S02]  /*1bdf0*/  ULDC UR5, c[0x0][0x288] ;  /* 0x0000a20000057ab9 */ /* 0x000fe40000000800 */
[C---:B------:R-:W-:Y:S02]  /*1be00*/  LOP3.LUT R3, R0.reuse, UR43, RZ, 0xfc, !PT ;  /* 0x0000002b00037c12 */ /* 0x040fe4000f8efcff */
[----:B------:R-:W-:Y:S02]  /*1be10*/  IADD3 R0, P2, R0, UR4, RZ ;  /* 0x0000000400007c10 */ /* 0x000fe4000ff5e0ff */
[C---:B------:R-:W-:Y:S01]  /*1be20*/  ISETP.GE.U32.AND P0, PT, R3.reuse, UR5, PT ;  /* 0x0000000503007c0c */ /* 0x040fe2000bf06070 */
[----:B------:R-:W-:-:S02]  /*1be30*/  VIADD R4, R3, 0x8 ;  /* 0x0000000803047836 */ /* 0x000fc40000000000 */
[----:B------:R-:W-:-:S03]  /*1be40*/  IMAD.X R3, RZ, RZ, RZ, P2 ;  /* 0x000000ffff037224 */ /* 0x000fc600010e06ff */
[----:B------:R-:W-:Y:S01]  /*1be50*/  ISETP.GE.U32.AND P1, PT, R4, UR5, PT ;  /* 0x0000000504007c0c */ /* 0x000fe2000bf26070 */
[----:B------:R-:W-:Y:S02]  /*1be60*/  ULDC.64 UR4, c[0x0][0x680] ;  /* 0x0001a00000047ab9 */ /* 0x000fe40000000a00 */
[----:B------:R-:W-:-:S04]  /*1be70*/  LEA R4, P2, R0, UR4, 0x2 ;  /* 0x0000000400047c11 */ /* 0x000fc8000f8410ff */
[----:B------:R-:W-:-:S05]  /*1be80*/  LEA.HI.X R5, R0, UR5, R3, 0x2, P2 ;  /* 0x0000000500057c11 */ /* 0x000fca00090f1403 */
[----:B------:R2:W-:Y:S04]  /*1be90*/  @!P0 STG.E desc[UR6][R4.64], R9 ;  /* 0x0000000904008986 */ /* 0x0005e8000c101906 */
[----:B------:R2:W-:Y:S02]  /*1bea0*/  @!P1 STG.E desc[UR6][R4.64+0x20], R7 ;  /* 0x0000200704009986 */ /* 0x0005e4000c101906 */
.L_x_63:
[----:B------:R-:W-:Y:S05]  /*1beb0*/  BSYNC B0 ;  /* 0x0000000000007941 */ /* 0x000fea0003800000 */
.L_x_62:
[----:B------:R-:W-:Y:S01]  /*1bec0*/  ULDC.64 UR4, c[0x0][0x730] ;  /* 0x0001cc0000047ab9 */ /* 0x000fe20000000a00 */
[-C--:B------:R-:W-:Y:S01]  /*1bed0*/  FMUL R170, R170, R8.reuse ;  /* 0x00000008aaaa7220 */ /* 0x080fe20000400000 */
[----:B------:R-:W-:Y:S01]  /*1bee0*/  ISETP.NE.U32.AND P0, PT, RZ, UR4, PT ;  /* 0x00000004ff007c0c */ /* 0x000fe2000bf05070 */
[-C--:B------:R-:W-:Y:S01]  /*1bef0*/  FMUL R66, R171, R8.reuse ;  /* 0x00000008ab427220 */ /* 0x080fe20000400000 */
[-C--:B------:R-:W-:Y:S01]  /*1bf00*/  FMUL R174, R174, R8.reuse ;  /* 0x00000008aeae7220 */ /* 0x080fe20000400000 */
[-C--:B------:R-:W-:Y:S01]  /*1bf10*/  FMUL R68, R175, R8.reuse ;  /* 0x00000008af447220 */ /* 0x080fe20000400000 */
[----:B------:R-:W-:Y:S01]  /*1bf20*/  ISETP.NE.AND.EX P0, PT, RZ, UR5, PT, P0 ;  /* 0x00000005ff007c0c */ /* 0x000fe2000bf05300 */
[-C--:B------:R-:W-:Y:S01]  /*1bf30*/  FMUL R162, R162, R8.reuse ;  /* 0x00000008a2a27220 */ /* 0x080fe20000400000 */
[-C--:B------:R-:W-:Y:S01]  /*1bf40*/  FMUL R70, R163, R8.reuse ;  /* 0x00000008a3467220 */ /* 0x080fe20000400000 */
[-C--:B------:R-:W-:Y:S01]  /*1bf50*/  FMUL R166, R166, R8.reuse ;  /* 0x00000008a6a67220 */ /* 0x080fe20000400000 */
[-C--:B------:R-:W-:Y:S01]  /*1bf60*/  FMUL R72, R167, R8.reuse ;  /* 0x00000008a7487220 */ /* 0x080fe20000400000 */
[-C--:B------:R-:W-:Y:S01]  /*1bf70*/  FMUL R154, R154, R8.reuse ;  /* 0x000000089a9a7220 */ /* 0x080fe20000400000 */
[-C--:B------:R-:W-:Y:S01]  /*1bf80*/  FMUL R74, R155, R8.reuse ;  /* 0x000000089b4a7220 */ /* 0x080fe20000400000 */
[-C--:B------:R-:W-:Y:S01]  /*1bf90*/  FMUL R158, R158, R8.reuse ;  /* 0x000000089e9e7220 */ /* 0x080fe20000400000 */
[----:B------:R-:W-:-:S05]  /*1bfa0*/  FMUL R76, R159, R8 ;  /* 0x000000089f4c7220 */ /* 0x000fca0000400000 */
[----:B------:R-:W-:Y:S05]  /*1bfb0*/  @P0 BRA `(.L_x_64) ;  /* 0x0000000000200947 */ /* 0x000fea0003800000 */
[----:B------:R-:W-:Y:S02]  /*1bfc0*/  ULDC.64 UR4, c[0x0][0x728] ;  /* 0x0001ca0000047ab9 */ /* 0x000fe40000000a00 */
[----:B------:R-:W-:-:S04]  /*1bfd0*/  ISETP.NE.U32.AND P0, PT, RZ, UR4, PT ;  /* 0x00000004ff007c0c */ /* 0x000fc8000bf05070 */
[----:B------:R-:W-:-:S13]  /*1bfe0*/  ISETP.NE.AND.EX P0, PT, RZ, UR5, PT, P0 ;  /* 0x00000005ff007c0c */ /* 0x000fda000bf05300 */
[----:B------:R-:W-:Y:S05]  /*1bff0*/  @!P0 BRA `(.L_x_65) ;  /* 0x00000000000c8947 */ /* 0x000fea0003800000 */
[----:B--2---:R-:W2:Y:S02]  /*1c000*/  LDC.64 R4, c[0x0][0x728] ;  /* 0x0001ca00ff047b82 */ /* 0x004ea40000000a00 */
[----:B--2---:R4:W5:Y:S01]  /*1c010*/  LDG.E R4, desc[UR6][R4.64] ;  /* 0x0000000604047981 */ /* 0x004962000c1e1900 */
[----:B------:R-:W-:Y:S05]  /*1c020*/  BRA `(.L_x_64) ;  /* 0x0000000000047947 */ /* 0x000fea0003800000 */
.L_x_65:
[----:B--2---:R-:W3:Y:S02]  /*1c030*/  LDC R4, c[0x0][0x720] ;  /* 0x0001c800ff047b82 */ /* 0x004ee40000000800 */
.L_x_64:
[----:B------:R-:W-:Y:S02]  /*1c040*/  MOV R0, RZ ;  /* 0x000000ff00007202 */ /* 0x000fe40000000f00 */
[----:B---3-5:R-:W-:Y:S02]  /*1c050*/  MOV R59, R4 ;  /* 0x00000004003b7202 */ /* 0x028fe40000000f00 */
[----:B------:R-:W-:-:S13]  /*1c060*/  LOP3.LUT P0, RZ, R0, 0x9f, RZ, 0xc0, !PT ;  /* 0x0000009f00ff7812 */ /* 0x000fda000780c0ff */
[----:B------:R-:W-:Y:S05]  /*1c070*/  @!P0 BRA `(.L_x_66) ;  /* 0x0000000000408947 */ /* 0x000fea0003800000 */
[----:B------:R-:W-:Y:S01]  /*1c080*/  MOV R0, 0x0 ;  /* 0x0000000000007802 */ /* 0x000fe20000000f00 */
[----:B------:R-:W-:Y:S01]  /*1c090*/  ULDC.64 UR4, c[0x4][0x70] ;  /* 0x01001c0000047ab9 */ /* 0x000fe20000000a00 */
[----:B------:R-:W-:Y:S01]  /*1c0a0*/  ULDC.64 UR6, c[0x4][0x8] ;  /* 0x0100020000067ab9 */ /* 0x000fe20000000a00 */
[----:B--2---:R-:W-:Y:S01]  /*1c0b0*/  IMAD.U32 R4, RZ, RZ, UR4 ;  /* 0x00000004ff047e24 */ /* 0x004fe2000f8e00ff */
[----:B------:R2:W3:Y:S01]  /*1c0c0*/  LDC.64 R14, c[0x4][R0] ;  /* 0x01000000000e7b82 */ /* 0x0004e20000000a00 */
[----:B----4-:R-:W-:Y:S01]  /*1c0d0*/  IMAD.U32 R5, RZ, RZ, UR5 ;  /* 0x00000005ff057e24 */ /* 0x010fe2000f8e00ff */
[----:B------:R-:W-:Y:S01]  /*1c0e0*/  ULDC.64 UR4, c[0x4][0x78] ;  /* 0x01001e0000047ab9 */ /* 0x000fe20000000a00 */
[----:B------:R-:W-:Y:S01]  /*1c0f0*/  IMAD.U32 R10, RZ, RZ, UR6 ;  /* 0x00000006ff0a7e24 */ /* 0x000fe2000f8e00ff */
[----:B------:R-:W-:Y:S01]  /*1c100*/  MOV R6, UR4 ;  /* 0x0000000400067c02 */ /* 0x000fe20008000f00 */
[----:B------:R-:W-:Y:S01]  /*1c110*/  IMAD.U32 R7, RZ, RZ, UR5 ;  /* 0x00000005ff077e24 */ /* 0x000fe2000f8e00ff */
[----:B------:R-:W-:Y:S01]  /*1c120*/  MOV R11, UR7 ;  /* 0x00000007000b7c02 */ /* 0x000fe20008000f00 */
[----:B------:R-:W-:Y:S01]  /*1c130*/  IMAD.MOV.U32 R8, RZ, RZ, 0x70 ;  /* 0x00000070ff087424 */ /* 0x000fe200078e00ff */
[----:B------:R-:W-:Y:S01]  /*1c140*/  MOV R13, RZ ;  /* 0x000000ff000d7202 */ /* 0x000fe20000000f00 */
[----:B--2---:R-:W-:-:S07]  /*1c150*/  IMAD.MOV.U32 R12, RZ, RZ, 0x1 ;  /* 0x00000001ff0c7424 */ /* 0x004fce00078e00ff */
[----:B------:R-:W-:-:S07]  /*1c160*/  LEPC R20, `(.L_x_66) ;  /* 0x000000001014794e */ /* 0x000fce0000000000 */
[----:B-1-3--:R-:W-:Y:S05]  /*1c170*/  CALL.ABS.NOINC R14 ;  /* 0x000000000e007343 */ /* 0x00afea0003c00000 */
.L_x_66:
        /* <DEDUP_REMOVED lines=9> */
[----:B------:R-:W-:Y:S01]  /*1c210*/  MOV R6, UR6 ;  /* 0x0000000600067c02 */ /* 0x000fe20008000f00 */
[----:B------:R-:W-:Y:S01]  /*1c220*/  IMAD.U32 R7, RZ, RZ, UR7 ;  /* 0x00000007ff077e24 */ /* 0x000fe2000f8e00ff */
[----:B------:R-:W-:Y:S01]  /*1c230*/  MOV R11, UR5 ;  /* 0x00000005000b7c02 */ /* 0x000fe20008000f00 */
[----:B------:R-:W-:Y:S01]  /*1c240*/  IMAD.U32 R10, RZ, RZ, UR4 ;  /* 0x00000004ff0a7e24 */ /* 0x000fe2000f8e00ff */
[----:B------:R-:W-:Y:S01]  /*1c250*/  MOV R13, RZ ;  /* 0x000000ff000d7202 */ /* 0x000fe20000000f00 */
[----:B------:R-:W-:-:S02]  /*1c260*/  IMAD.MOV.U32 R8, RZ, RZ, 0x70 ;  /* 0x00000070ff087424 */ /* 0x000fc400078e00ff */
[----:B--2---:R-:W-:-:S07]  /*1c270*/  IMAD.MOV.U32 R12, RZ, RZ, 0x1 ;  /* 0x00000001ff0c7424 */ /* 0x004fce00078e00ff */
[----:B------:R-:W-:-:S07]  /*1c280*/  LEPC R20, `(.L_x_67) ;  /* 0x000000001014794e */ /* 0x000fce0000000000 */
[----:B-1-3--:R-:W-:Y:S05]  /*1c290*/  CALL.ABS.NOINC R14 ;  /* 0x000000000e007343 */ /* 0x00afea0003c00000 */
.L_x_67:
[----:B------:R-:W-:Y:S01]  /*1c2a0*/  ULDC.64 UR4, c[0x0][0x730] ;  /* 0x0001cc0000047ab9 */ /* 0x000fe20000000a00 */
[----:B------:R-:W-:Y:S01]  /*1c2b0*/  IMAD.SHL.U32 R0, R16, 0x10, RZ ;  /* 0x0000001010007824 */ /* 0x000fe200078e00ff */
[----:B------:R-:W-:Y:S01]  /*1c2c0*/  ISETP.NE.U32.AND P0, PT, RZ, UR4, PT ;  /* 0x00000004ff007c0c */ /* 0x000fe2000bf05070 */
[----:B------:R-:W-:Y:S01]  /*1c2d0*/  VIADD R17, R17, 0x1f ;  /* 0x0000001f11117836 */ /* 0x000fe20000000000 */
[----:B------:R-:W-:Y:S01]  /*1c2e0*/  SHF.R.U32.HI R3, RZ, 0x1, R16 ;  /* 0x00000001ff037819 */ /* 0x000fe20000011610 */
[----:B------:R-:W-:Y:S01]  /*1c2f0*/  IMAD R19, R18, 0x10, R19 ;  /* 0x0000001012137824 */ /* 0x000fe200078e0213 */
[----:B------:R-:W-:Y:S02]  /*1c300*/  ISETP.NE.AND.EX P0, PT, RZ, UR5, PT, P0 ;  /* 0x00000005ff007c0c */ /* 0x000fe4000bf05300 */
[C---:B--2---:R-:W-:Y:S02]  /*1c310*/  LOP3.LUT R4, R0.reuse, 0x40, RZ, 0xc0, !PT ;  /* 0x0000004000047812 */ /* 0x044fe400078ec0ff */
[----:B------:R-:W-:-:S02]  /*1c320*/  LOP3.LUT R0, R0, 0x80, RZ, 0xc0, !PT ;  /* 0x0000008000007812 */ /* 0x000fc400078ec0ff */
[----:B------:R-:W-:Y:S02]  /*1c330*/  LOP3.LUT R3, R4, 0x8, R3, 0xf8, !PT ;  /* 0x0000000804037812 */ /* 0x000fe400078ef803 */
[----:B------:R-:W-:Y:S01]  /*1c340*/  SHF.L.U32 R16, R16, 0x1, RZ ;  /* 0x0000000110107819 */ /* 0x000fe200000006ff */
[----:B------:R-:W-:-:S03]  /*1c350*/  IMAD.U32 R0, R19, 0x10, R0 ;  /* 0x0000001013007824 */ /* 0x000fc600078e0000 */
[----:B------:R-:W-:Y:S01]  /*1c360*/  LOP3.LUT R3, R3, 0x8, R16, 0x78, !PT ;  /* 0x0000000803037812 */ /* 0x000fe200078e7810 */
[----:B------:R-:W2:Y:S01]  /*1c370*/  @P0 LDC R59, c[0x0][0x720] ;  /* 0x0001c800ff3b0b82 */ /* 0x000ea20000000800 */
[----:B------:R-:W-:Y:S02]  /*1c380*/  ISETP.GT.U32.AND P0, PT, R17, 0x3e, PT ;  /* 0x0000003e1100780c */ /* 0x000fe40003f04070 */
[----:B------:R-:W-:Y:S01]  /*1c390*/  IADD3 R11, R0, R3, RZ ;  /* 0x00000003000b7210 */ /* 0x000fe20007ffe0ff */
[-C--:B--2---:R-:W-:Y:S01]  /*1c3a0*/  FMUL R0, R200, R59.reuse ;  /* 0x0000003bc8007220 */ /* 0x084fe20000400000 */
[-C--:B------:R-:W-:Y:S01]  /*1c3b0*/  FMUL R3, R22, R59.reuse ;  /* 0x0000003b16037220 */ /* 0x080fe20000400000 */
[-C--:B------:R-:W-:Y:S01]  /*1c3c0*/  FMUL R4, R202, R59.reuse ;  /* 0x0000003bca047220 */ /* 0x080fe20000400000 */
[-C--:B----4-:R-:W-:Y:S01]  /*1c3d0*/  FMUL R5, R44, R59.reuse ;  /* 0x0000003b2c057220 */ /* 0x090fe20000400000 */
        /* <DEDUP_REMOVED lines=52> */
[----:B------:R-:W-:-:S02]  /*1c720*/  F2FP.F16.F32.PACK_AB R60, R3, R0 ;  /* 0x00000000033c723e */ /* 0x000fc400000000ff */
[----:B------:R-:W-:Y:S02]  /*1c730*/  F2FP.F16.F32.PACK_AB R61, R5, R4 ;  /* 0x00000004053d723e */ /* 0x000fe400000000ff */
[----:B------:R-:W-:Y:S02]  /*1c740*/  F2FP.F16.F32.PACK_AB R62, R7, R6 ;  /* 0x00000006073e723e */ /* 0x000fe400000000ff */
[----:B------:R-:W-:Y:S01]  /*1c750*/  F2FP.F16.F32.PACK_AB R63, R9, R8 ;  /* 0x00000008093f723e */ /* 0x000fe200000000ff */
[----:B------:R-:W-:Y:S06]  /*1c760*/  @P0 BRA `(.L_x_68) ;  /* 0x0000000000040947 */ /* 0x000fec0003800000 */
[----:B------:R-:W-:-:S04]  /*1c770*/  DEPBAR.LE SB0, 0x1 ;  /* 0x000080400000791a */ /* 0x000fc80000000000 */
.L_x_68:
[----:B------:R-:W-:Y:S05]  /*1c780*/  WARPSYNC.ALL ;  /* 0x0000000000007948 */ /* 0x000fea0003800000 */
[----:B------:R-:W-:Y:S01]  /*1c790*/  BAR.SYNC.DEFER_BLOCKING 0x1, 0x80 ;  /* 0x0042000000007b1d */ /* 0x000fe20000010000 */
[----:B------:R-:W-:Y:S01]  /*1c7a0*/  IMAD R11, R11, 0x2, R2 ;  /* 0x000000020b0b7824 */ /* 0x000fe200078e0202 */
[----:B------:R-:W-:Y:S02]  /*1c7b0*/  F2FP.F16.F32.PACK_AB R4, R10, R13 ;  /* 0x0000000d0a04723e */ /* 0x000fe400000000ff */
[----:B------:R-:W-:Y:S02]  /*1c7c0*/  F2FP.F16.F32.PACK_AB R5, R12, R15 ;  /* 0x0000000f0c05723e */ /* 0x000fe400000000ff */
[----:B------:R-:W-:Y:S01]  /*1c7d0*/  BSSY B0, `(.L_x_69) ;  /* 0x0000017000007945 */ /* 0x000fe20003800000 */
[----:B------:R-:W-:-:S02]  /*1c7e0*/  F2FP.F16.F32.PACK_AB R6, R14, R17 ;  /* 0x000000110e06723e */ /* 0x000fc400000000ff */
[----:B------:R-:W-:Y:S01]  /*1c7f0*/  F2FP.F16.F32.PACK_AB R7, R16, R19 ;  /* 0x000000131007723e */ /* 0x000fe200000000ff */
[----:B------:R2:W-:Y:S01]  /*1c800*/  STSM.16.M88.4 [R11], R60 ;  /* 0x0000003c0b007844 */ /* 0x0005e20000000200 */
[----:B------:R-:W-:Y:S01]  /*1c810*/  @!PT LDS RZ, [RZ] ;  /* 0x00000000fffff984 */ /* 0x000fe20000000800 */
[----:B------:R-:W-:Y:S01]  /*1c820*/  @!PT LDS RZ, [RZ] ;  /* 0x00000000fffff984 */ /* 0x000fe20000000800 */
[----:B------:R-:W-:Y:S01]  /*1c830*/  @!PT LDS RZ, [RZ] ;  /* 0x00000000fffff984 */ /* 0x000fe20000000800 */
[----:B------:R-:W-:Y:S01]  /*1c840*/  @!PT LDS RZ, [RZ] ;  /* 0x00000000fffff984 */ /* 0x000fe20000000800 */
[----:B------:R3:W-:Y:S06]  /*1c850*/  MEMBAR.ALL.CTA ;  /* 0x0000000000007992 */ /* 0x0007ec0000008000 */
[----:B---3--:R-:W3:Y:S02]  /*1c860*/  FENCE.VIEW.ASYNC.S ;  /* 0x00000000000073c6 */ /* 0x008ee40000000000 */
[----:B---3--:R-:W-:Y:S06]  /*1c870*/  BAR.SYNC.DEFER_BLOCKING 0x1, 0x80 ;  /* 0x0042000000007b1d */ /* 0x008fec0000010000 */
[----:B------:R-:W-:Y:S05]  /*1c880*/  @P0 BRA `(.L_x_70) ;  /* 0x00000000002c0947 */ /* 0x000fea0003800000 */
[----:B------:R-:W-:Y:S01]  /*1c890*/  ULDC.64 UR4, c[0x0][0x198] ;  /* 0x0000660000047ab9 */ /* 0x000fe20000000a00 */
[----:B------:R-:W-:Y:S01]  /*1c8a0*/  R2UR UR8, R2 ;  /* 0x00000000020872ca */ /* 0x000fe200000e0000 */
[----:B------:R-:W-:Y:S01]  /*1c8b0*/  UIADD3 UR4, UP0, UR4, 0x670, URZ ;  /* 0x0000067004047890 */ /* 0x000fe2000ff1e03f */
[----:B------:R-:W-:Y:S01]  /*1c8c0*/  UMOV UR9, URZ ;  /* 0x0000003f00097c82 */ /* 0x000fe20008000000 */
[----:B------:R-:W-:Y:S02]  /*1c8d0*/  UMOV UR10, UR43 ;  /* 0x0000002b000a7c82 */ /* 0x000fe40008000000 */
[----:B------:R-:W-:Y:S01]  /*1c8e0*/  UIADD3.X UR5, URZ, UR5, URZ, UP0, !UPT ;  /* 0x000000053f057290 */ /* 0x000fe200087fe43f */
[----:B------:R-:W-:Y:S01]  /*1c8f0*/  UMOV UR11, UR60 ;  /* 0x0000003c000b7c82 */ /* 0x000fe20008000000 */
[----:B------:R-:W-:-:S07]  /*1c900*/  UMOV UR12, UR61 ;  /* 0x0000003d000c7c82 */ /* 0x000fce0008000000 */
[----:B------:R3:W-:Y:S01]  /*1c910*/  UTMASTG.4D [UR8], [UR4] ;  /* 0x00000008040073b5 */ /* 0x0007e20008018000 */
[----:B------:R0:W-:Y:S01]  /*1c920*/  UTMACMDFLUSH ;  /* 0x00000000000079b7 */ /* 0x0001e20000000000 */
[----:B---3--:R-:W-:-:S04]  /*1c930*/  DEPBAR.LE SB0, 0x1 ;  /* 0x000080400000791a */ /* 0x008fc80000000000 */
.L_x_70:
[----:B------:R-:W-:Y:S05]  /*1c940*/  BSYNC B0 ;  /* 0x0000000000007941 */ /* 0x000fea0003800000 */
.L_x_69:
[----:B------:R-:W-:Y:S01]  /*1c950*/  BAR.SYNC.DEFER_BLOCKING 0x1, 0x80 ;  /* 0x0042000000007b1d */ /* 0x000fe20000010000 */
[----:B------:R-:W-:Y:S02]  /*1c960*/  F2FP.F16.F32.PACK_AB R12, R18, R21 ;  /* 0x00000015120c723e */ /* 0x000fe400000000ff */
[----:B------:R-:W-:Y:S02]  /*1c970*/  F2FP.F16.F32.PACK_AB R13, R20, R23 ;  /* 0x00000017140d723e */ /* 0x000fe400000000ff */
[----:B------:R-:W-:Y:S01]  /*1c980*/  F2FP.F16.F32.PACK_AB R14, R22, R25 ;  /* 0x00000019160e723e */ /* 0x000fe200000000ff */
[----:B------:R-:W-:Y:S01]  /*1c990*/  BSSY B0, `(.L_x_71) ;  /* 0x0000017000007945 */ /* 0x000fe20003800000 */
[----:B------:R-:W-:Y:S01]  /*1c9a0*/  F2FP.F16.F32.PACK_AB R15, R24, R27 ;  /* 0x0000001b180f723e */ /* 0x000fe200000000ff */
[----:B------:R3:W-:Y:S01]  /*1c9b0*/  STSM.16.M88.4 [R11+0x800], R4 ;  /* 0x000800040b007844 */ /* 0x0007e20000000200 */
[----:B------:R-:W-:Y:S01]  /*1c9c0*/  @!PT LDS RZ, [RZ] ;  /* 0x00000000fffff984 */ /* 0x000fe20000000800 */
[----:B------:R-:W-:Y:S01]  /*1c9d0*/  @!PT LDS RZ, [RZ] ;  /* 0x00000000fffff984 */ /* 0x000fe20000000800 */
[----:B------:R-:W-:Y:S01]  /*1c9e0*/  @!PT LDS RZ, [RZ] ;  /* 0x00000000fffff984 */ /* 0x000fe20000000800 */
[----:B------:R-:W-:Y:S01]  /*1c9f0*/  @!PT LDS RZ, [RZ] ;  /* 0x00000000fffff984 */ /* 0x000fe20000000800 */
[----:B------:R4:W-:Y:S06]  /*1ca00*/  MEMBAR.ALL.CTA ;  /* 0x0000000000007992 */ /* 0x0009ec0000008000 */
[----:B----4-:R-:W4:Y:S02]  /*1ca10*/  FENCE.VIEW.ASYNC.S ;  /* 0x00000000000073c6 */ /* 0x010f240000000000 */
[----:B----4-:R-:W-:Y:S06]  /*1ca20*/  BAR.SYNC.DEFER_BLOCKING 0x1, 0x80 ;  /* 0x0042000000007b1d */ /* 0x010fec0000010000 */
[----:B------:R-:W-:Y:S05]  /*1ca30*/  @P0 BRA `(.L_x_72) ;  /* 0x0000000000300947 */ /* 0x000fea0003800000 */
[----:B------:R-:W-:Y:S01]  /*1ca40*/  R2UR UR8, R2 ;  /* 0x00000000020872ca */ /* 0x000fe200000e0000 */
[----:B------:R-:W-:Y:S01]  /*1ca50*/  ULDC.64 UR4, c[0x0][0x198] ;  /* 0x0000660000047ab9 */ /* 0x000fe20000000a00 */
[----:B------:R-:W-:Y:S01]  /*1ca60*/  UMOV UR9, 0x10 ;  /* 0x0000001000097882 */ /* 0x000fe20000000000 */
[----:B------:R-:W-:Y:S01]  /*1ca70*/  UIADD3 UR4, UP0, UR4, 0x670, URZ ;  /* 0x0000067004047890 */ /* 0x000fe2000ff1e03f */
[----:B------:R-:W-:Y:S01]  /*1ca80*/  UMOV UR10, UR43 ;  /* 0x0000002b000a7c82 */ /* 0x000fe20008000000 */
[----:B------:R-:W-:Y:S02]  /*1ca90*/  UMOV UR11, UR60 ;  /* 0x0000003c000b7c82 */ /* 0x000fe40008000000 */
[----:B------:R-:W-:Y:S01]  /*1caa0*/  UIADD3.X UR5, URZ, UR5, URZ, UP0, !UPT ;  /* 0x000000053f057290 */ /* 0x000fe200087fe43f */
[----:B------:R-:W-:-:S05]  /*1cab0*/  UMOV UR12, UR61 ;  /* 0x0000003d000c7c82 */ /* 0x000fca0008000000 */
[----:B------:R-:W-:-:S09]  /*1cac0*/  UIADD3 UR8, UR8, 0x800, URZ ;  /* 0x0000080008087890 */ /* 0x000fd2000fffe03f */
[----:B------:R4:W-:Y:S01]  /*1cad0*/  UTMASTG.4D [UR8], [UR4] ;  /* 0x00000008040073b5 */ /* 0x0009e20008018000 */
[----:B------:R0:W-:Y:S01]  /*1cae0*/  UTMACMDFLUSH ;  /* 0x00000000000079b7 */ /* 0x0001e20000000000 */
[----:B----4-:R-:W-:-:S04]  /*1caf0*/  DEPBAR.LE SB0, 0x1 ;  /* 0x000080400000791a */ /* 0x010fc80000000000 */
.L_x_72:
[----:B------:R-:W-:Y:S05]  /*1cb00*/  BSYNC B0 ;  /* 0x0000000000007941 */ /* 0x000fea0003800000 */
.L_x_71:
[----:B------:R-:W-:Y:S01]  /*1cb10*/  BAR.SYNC.DEFER_BLOCKING 0x1, 0x80 ;  /* 0x0042000000007b1d */ /* 0x000fe20000010000 */
[----:B---3--:R-:W-:Y:S02]  /*1cb20*/  F2FP.F16.F32.PACK_AB R4, R26, R29 ;  /* 0x0000001d1a04723e */ /* 0x008fe400000000ff */
[----:B------:R-:W-:Y:S02]  /*1cb30*/  F2FP.F16.F32.PACK_AB R5, R28, R31 ;  /* 0x0000001f1c05723e */ /* 0x000fe400000000ff */
[----:B------:R-:W-:Y:S01]  /*1cb40*/  F2FP.F16.F32.PACK_AB R6, R30, R33 ;  /* 0x000000211e06723e */ /* 0x000fe200000000ff */
[----:B------:R-:W-:Y:S01]  /*1cb50*/  BSSY B0, `(.L_x_73) ;  /* 0x0000016000007945 */ /* 0x000fe20003800000 */
[----:B------:R-:W-:Y:S01]  /*1cb60*/  F2FP.F16.F32.PACK_AB R7, R32, R35 ;  /* 0x000000232007723e */ /* 0x000fe200000000ff */
[----:B------:R3:W-:Y:S01]  /*1cb70*/  STSM.16.M88.4 [R11], R12 ;  /* 0x0000000c0b007844 */ /* 0x0007e20000000200 */
        /* <DEDUP_REMOVED lines=8> */
[----:B------:R-:W-:Y:S01]  /*1cc00*/  ULDC.64 UR4, c[0x0][0x198] ;  /* 0x0000660000047ab9 */ /* 0x000fe20000000a00 */
[----:B------:R-:W-:Y:S01]  /*1cc10*/  R2UR UR8, R2 ;  /* 0x00000000020872ca */ /* 0x000fe200000e0000 */
[----:B------:R-:W-:Y:S01]  /*1cc20*/  UIADD3 UR4, UP0, UR4, 0x670, URZ ;  /* 0x0000067004047890 */ /* 0x000fe2000ff1e03f */
[----:B------:R-:W-:Y:S01]  /*1cc30*/  UMOV UR9, 0x20 ;  /* 0x0000002000097882 */ /* 0x000fe20000000000 */
[----:B------:R-:W-:Y:S02]  /*1cc40*/  UMOV UR10, UR43 ;  /* 0x0000002b000a7c82 */ /* 0x000fe40008000000 */
[----:B------:R-:W-:Y:S01]  /*1cc50*/  UIADD3.X UR5, URZ, UR5, URZ, UP0, !UPT ;  /* 0x000000053f057290 */ /* 0x000fe200087fe43f */
[----:B------:R-:W-:Y:S01]  /*1cc60*/  UMOV UR11, UR60 ;  /* 0x0000003c000b7c82 */ /* 0x000fe20008000000 */
[----:B------:R-:W-:-:S07]  /*1cc70*/  UMOV UR12, UR61 ;  /* 0x0000003d000c7c82 */ /* 0x000fce0008000000 */
[----:B------:R4:W-:Y:S01]  /*1cc80*/  UTMASTG.4D [UR8], [UR4] ;  /* 0x00000008040073b5 */ /* 0x0009e20008018000 */
[----:B------:R0:W-:Y:S01]  /*1cc90*/  UTMACMDFLUSH ;  /* 0x00000000000079b7 */ /* 0x0001e20000000000 */
[----:B----4-:R-:W-:-:S04]  /*1cca0*/  DEPBAR.LE SB0, 0x1 ;  /* 0x000080400000791a */ /* 0x010fc80000000000 */
.L_x_74:
[----:B------:R-:W-:Y:S05]  /*1ccb0*/  BSYNC B0 ;  /* 0x0000000000007941 */ /* 0x000fea0003800000 */
.L_x_73:
[----:B------:R-:W-:Y:S01]  /*1ccc0*/  BAR.SYNC.DEFER_BLOCKING 0x1, 0x80 ;  /* 0x0042000000007b1d */ /* 0x000fe20000010000 */
[----:B---3--:R-:W-:Y:S02]  /*1ccd0*/  F2FP.F16.F32.PACK_AB R12, R34, R37 ;  /* 0x00000025220c723e */ /* 0x008fe400000000ff */
        /* <DEDUP_REMOVED lines=25> */
.L_x_76:
[----:B------:R-:W-:Y:S05]  /*1ce70*/  BSYNC B0 ;  /* 0x0000000000007941 */ /* 0x000fea0003800000 */
.L_x_75:
        /* <DEDUP_REMOVED lines=26> */
.L_x_78:
[----:B------:R-:W-:Y:S05]  /*1d020*/  BSYNC B0 ;  /* 0x0000000000007941 */ /* 0x000fea0003800000 */
.L_x_77:
        /* <DEDUP_REMOVED lines=27> */
.L_x_80:
[----:B------:R-:W-:Y:S05]  /*1d1e0*/  BSYNC B0 ;  /* 0x0000000000007941 */ /* 0x000fea0003800000 */
.L_x_79:
[----:B------:R-:W-:Y:S06]  /*1d1f0*/  BAR.SYNC.DEFER_BLOCKING 0x1, 0x80 ;  /* 0x0042000000007b1d */ /* 0x000fec0000010000 */
[----:B------:R-:W-:Y:S01]  /*1d200*/  BSSY B0, `(.L_x_81) ;  /* 0x0000014000007945 */ /* 0x000fe20003800000 */
[----:B------:R4:W-:Y:S01]  /*1d210*/  STSM.16.M88.4 [R11], R12 ;  /* 0x0000000c0b007844 */ /* 0x0009e20000000200 */
[----:B------:R-:W-:Y:S01]  /*1d220*/  @!PT LDS RZ, [RZ] ;  /* 0x00000000fffff984 */ /* 0x000fe20000000800 */
[----:B------:R-:W-:Y:S01]  /*1d230*/  @!PT LDS RZ, [RZ] ;  /* 0x00000000fffff984 */ /* 0x000fe20000000800 */
[----:B------:R-:W-:Y:S01]  /*1d240*/  @!PT LDS RZ, [RZ] ;  /* 0x00000000fffff984 */ /* 0x000fe20000000800 */
[----:B------:R-:W-:Y:S01]  /*1d250*/  @!PT LDS RZ, [RZ] ;  /* 0x00000000fffff984 */ /* 0x000fe20000000800 */
[----:B------:R5:W-:Y:S06]  /*1d260*/  MEMBAR.ALL.CTA ;  /* 0x0000000000007992 */ /* 0x000bec0000008000 */
[----:B-----5:R-:W5:Y:S02]  /*1d270*/  FENCE.VIEW.ASYNC.S ;  /* 0x00000000000073c6 */ /* 0x020f640000000000 */
[----:B-----5:R-:W-:Y:S06]  /*1d280*/  BAR.SYNC.DEFER_BLOCKING 0x1, 0x80 ;  /* 0x0042000000007b1d */ /* 0x020fec0000010000 */
        /* <DEDUP_REMOVED lines=9> */
[----:B------:R1:W-:Y:S02]  /*1d320*/  UTMASTG.4D [UR8], [UR4] ;  /* 0x00000008040073b5 */ /* 0x0003e40008018000 */
[----:B-1----:R0:W-:Y:S02]  /*1d330*/  UTMACMDFLUSH ;  /* 0x00000000000079b7 */ /* 0x0021e40000000000 */
.L_x_82:
[----:B------:R-:W-:Y:S05]  /*1d340*/  BSYNC B0 ;  /* 0x0000000000007941 */ /* 0x000fea0003800000 */
.L_x_81:
[----:B------:R-:W-:-:S04]  /*1d350*/  DEPBAR.LE SB0, 0x0 ;  /* 0x000080000000791a */ /* 0x000fc80000000000 */
[----:B------:R-:W-:Y:S05]  /*1d360*/  EXIT ;  /* 0x000000000000794d */ /* 0x000fea0003800000 */
        .weak           $__internal_0_$__cuda_sm20_rcp_rn_f32_slowpath
        .type           $__internal_0_$__cuda_sm20_rcp_rn_f32_slowpath,@function
        .size           $__internal_0_$__cuda_sm20_rcp_rn_f32_slowpath,(.L_x_88 - $__internal_0_$__cuda_sm20_rcp_rn_f32_slowpath)
$__internal_0_$__cuda_sm20_rcp_rn_f32_slowpath:
[----:B------:R-:W-:Y:S01]  /*1d370*/  IMAD.SHL.U32 R0, R3, 0x2, RZ ;  /* 0x0000000203007824 */ /* 0x000fe200078e00ff */
[----:B------:R-:W-:Y:S04]  /*1d380*/  BSSY B2, `(.L_x_83) ;  /* 0x0000030000027945 */ /* 0x000fe80003800000 */
[----:B------:R-:W-:-:S04]  /*1d390*/  SHF.R.U32.HI R13, RZ, 0x18, R0 ;  /* 0x00000018ff0d7819 */ /* 0x000fc80000011600 */
[----:B------:R-:W-:-:S13]  /*1d3a0*/  ISETP.NE.U32.AND P0, PT, R13, RZ, PT ;  /* 0x000000ff0d00720c */ /* 0x000fda0003f05070 */
[----:B------:R-:W-:Y:S05]  /*1d3b0*/  @P0 BRA `(.L_x_84) ;  /* 0x0000000000280947 */ /* 0x000fea0003800000 */
[----:B------:R-:W-:-:S04]  /*1d3c0*/  SHF.L.U32 R0, R3, 0x1, RZ ;  /* 0x0000000103007819 */ /* 0x000fc800000006ff */
[----:B------:R-:W-:-:S13]  /*1d3d0*/  ISETP.NE.AND P0, PT, R0, RZ, PT ;  /* 0x000000ff0000720c */ /* 0x000fda0003f05270 */
[----:B------:R-:W-:Y:S01]  /*1d3e0*/  @P0 FFMA R5, R3, 1.84467440737095516160e+19, RZ ;  /* 0x5f80000003050823 */ /* 0x000fe200000000ff */
[----:B------:R-:W-:Y:S08]  /*1d3f0*/  @!P0 MUFU.RCP R4, R3 ;  /* 0x0000000300048308 */ /* 0x000ff00000001000 */
[----:B------:R-:W1:Y:S02]  /*1d400*/  @P0 MUFU.RCP R0, R5 ;  /* 0x0000000500000308 */ /* 0x000e640000001000 */
[----:B-1----:R-:W-:-:S04]  /*1d410*/  @P0 FFMA R10, R5, R0, -1 ;  /* 0xbf800000050a0423 */ /* 0x002fc80000000000 */
[----:B------:R-:W-:-:S04]  /*1d420*/  @P0 FADD.FTZ R11, -R10, -RZ ;  /* 0x800000ff0a0b0221 */ /* 0x000fc80000010100 */
[----:B------:R-:W-:-:S04]  /*1d430*/  @P0 FFMA R0, R0, R11, R0 ;  /* 0x0000000b00000223 */ /* 0x000fc80000000000 */
[----:B------:R-:W-:Y:S01]  /*1d440*/  @P0 FFMA R4, R0, 1.84467440737095516160e+19, RZ ;  /* 0x5f80000000040823 */ /* 0x000fe200000000ff */
[----:B------:R-:W-:Y:S06]  /*1d450*/  BRA `(.L_x_85) ;  /* 0x0000000000887947 */ /* 0x000fec0003800000 */
.L_x_84:
[----:B------:R-:W-:-:S05]  /*1d460*/  VIADD R44, R13, 0xffffff03 ;  /* 0xffffff030d2c7836 */ /* 0x000fca0000000000 */
[----:B------:R-:W-:-:S13]  /*1d470*/  ISETP.GT.U32.AND P0, PT, R44, 0x1, PT ;  /* 0x000000012c00780c */ /* 0x000fda0003f04070 */
[----:B------:R-:W-:Y:S05]  /*1d480*/  @P0 BRA `(.L_x_86) ;  /* 0x0000000000780947 */ /* 0x000fea0003800000 */
[----:B------:R-:W-:Y:S01]  /*1d490*/  LOP3.LUT R0, R3, 0x7fffff, RZ, 0xc0, !PT ;  /* 0x007fffff03007812 */ /* 0x000fe200078ec0ff */
[----:B------:R-:W-:-:S03]  /*1d4a0*/  IMAD.MOV.U32 R11, RZ, RZ, 0x3 ;  /* 0x00000003ff0b7424 */ /* 0x000fc600078e00ff */
[----:B------:R-:W-:Y:S02]  /*1d4b0*/  LOP3.LUT R0, R0, 0x3f800000, RZ, 0xfc, !PT ;  /* 0x3f80000000007812 */ /* 0x000fe400078efcff */
[----:B------:R-:W-:Y:S02]  /*1d4c0*/  SHF.L.U32 R11, R11, R44, RZ ;  /* 0x0000002c0b0b7219 */ /* 0x000fe400000006ff */
[----:B------:R-:W1:Y:S02]  /*1d4d0*/  MUFU.RCP R5, R0 ;  /* 0x0000000000057308 */ /* 0x000e640000001000 */
[----:B-1----:R-:W-:-:S04]  /*1d4e0*/  FFMA R4, R0, R5, -1 ;  /* 0xbf80000000047423 */ /* 0x002fc80000000005 */
[----:B------:R-:W-:-:S04]  /*1d4f0*/  FADD.FTZ R4, -R4, -RZ ;  /* 0x800000ff04047221 */ /* 0x000fc80000010100 */
[CCC-:B------:R-:W-:Y:S01]  /*1d500*/  FFMA.RM R10, R5.reuse, R4.reuse, R5.reuse ;  /* 0x00000004050a7223 */ /* 0x1c0fe20000004005 */
[----:B------:R-:W-:-:S04]  /*1d510*/  FFMA.RP R5, R5, R4, R5 ;  /* 0x0000000405057223 */ /* 0x000fc80000008005 */
[C---:B------:R-:W-:Y:S02]  /*1d520*/  LOP3.LUT R4, R10.reuse, 0x7fffff, RZ, 0xc0, !PT ;  /* 0x007fffff0a047812 */ /* 0x040fe400078ec0ff */
[----:B------:R-:W-:Y:S02]  /*1d530*/  FSETP.NEU.FTZ.AND P0, PT, R10, R5, PT ;  /* 0x000000050a00720b */ /* 0x000fe40003f1d000 */
[----:B------:R-:W-:Y:S02]  /*1d540*/  LOP3.LUT R4, R4, 0x800000, RZ, 0xfc, !PT ;  /* 0x0080000004047812 */ /* 0x000fe400078efcff */
[----:B------:R-:W-:Y:S02]  /*1d550*/  SEL R5, RZ, 0xffffffff, !P0 ;  /* 0xffffffffff057807 */ /* 0x000fe40004000000 */
[----:B------:R-:W-:Y:S02]  /*1d560*/  LOP3.LUT R11, R11, R4, RZ, 0xc0, !PT ;  /* 0x000000040b0b7212 */ /* 0x000fe400078ec0ff */
[----:B------:R-:W-:-:S02]  /*1d570*/  IADD3 R5, -R5, RZ, RZ ;  /* 0x000000ff05057210 */ /* 0x000fc40007ffe1ff */
[-C--:B------:R-:W-:Y:S02]  /*1d580*/  SHF.R.U32.HI R11, RZ, R44.reuse, R11 ;  /* 0x0000002cff0b7219 */ /* 0x080fe4000001160b */
[--C-:B------:R-:W-:Y:S01]  /*1d590*/  LOP3.LUT P1, RZ, R5, R44, R4.reuse, 0xf8, !PT ;  /* 0x0000002c05ff7212 */ /* 0x100fe2000782f804 */
[----:B------:R-:W-:Y:S01]  /*1d5a0*/  VIADD R5, R13, 0xffffff04 ;  /* 0xffffff040d057836 */ /* 0x000fe20000000000 */
[C---:B------:R-:W-:Y:S02]  /*1d5b0*/  LOP3.LUT P0, RZ, R11.reuse, 0x1, RZ, 0xc0, !PT ;  /* 0x000000010bff7812 */ /* 0x040fe4000780c0ff */
[----:B------:R-:W-:Y:S02]  /*1d5c0*/  LOP3.LUT P2, RZ, R11, 0x2, RZ, 0xc0, !PT ;  /* 0x000000020bff7812 */ /* 0x000fe4000784c0ff */
[----:B------:R-:W-:Y:S02]  /*1d5d0*/  SHF.R.U32.HI R4, RZ, R5, R4 ;  /* 0x00000005ff047219 */ /* 0x000fe40000011604 */
[----:B------:R-:W-:-:S02]  /*1d5e0*/  PLOP3.LUT P0, PT, P0, P1, P2, 0xe0, 0x0 ;  /* 0x000000000000781c */ /* 0x000fc40000703c20 */
[----:B------:R-:W-:Y:S02]  /*1d5f0*/  LOP3.LUT P1, RZ, R3, 0x7fffff, RZ, 0xc0, !PT ;  /* 0x007fffff03ff7812 */ /* 0x000fe4000782c0ff */
[----:B------:R-:W-:-:S05]  /*1d600*/  SEL R0, RZ, 0x1, !P0 ;  /* 0x00000001ff007807 */ /* 0x000fca0004000000 */
[----:B------:R-:W-:-:S05]  /*1d610*/  IMAD.MOV R0, RZ, RZ, -R0 ;  /* 0x000000ffff007224 */ /* 0x000fca00078e0a00 */
[----:B------:R-:W-:-:S13]  /*1d620*/  ISETP.GE.AND P0, PT, R0, RZ, PT ;  /* 0x000000ff0000720c */ /* 0x000fda0003f06270 */
[----:B------:R-:W-:-:S05]  /*1d630*/  @!P0 IADD3 R4, R4, 0x1, RZ ;  /* 0x0000000104048810 */ /* 0x000fca0007ffe0ff */
[----:B------:R-:W-:-:S05]  /*1d640*/  @!P1 IMAD.SHL.U32 R4, R4, 0x2, RZ ;  /* 0x0000000204049824 */ /* 0x000fca00078e00ff */
[----:B------:R-:W-:Y:S01]  /*1d650*/  LOP3.LUT R4, R4, 0x80000000, R3, 0xf8, !PT ;  /* 0x8000000004047812 */ /* 0x000fe200078ef803 */
[----:B------:R-:W-:Y:S06]  /*1d660*/  BRA `(.L_x_85) ;  /* 0x0000000000047947 */ /* 0x000fec0003800000 */
.L_x_86:
[----:B------:R1:W2:Y:S02]  /*1d670*/  MUFU.RCP R4, R3 ;  /* 0x0000000300047308 */ /* 0x0002a40000001000 */
.L_x_85:
[----:B------:R-:W-:Y:S05]  /*1d680*/  BSYNC B2 ;  /* 0x0000000000027941 */ /* 0x000fea0003800000 */
.L_x_83:
[----:B--2---:R-:W-:Y:S01]  /*1d690*/  IMAD.MOV.U32 R0, RZ, RZ, R4 ;  /* 0x000000ffff007224 */ /* 0x004fe200078e0004 */
[----:B------:R-:W-:Y:S01]  /*1d6a0*/  MOV R4, R12 ;  /* 0x0000000c00047202 */ /* 0x000fe20000000f00 */
[----:B------:R-:W-:-:S04]  /*1d6b0*/  IMAD.MOV.U32 R5, RZ, RZ, 0x0 ;  /* 0x00000000ff057424 */ /* 0x000fc800078e00ff */
[----:B-1----:R-:W-:Y:S05]  /*1d6c0*/  RET.REL.NODEC R4 `(_ZN7cutlass13device_kernelINS_4fmha6kernel13FmhaKernelTmaINS1_10collective15FmhaMainloopTmaINS_6half_tEfN4cute5tupleIJNS7_1CILi64EEENS9_ILi256EEENS9_ILi112EEEEEENS4_12CausalFusionEJEEENS4_15FmhaFwdEpilogueIS6_fNS8_IJSA_SC_SB_EEEEEJEEEEEvNT_6ParamsE) ;  /* 0xfffffe28044c7950 */ /* 0x002fea0003c3ffff */
.L_x_87:
[----:B------:R-:W-:-:S00]  /*1d6d0*/  BRA `(.L_x_87) ;  /* 0xfffffffc00fc7947 */ /* 0x000fc0000383ffff */
[----:B------:R-:W-:-:S00]  /*1d6e0*/  NOP ;  /* 0x0000000000007918 */ /* 0x000fc00000000000 */
        /* <DEDUP_REMOVED lines=9> */
.L_x_88:


//--------------------- .nv.global.init           --------------------------
	.section	.nv.global.init,"aw",@progbits
.nv.global.init:
	.type		$str$23,@object
	.size		$str$23,($str$24 - $str$23)
$str$23:
        /*0000*/ 	.byte	0x28, 0x61, 0x64, 0x64, 0x72, 0x65, 0x73, 0x73, 0x20, 0x26, 0x20, 0x6d, 0x61, 0x73, 0x6b, 0x29
        /*0010*/ 	.byte	0x20, 0x3d, 0x3d, 0x20, 0x30, 0x00
	.type		$str$24,@object
	.size		$str$24,(__unnamed_1 - $str$24)
$str$24:
        /*0016*/ 	.byte	0x2f, 0x74, 0x6d, 0x70, 0x2f, 0x63, 0x75, 0x74, 0x6c, 0x61, 0x73, 0x73, 0x5f, 0x73, 0x77, 0x65
        /*0026*/ 	.byte	0x65, 0x70, 0x5f, 0x73, 0x72, 0x63, 0x2f, 0x69, 0x6e, 0x63, 0x6c, 0x75, 0x64, 0x65, 0x2f, 0x63
        /*0036*/ 	.byte	0x75, 0x74, 0x65, 0x2f, 0x70, 0x6f, 0x69, 0x6e, 0x74, 0x65, 0x72, 0x5f, 0x66, 0x6c, 0x61, 0x67
        /*0046*/ 	.byte	0x67, 0x65, 0x64, 0x2e, 0x68, 0x70, 0x70, 0x00
	.type		__unnamed_1,@object
	.size		__unnamed_1,(__unnamed_2 - __unnamed_1)
__unnamed_1:
        /*004e*/ 	.byte	0x61, 0x75, 0x74, 0x6f, 0x20, 0x63, 0x75, 0x74, 0x65, 0x3a, 0x3a, 0x61, 0x73, 0x5f, 0x70, 0x6f
        /* <DEDUP_REMOVED lines=27> */
        /*020e*/ 	.byte	0x3e, 0x3e, 0x3e, 0x3e, 0x3e, 0x5d, 0x00
	.type		__unnamed_2,@object
	.size		__unnamed_2,(.L_1 - __unnamed_2)
__unnamed_2:
        /* <DEDUP_REMOVED lines=29> */
.L_1:


//--------------------- .nv.shared._ZN7cutlass13device_kernelINS_4fmha6kernel13FmhaKernelTmaINS1_10collective15FmhaMainloopTmaINS_6half_tEfN4cute5tupleIJNS7_1CILi64EEENS9_ILi256EEENS9_ILi112EEEEEENS4_12CausalFusionEJEEENS4_15FmhaFwdEpilogueIS6_fNS8_IJSA_SC_SB_EEEEEJEEEEEvNT_6ParamsE --------------------------
	.section	.nv.shared._ZN7cutlass13device_kernelINS_4fmha6kernel13FmhaKernelTmaINS1_10collective15FmhaMainloopTmaINS_6half_tEfN4cute5tupleIJNS7_1CILi64EEENS9_ILi256EEENS9_ILi112EEEEEENS4_12CausalFusionEJEEENS4_15FmhaFwdEpilogueIS6_fNS8_IJSA_SC_SB_EEEEEJEEEEEvNT_6ParamsE,"aw",@nobits
	.sectionflags	@""
	.align	16
	.zero		1024


//--------------------- .nv.shared.reserved.0     --------------------------
	.section	.nv.shared.reserved.0,"aw",@nobits
	.weak		__nv_reservedSMEM_offset_0_alias
	.size		__nv_reservedSMEM_offset_0_alias, 0, 0
	.other		__nv_reservedSMEM_offset_0_alias,@"STO_CUDA_RESERVED_SHARED STV_DEFAULT"
__nv_reservedSMEM_offset_0_alias:
	.zero		0


//--------------------- .nv.global                --------------------------
	.section	.nv.global,"aw",@nobits
.nv.global:
	.type		_ZN39_INTERNAL_485fd4cc_4_k_cu_23d7a397_30164cute1_E,@object
	.size		_ZN39_INTERNAL_485fd4cc_4_k_cu_23d7a397_30164cute1_E,(_ZN39_INTERNAL_485fd4cc_4_k_cu_23d7a397_30164cuda3std3__45__cpo6cbeginE - _ZN39_INTERNAL_485fd4cc_4_k_cu_23d7a397_30164cute1_E)
_ZN39_INTERNAL_485fd4cc_4_k_cu_23d7a397_30164cute1_E:
	.zero		1
	.type		_ZN39_INTERNAL_485fd4cc_4_k_cu_23d7a397_30164cuda3std3__45__cpo6cbeginE,@object
	.size		_ZN39_INTERNAL_485fd4cc_4_k_cu_23d7a397_30164cuda3std3__45__cpo6cbeginE,(_ZN39_INTERNAL_485fd4cc_4_k_cu_23d7a397_30164cuda3std3__48in_placeE - _ZN39_INTERNAL_485fd4cc_4_k_cu_23d7a397_30164cuda3std3__45__cpo6cbeginE)
_ZN39_INTERNAL_485fd4cc_4_k_cu_23d7a397_30164cuda3std3__45__cpo6cbeginE:
	.zero		1
	.type		_ZN39_INTERNAL_485fd4cc_4_k_cu_23d7a397_30164cuda3std3__48in_placeE,@object
	.size		_ZN39_INTERNAL_485fd4cc_4_k_cu_23d7a397_30164cuda3std3__48in_placeE,(_ZN39_INTERNAL_485fd4cc_4_k_cu_23d7a397_30164cuda3std6ranges3__45__cpo9iter_moveE - _ZN39_INTERNAL_485fd4cc_4_k_cu_23d7a397_30164cuda3std3__48in_placeE)
_ZN39_INTERNAL_485fd4cc_4_k_cu_23d7a397_30164cuda3std3__48in_placeE:
	.zero		1
	.type		_ZN39_INTERNAL_485fd4cc_4_k_cu_23d7a397_30164cuda3std6ranges3__45__cpo9iter_moveE,@object
	.size		_ZN39_INTERNAL_485fd4cc_4_k_cu_23d7a397_30164cuda3std6ranges3__45__cpo9iter_moveE,(_ZN39_INTERNAL_485fd4cc_4_k_cu_23d7a397_30164cuda3std3__45__cpo5beginE - _ZN39_INTERNAL_485fd4cc_4_k_cu_23d7a397_30164cuda3std6ranges3__45__cpo9iter_moveE)
_ZN39_INTERNAL_485fd4cc_4_k_cu_23d7a397_30164cuda3std6ranges3__45__cpo9iter_moveE:
	.zero		1
	.type		_ZN39_INTERNAL_485fd4cc_4_k_cu_23d7a397_30164cuda3std3__45__cpo5beginE,@object
	.size		_ZN39_INTERNAL_485fd4cc_4_k_cu_23d7a397_30164cuda3std3__45__cpo5beginE,(_ZN39_INTERNAL_485fd4cc_4_k_cu_23d7a397_30164cuda3std3__441_GLOBAL__N__485fd4cc_4_k_cu_23d7a397_30166ignoreE - _ZN39_INTERNAL_485fd4cc_4_k_cu_23d7a397_30164cuda3std3__45__cpo5beginE)
_ZN39_INTERNAL_485fd4cc_4_k_cu_23d7a397_30164cuda3std3__45__cpo5beginE:
	.zero		1
	.type		_ZN39_INTERNAL_485fd4cc_4_k_cu_23d7a397_30164cuda3std3__441_GLOBAL__N__485fd4cc_4_k_cu_23d7a397_30166ignoreE,@object
	.size		_ZN39_INTERNAL_485fd4cc_4_k_cu_23d7a397_30164cuda3std3__441_GLOBAL__N__485fd4cc_4_k_cu_23d7a397_30166ignoreE,(_ZN39_INTERNAL_485fd4cc_4_k_cu_23d7a397_30164cute7productE - _ZN39_INTERNAL_485fd4cc_4_k_cu_23d7a397_30164cuda3std3__441_GLOBAL__N__485fd4cc_4_k_cu_23d7a397_30166ignoreE)
_ZN39_INTERNAL_485fd4cc_4_k_cu_23d7a397_30164cuda3std3__441_GLOBAL__N__485fd4cc_4_k_cu_23d7a397_30166ignoreE:
	.zero		1
	.type		_ZN39_INTERNAL_485fd4cc_4_k_cu_23d7a397_30164cute7productE,@object
	.size		_ZN39_INTERNAL_485fd4cc_4_k_cu_23d7a397_30164cute7productE,(_ZN39_INTERNAL_485fd4cc_4_k_cu_23d7a397_30164cuda3std3__45__cpo3endE - _ZN39_INTERNAL_485fd4cc_4_k_cu_23d7a397_30164cute7productE)
_ZN39_INTERNAL_485fd4cc_4_k_cu_23d7a397_30164cute7productE:
	.zero		1
	.type		_ZN39_INTERNAL_485fd4cc_4_k_cu_23d7a397_30164cuda3std3__45__cpo3endE,@object
	.size		_ZN39_INTERNAL_485fd4cc_4_k_cu_23d7a397_30164cuda3std3__45__cpo3endE,(_ZN39_INTERNAL_485fd4cc_4_k_cu_23d7a397_30164cuda3std3__419piecewise_constructE - _ZN39_INTERNAL_485fd4cc_4_k_cu_23d7a397_30164cuda3std3__45__cpo3endE)
_ZN39_INTERNAL_485fd4cc_4_k_cu_23d7a397_30164cuda3std3__45__cpo3endE:
	.zero		1
	.type		_ZN39_INTERNAL_485fd4cc_4_k_cu_23d7a397_30164cuda3std3__419piecewise_constructE,@object
	.size		_ZN39_INTERNAL_485fd4cc_4_k_cu_23d7a397_30164cuda3std3__419piecewise_constructE,(_ZN39_INTERNAL_485fd4cc_4_k_cu_23d7a397_30164cuda3std3__45__cpo4cendE - _ZN39_INTERNAL_485fd4cc_4_k_cu_23d7a397_30164cuda3std3__419piecewise_constructE)
_ZN39_INTERNAL_485fd4cc_4_k_cu_23d7a397_30164cuda3std3__419piecewise_constructE:
	.zero		1
	.type		_ZN39_INTERNAL_485fd4cc_4_k_cu_23d7a397_30164cuda3std3__45__cpo4cendE,@object
	.size		_ZN39_INTERNAL_485fd4cc_4_k_cu_23d7a397_30164cuda3std3__45__cpo4cendE,(_ZN39_INTERNAL_485fd4cc_4_k_cu_23d7a397_30164cuda3std6ranges3__45__cpo4swapE - _ZN39_INTERNAL_485fd4cc_4_k_cu_23d7a397_30164cuda3std3__45__cpo4cendE)
_ZN39_INTERNAL_485fd4cc_4_k_cu_23d7a397_30164cuda3std3__45__cpo4cendE:
	.zero		1
	.type		_ZN39_INTERNAL_485fd4cc_4_k_cu_23d7a397_30164cuda3std6ranges3__45__cpo4swapE,@object
	.size		_ZN39_INTERNAL_485fd4cc_4_k_cu_23d7a397_30164cuda3std6ranges3__45__cpo4swapE,(.L_9 - _ZN39_INTERNAL_485fd4cc_4_k_cu_23d7a397_30164cuda3std6ranges3__45__cpo4swapE)
_ZN39_INTERNAL_485fd4cc_4_k_cu_23d7a397_30164cuda3std6ranges3__45__cpo4swapE:
	.zero		1
.L_9:


//--------------------- .nv.constant0._ZN7cutlass13device_kernelINS_4fmha6kernel13FmhaKernelTmaINS1_10collective15FmhaMainloopTmaINS_6half_tEfN4cute5tupleIJNS7_1CILi64EEENS9_ILi256EEENS9_ILi112EEEEEENS4_12CausalFusionEJEEENS4_15FmhaFwdEpilogueIS6_fNS8_IJSA_SC_SB_EEEEEJEEEEEvNT_6ParamsE --------------------------
	.section	.nv.constant0._ZN7cutlass13device_kernelINS_4fmha6kernel13FmhaKernelTmaINS1_10collective15FmhaMainloopTmaINS_6half_tEfN4cute5tupleIJNS7_1CILi64EEENS9_ILi256EEENS9_ILi112EEEEEENS4_12CausalFusionEJEEENS4_15FmhaFwdEpilogueIS6_fNS8_IJSA_SC_SB_EEEEEJEEEEEvNT_6ParamsE,"a",@progbits
	.sectionflags	@""
	.align	4
.nv.constant0._ZN7cutlass13device_kernelINS_4fmha6kernel13FmhaKernelTmaINS1_10collective15FmhaMainloopTmaINS_6half_tEfN4cute5tupleIJNS7_1CILi64EEENS9_ILi256EEENS9_ILi112EEEEEENS4_12CausalFusionEJEEENS4_15FmhaFwdEpilogueIS6_fNS8_IJSA_SC_SB_EEEEEJEEEEEvNT_6ParamsE:
	.zero		2688


//--------------------- SYMBOLS --------------------------

	.type		.nv.reservedSmem.offset0,@object
	.size		.nv.reservedSmem.offset0,0x4
	.type		__assertfail,@function
